	.target	sm_80

	.elftype	@"ET_EXEC"


//--------------------- .note.nv.tkinfo           --------------------------
	.section	.note.nv.tkinfo,"",@"SHT_NOTE"
	.sectionflags	@"SHF_NOTE_NV_TKINFO"
	.tkinfo
        /*0018*/ 	.word	0x00000002
        /*0030*/ 	.string	""
        /*0030*/ 	.string	"ptxas"
        /*0030*/ 	.string	"Cuda compilation tools, release 13.0, V13.0.88"
        /*0030*/ 	.string	"Build cuda_13.0.r13.0/compiler.36424714_0"
        /*0030*/ 	.string	"-v  -suppress-debug-info  -lineinfo  -arch sm_80 "



//--------------------- .note.nv.cuinfo           --------------------------
	.section	.note.nv.cuinfo,"",@"SHT_NOTE"
	.sectionflags	@"SHF_NOTE_NV_CUINFO"
        /*0018*/ 	.short	0x0002
        /*001a*/ 	.short	0x0050
        /*001c*/ 	.short	0x0082
	.zero		2


//--------------------- .nv.info                  --------------------------
	.section	.nv.info,"",@"SHT_CUDA_INFO"
	.align	4


	//----- nvinfo : EIATTR_REGCOUNT
	.align		4
        /*0000*/ 	.byte	0x04, 0x2f
        /*0002*/ 	.short	(.L_1 - .L_0)
	.align		4
.L_0:
        /*0004*/ 	.word	index@(matmul_kernel)
        /*0008*/ 	.word	0x000000ff


	//----- nvinfo : EIATTR_FRAME_SIZE
	.align		4
.L_1:
        /*000c*/ 	.byte	0x04, 0x11
        /*000e*/ 	.short	(.L_3 - .L_2)
	.align		4
.L_2:
        /*0010*/ 	.word	index@(matmul_kernel)
        /*0014*/ 	.word	0x00004e38


	//----- nvinfo : EIATTR_MIN_STACK_SIZE
	.align		4
.L_3:
        /*0018*/ 	.byte	0x04, 0x12
        /*001a*/ 	.short	(.L_5 - .L_4)
	.align		4
.L_4:
        /*001c*/ 	.word	index@(matmul_kernel)
        /*0020*/ 	.word	0x00004e38
.L_5:


//--------------------- .nv.info.matmul_kernel    --------------------------
	.section	.nv.info.matmul_kernel,"",@"SHT_CUDA_INFO"
	.sectionflags	@""
	.align	4


	//----- nvinfo : EIATTR_CUDA_API_VERSION
	.align		4
        /*0000*/ 	.byte	0x04, 0x37
        /*0002*/ 	.short	(.L_7 - .L_6)
.L_6:
        /*0004*/ 	.word	0x00000082


	//----- nvinfo : EIATTR_SW2861232_WAR
	.align		4
.L_7:
        /*0008*/ 	.byte	0x01, 0x35
	.zero		2


	//----- nvinfo : EIATTR_PARAM_CBANK
	.align		4
        /*000c*/ 	.byte	0x04, 0x0a
        /*000e*/ 	.short	(.L_9 - .L_8)
	.align		4
.L_8:
        /*0010*/ 	.word	index@(.nv.constant0.matmul_kernel)
        /*0014*/ 	.short	0x0160
        /*0016*/ 	.short	0x0050


	//----- nvinfo : EIATTR_CBANK_PARAM_SIZE
	.align		4
.L_9:
        /*0018*/ 	.byte	0x03, 0x19
        /*001a*/ 	.short	0x0050


	//----- nvinfo : EIATTR_KPARAM_INFO
	.align		4
        /*001c*/ 	.byte	0x04, 0x17
        /*001e*/ 	.short	(.L_11 - .L_10)
.L_10:
        /*0020*/ 	.word	0x00000000
        /*0024*/ 	.short	0x000d
        /*0026*/ 	.short	0x0048
        /*0028*/ 	.byte	0x00, 0xf4, 0x21, 0x00


	//----- nvinfo : EIATTR_KPARAM_INFO
	.align		4
.L_11:
        /*002c*/ 	.byte	0x04, 0x17
        /*002e*/ 	.short	(.L_13 - .L_12)
.L_12:
        /*0030*/ 	.word	0x00000000
        /*0034*/ 	.short	0x000c
        /*0036*/ 	.short	0x0040
        /*0038*/ 	.byte	0x00, 0xf4, 0x21, 0x00


	//----- nvinfo : EIATTR_KPARAM_INFO
	.align		4
.L_13:
        /*003c*/ 	.byte	0x04, 0x17
        /*003e*/ 	.short	(.L_15 - .L_14)
.L_14:
        /*0040*/ 	.word	0x00000000
        /*0044*/ 	.short	0x000b
        /*0046*/ 	.short	0x0038
        /*0048*/ 	.byte	0x00, 0xf0, 0x11, 0x00


	//----- nvinfo : EIATTR_KPARAM_INFO
	.align		4
.L_15:
        /*004c*/ 	.byte	0x04, 0x17
        /*004e*/ 	.short	(.L_17 - .L_16)
.L_16:
        /*0050*/ 	.word	0x00000000
        /*0054*/ 	.short	0x000a
        /*0056*/ 	.short	0x0034
        /*0058*/ 	.byte	0x00, 0xf0, 0x11, 0x00


	//----- nvinfo : EIATTR_KPARAM_INFO
	.align		4
.L_17:
        /*005c*/ 	.byte	0x04, 0x17
        /*005e*/ 	.short	(.L_19 - .L_18)
.L_18:
        /*0060*/ 	.word	0x00000000
        /*0064*/ 	.short	0x0009
        /*0066*/ 	.short	0x0030
        /*0068*/ 	.byte	0x00, 0xf0, 0x11, 0x00


	//----- nvinfo : EIATTR_KPARAM_INFO
	.align		4
.L_19:
        /*006c*/ 	.byte	0x04, 0x17
        /*006e*/ 	.short	(.L_21 - .L_20)
.L_20:
        /*0070*/ 	.word	0x00000000
        /*0074*/ 	.short	0x0008
        /*0076*/ 	.short	0x002c
        /*0078*/ 	.byte	0x00, 0xf0, 0x11, 0x00


	//----- nvinfo : EIATTR_KPARAM_INFO
	.align		4
.L_21:
        /*007c*/ 	.byte	0x04, 0x17
        /*007e*/ 	.short	(.L_23 - .L_22)
.L_22:
        /*0080*/ 	.word	0x00000000
        /*0084*/ 	.short	0x0007
        /*0086*/ 	.short	0x0028
        /*0088*/ 	.byte	0x00, 0xf0, 0x11, 0x00


	//----- nvinfo : EIATTR_KPARAM_INFO
	.align		4
.L_23:
        /*008c*/ 	.byte	0x04, 0x17
        /*008e*/ 	.short	(.L_25 - .L_24)
.L_24:
        /*0090*/ 	.word	0x00000000
        /*0094*/ 	.short	0x0006
        /*0096*/ 	.short	0x0024
        /*0098*/ 	.byte	0x00, 0xf0, 0x11, 0x00


	//----- nvinfo : EIATTR_KPARAM_INFO
	.align		4
.L_25:
        /*009c*/ 	.byte	0x04, 0x17
        /*009e*/ 	.short	(.L_27 - .L_26)
.L_26:
        /*00a0*/ 	.word	0x00000000
        /*00a4*/ 	.short	0x0005
        /*00a6*/ 	.short	0x0020
        /*00a8*/ 	.byte	0x00, 0xf0, 0x11, 0x00


	//----- nvinfo : EIATTR_KPARAM_INFO
	.align		4
.L_27:
        /*00ac*/ 	.byte	0x04, 0x17
        /*00ae*/ 	.short	(.L_29 - .L_28)
.L_28:
        /*00b0*/ 	.word	0x00000000
        /*00b4*/ 	.short	0x0004
        /*00b6*/ 	.short	0x001c
        /*00b8*/ 	.byte	0x00, 0xf0, 0x11, 0x00


	//----- nvinfo : EIATTR_KPARAM_INFO
	.align		4
.L_29:
        /*00bc*/ 	.byte	0x04, 0x17
        /*00be*/ 	.short	(.L_31 - .L_30)
.L_30:
        /*00c0*/ 	.word	0x00000000
        /*00c4*/ 	.short	0x0003
        /*00c6*/ 	.short	0x0018
        /*00c8*/ 	.byte	0x00, 0xf0, 0x11, 0x00


	//----- nvinfo : EIATTR_KPARAM_INFO
	.align		4
.L_31:
        /*00cc*/ 	.byte	0x04, 0x17
        /*00ce*/ 	.short	(.L_33 - .L_32)
.L_32:
        /*00d0*/ 	.word	0x00000000
        /*00d4*/ 	.short	0x0002
        /*00d6*/ 	.short	0x0010
        /*00d8*/ 	.byte	0x00, 0xf4, 0x21, 0x00


	//----- nvinfo : EIATTR_KPARAM_INFO
	.align		4
.L_33:
        /*00dc*/ 	.byte	0x04, 0x17
        /*00de*/ 	.short	(.L_35 - .L_34)
.L_34:
        /*00e0*/ 	.word	0x00000000
        /*00e4*/ 	.short	0x0001
        /*00e6*/ 	.short	0x0008
        /*00e8*/ 	.byte	0x00, 0xf4, 0x21, 0x00


	//----- nvinfo : EIATTR_KPARAM_INFO
	.align		4
.L_35:
        /*00ec*/ 	.byte	0x04, 0x17
        /*00ee*/ 	.short	(.L_37 - .L_36)
.L_36:
        /*00f0*/ 	.word	0x00000000
        /*00f4*/ 	.short	0x0000
        /*00f6*/ 	.short	0x0000
        /*00f8*/ 	.byte	0x00, 0xf4, 0x21, 0x00


	//----- nvinfo : EIATTR_MAXREG_COUNT
	.align		4
.L_37:
        /*00fc*/ 	.byte	0x03, 0x1b
        /*00fe*/ 	.short	0x00ff


	//----- nvinfo : EIATTR_NUM_BARRIERS
	.align		4
        /*0100*/ 	.byte	0x02, 0x4c
        /*0102*/ 	.byte	0x01
	.zero		1


	//----- nvinfo : EIATTR_ANNOTATIONS
	.align		4
        /*0104*/ 	.byte	0x04, 0x55
        /*0106*/ 	.short	(.L_39 - .L_38)


	//   ....[0]....
.L_38:
        /*0108*/ 	.word	0x00000001
        /*010c*/ 	.byte	0xe0, 0x05, 0x00, 0x00, 0x01, 0x00, 0x00, 0x00, 0x20, 0x06, 0x00, 0x00, 0x01, 0x00, 0x00, 0x00
        /* <DEDUP_REMOVED lines=2171> */
        /*88cc*/ 	.byte	0x80, 0xb8, 0x02, 0x00


	//----- nvinfo : EIATTR_MERCURY_ISA_VERSION
	.align		4
.L_39:
        /*88d0*/ 	.byte	0x03, 0x5f
        /*88d2*/ 	.short	0x0000


	//----- nvinfo : EIATTR_EXIT_INSTR_OFFSETS
	.align		4
        /*88d4*/ 	.byte	0x04, 0x1c
        /*88d6*/ 	.short	(.L_41 - .L_40)


	//   ....[0]....
.L_40:
        /*88d8*/ 	.word	0x000cdb20


	//   ....[1]....
        /*88dc*/ 	.word	0x000cdb40


	//----- nvinfo : EIATTR_REQNTID
	.align		4
.L_41:
        /*88e0*/ 	.byte	0x04, 0x10
        /*88e2*/ 	.short	(.L_43 - .L_42)
.L_42:
        /*88e4*/ 	.word	0x00000080
        /*88e8*/ 	.word	0x00000001
        /*88ec*/ 	.word	0x00000001
.L_43:


//--------------------- .nv.callgraph             --------------------------
	.section	.nv.callgraph,"",@"SHT_CUDA_CALLGRAPH"
	.align	4
	.sectionentsize	8
	.align		4
        /*0000*/ 	.word	0x00000000
	.align		4
        /*0004*/ 	.word	0xffffffff
	.align		4
        /*0008*/ 	.word	0x00000000
	.align		4
        /*000c*/ 	.word	0xfffffffe
	.align		4
        /*0010*/ 	.word	0x00000000
	.align		4
        /*0014*/ 	.word	0xfffffffd
	.align		4
        /*0018*/ 	.word	0x00000000
	.align		4
        /*001c*/ 	.word	0xfffffffc


//--------------------- .nv.rel.action            --------------------------
	.section	.nv.rel.action,"",@"SHT_CUDA_RELOCINFO"
	.align	8
	.sectionentsize	8
        /*0000*/ 	.byte	0x73, 0x00, 0x00, 0x00, 0x00, 0x00, 0x00, 0x00, 0x00, 0x00, 0x00, 0x11, 0x25, 0x00, 0x05, 0x36


//--------------------- .nv.constant0.matmul_kernel --------------------------
	.section	.nv.constant0.matmul_kernel,"a",@progbits
	.sectionflags	@""
	.align	4
.nv.constant0.matmul_kernel:
	.zero		432


//--------------------- .text.matmul_kernel       --------------------------
	.section	.text.matmul_kernel,"ax",@progbits
	.sectioninfo	@"SHI_REGISTERS=255"
	.align	128
        .global         matmul_kernel
        .type           matmul_kernel,@function
        .size           matmul_kernel,(.L_x_3 - matmul_kernel)
        .other          matmul_kernel,@"STO_CUDA_ENTRY STV_DEFAULT"
matmul_kernel:
.text.matmul_kernel:
[----:B------:R-:W-:Y:S02]  /*0000*/  IMAD.MOV.U32 R1, RZ, RZ, c[0x0][0x28] ;  /* 0x00000a00ff017624 */ /* 0x000fe400078e00ff */
[----:B------:R-:W-:Y:S01]  /*0010*/  IMAD.MOV.U32 R0, RZ, RZ, c[0x0][0x17c] ;  /* 0x00005f00ff007624 */ /* 0x000fe200078e00ff */
[----:B------:R-:W1:Y:S01]  /*0020*/  S2R R5, SR_CTAID.X ;  /* 0x0000000000057919 */ /* 0x000e620000002500 */
[----:B------:R-:W-:Y:S01]  /*0030*/  IABS R249, c[0x0][0x17c] ;  /* 0x00005f0000f97a13 */ /* 0x000fe20000000000 */
[----:B------:R-:W-:Y:S01]  /*0040*/  IMAD.MOV.U32 R244, RZ, RZ, RZ ;  /* 0x000000fffff47224 */ /* 0x000fe200078e00ff */
[----:B------:R-:W-:Y:S02]  /*0050*/  IABS R12, c[0x0][0x178] ;  /* 0x00005e00000c7a13 */ /* 0x000fe40000000000 */
[----:B------:R-:W-:Y:S02]  /*0060*/  IADD3 R0, R0, 0xff, RZ ;  /* 0x000000ff00007810 */ /* 0x000fe40007ffe0ff */
[----:B------:R-:W-:Y:S02]  /*0070*/  MOV R14, R12 ;  /* 0x0000000c000e7202 */ /* 0x000fe40000000f00 */
[----:B------:R-:W-:-:S02]  /*0080*/  SHF.R.S32.HI R3, RZ, 0x1f, R0 ;  /* 0x0000001fff037819 */ /* 0x000fc40000011400 */
[----:B------:R-:W-:Y:S02]  /*0090*/  IADD3 R1, R1, -0x4e38, RZ ;  /* 0xffffb1c801017810 */ /* 0x000fe40007ffe0ff */
[----:B------:R-:W-:-:S04]  /*00a0*/  LEA.HI R3, R3, R0, RZ, 0x8 ;  /* 0x0000000003037211 */ /* 0x000fc800078f40ff */
[----:B------:R-:W-:-:S05]  /*00b0*/  SHF.R.S32.HI R3, RZ, 0x8, R3 ;  /* 0x00000008ff037819 */ /* 0x000fca0000011403 */
[----:B------:R-:W-:Y:S01]  /*00c0*/  IMAD.SHL.U32 R4, R3, 0x8, RZ ;  /* 0x0000000803047824 */ /* 0x000fe200078e00ff */
[----:B-1----:R-:W-:-:S04]  /*00d0*/  IABS R8, R5 ;  /* 0x0000000500087213 */ /* 0x002fc80000000000 */
[-C--:B------:R-:W-:Y:S02]  /*00e0*/  IABS R7, R4.reuse ;  /* 0x0000000400077213 */ /* 0x080fe40000000000 */
[----:B------:R-:W-:Y:S02]  /*00f0*/  IABS R10, R4 ;  /* 0x00000004000a7213 */ /* 0x000fe40000000000 */
[----:B------:R-:W1:Y:S08]  /*0100*/  I2F.RP R0, R7 ;  /* 0x0000000700007306 */ /* 0x000e700000209400 */
[----:B-1----:R-:W1:Y:S02]  /*0110*/  MUFU.RCP R0, R0 ;  /* 0x0000000000007308 */ /* 0x002e640000001000 */
[----:B-1----:R-:W-:Y:S01]  /*0120*/  IADD3 R2, R0, 0xffffffe, RZ ;  /* 0x0ffffffe00027810 */ /* 0x002fe20007ffe0ff */
[----:B------:R-:W-:-:S05]  /*0130*/  IMAD.MOV R0, RZ, RZ, -R10 ;  /* 0x000000ffff007224 */ /* 0x000fca00078e0a0a */
[----:B------:R1:W2:Y:S02]  /*0140*/  F2I.FTZ.U32.TRUNC.NTZ R3, R2 ;  /* 0x0000000200037305 */ /* 0x0002a4000021f000 */
[----:B-1----:R-:W-:Y:S01]  /*0150*/  IMAD.MOV.U32 R2, RZ, RZ, RZ ;  /* 0x000000ffff027224 */ /* 0x002fe200078e00ff */
[----:B--2---:R-:W-:-:S05]  /*0160*/  IADD3 R6, RZ, -R3, RZ ;  /* 0x80000003ff067210 */ /* 0x004fca0007ffe0ff */
[----:B------:R-:W-:Y:S02]  /*0170*/  IMAD R9, R6, R7, RZ ;  /* 0x0000000706097224 */ /* 0x000fe400078e02ff */
[----:B------:R-:W-:Y:S02]  /*0180*/  IMAD.MOV.U32 R6, RZ, RZ, R8 ;  /* 0x000000ffff067224 */ /* 0x000fe400078e0008 */
[----:B------:R-:W-:-:S06]  /*0190*/  IMAD.HI.U32 R3, R3, R9, R2 ;  /* 0x0000000903037227 */ /* 0x000fcc00078e0002 */
[----:B------:R-:W-:-:S04]  /*01a0*/  IMAD.HI.U32 R3, R3, R6, RZ ;  /* 0x0000000603037227 */ /* 0x000fc800078e00ff */
[----:B------:R-:W-:-:S05]  /*01b0*/  IMAD R0, R3, R0, R6 ;  /* 0x0000000003007224 */ /* 0x000fca00078e0206 */
[----:B------:R-:W-:-:S13]  /*01c0*/  ISETP.GT.U32.AND P1, PT, R7, R0, PT ;  /* 0x000000000700720c */ /* 0x000fda0003f24070 */
[-C--:B------:R-:W-:Y:S02]  /*01d0*/  @!P1 IADD3 R0, R0, -R7.reuse, RZ ;  /* 0x8000000700009210 */ /* 0x080fe40007ffe0ff */
[----:B------:R-:W-:Y:S02]  /*01e0*/  @!P1 IADD3 R3, R3, 0x1, RZ ;  /* 0x0000000103039810 */ /* 0x000fe40007ffe0ff */
[----:B------:R-:W-:Y:S02]  /*01f0*/  ISETP.GE.U32.AND P0, PT, R0, R7, PT ;  /* 0x000000070000720c */ /* 0x000fe40003f06070 */
[----:B------:R-:W-:Y:S02]  /*0200*/  LOP3.LUT R0, R5, R4, RZ, 0x3c, !PT ;  /* 0x0000000405007212 */ /* 0x000fe400078e3cff */
[----:B------:R-:W-:Y:S02]  /*0210*/  ISETP.NE.AND P1, PT, R4, RZ, PT ;  /* 0x000000ff0400720c */ /* 0x000fe40003f25270 */
[----:B------:R-:W-:Y:S01]  /*0220*/  ISETP.GE.AND P2, PT, R0, RZ, PT ;  /* 0x000000ff0000720c */ /* 0x000fe20003f46270 */
[----:B------:R-:W-:-:S05]  /*0230*/  IMAD.MOV.U32 R0, RZ, RZ, c[0x0][0x178] ;  /* 0x00005e00ff007624 */ /* 0x000fca00078e00ff */
[----:B------:R-:W-:Y:S02]  /*0240*/  IADD3 R0, R0, 0x1ff, RZ ;  /* 0x000001ff00007810 */ /* 0x000fe40007ffe0ff */
[----:B------:R-:W-:-:S05]  /*0250*/  @P0 IADD3 R3, R3, 0x1, RZ ;  /* 0x0000000103030810 */ /* 0x000fca0007ffe0ff */
[----:B------:R-:W-:Y:S01]  /*0260*/  IMAD.MOV.U32 R2, RZ, RZ, R3 ;  /* 0x000000ffff027224 */ /* 0x000fe200078e0003 */
[----:B------:R-:W-:-:S03]  /*0270*/  SHF.R.S32.HI R3, RZ, 0x1f, R0 ;  /* 0x0000001fff037819 */ /* 0x000fc60000011400 */
[----:B------:R-:W-:Y:S01]  /*0280*/  @!P2 IMAD.MOV R2, RZ, RZ, -R2 ;  /* 0x000000ffff02a224 */ /* 0x000fe200078e0a02 */
[----:B------:R-:W-:Y:S02]  /*0290*/  @!P1 LOP3.LUT R2, RZ, R4, RZ, 0x33, !PT ;  /* 0x00000004ff029212 */ /* 0x000fe400078e33ff */
[----:B------:R-:W-:Y:S02]  /*02a0*/  LEA.HI R3, R3, R0, RZ, 0x9 ;  /* 0x0000000003037211 */ /* 0x000fe400078f48ff */
[----:B------:R-:W-:Y:S01]  /*02b0*/  SHF.L.U32 R6, R2, 0x3, RZ ;  /* 0x0000000302067819 */ /* 0x000fe200000006ff */
[----:B------:R-:W-:-:S03]  /*02c0*/  IMAD.MOV R2, RZ, RZ, -R2 ;  /* 0x000000ffff027224 */ /* 0x000fc600078e0a02 */
[----:B------:R-:W-:Y:S01]  /*02d0*/  LEA.HI.SX32 R3, R3, -R6, 0x17 ;  /* 0x8000000603037211 */ /* 0x000fe200078fbaff */
[----:B------:R-:W-:Y:S02]  /*02e0*/  IMAD R8, R4, R2, R5 ;  /* 0x0000000204087224 */ /* 0x000fe400078e0205 */
[----:B------:R-:W-:Y:S01]  /*02f0*/  IMAD.MOV.U32 R2, RZ, RZ, RZ ;  /* 0x000000ffff027224 */ /* 0x000fe200078e00ff */
[----:B------:R-:W-:Y:S01]  /*0300*/  IMNMX R11, R3, 0x8, PT ;  /* 0x00000008030b7817 */ /* 0x000fe20003800200 */
[----:B------:R-:W1:Y:S03]  /*0310*/  I2F.RP R5, R249 ;  /* 0x000000f900057306 */ /* 0x000e660000209400 */
[-C--:B------:R-:W-:Y:S02]  /*0320*/  IABS R7, R11.reuse ;  /* 0x0000000b00077213 */ /* 0x080fe40000000000 */
[----:B------:R-:W-:-:S03]  /*0330*/  IABS R4, R11 ;  /* 0x0000000b00047213 */ /* 0x000fc60000000000 */
[----:B------:R-:W2:Y:S08]  /*0340*/  I2F.RP R0, R7 ;  /* 0x0000000700007306 */ /* 0x000eb00000209400 */
[----:B-1----:R-:W-:Y:S08]  /*0350*/  MUFU.RCP R5, R5 ;  /* 0x0000000500057308 */ /* 0x002ff00000001000 */
[----:B--2---:R-:W1:Y:S02]  /*0360*/  MUFU.RCP R0, R0 ;  /* 0x0000000000007308 */ /* 0x004e640000001000 */
[----:B-1----:R-:W-:-:S02]  /*0370*/  IADD3 R3, R0, 0xffffffe, RZ ;  /* 0x0ffffffe00037810 */ /* 0x002fc40007ffe0ff */
[----:B------:R-:W-:-:S04]  /*0380*/  IABS R0, R8 ;  /* 0x0000000800007213 */ /* 0x000fc80000000000 */
[----:B------:R-:W1:Y:S02]  /*0390*/  F2I.FTZ.U32.TRUNC.NTZ R3, R3 ;  /* 0x0000000300037305 */ /* 0x000e64000021f000 */
[----:B-1----:R-:W-:-:S04]  /*03a0*/  IMAD.MOV R10, RZ, RZ, -R3 ;  /* 0x000000ffff0a7224 */ /* 0x002fc800078e0a03 */
[----:B------:R-:W-:-:S04]  /*03b0*/  IMAD R9, R10, R7, RZ ;  /* 0x000000070a097224 */ /* 0x000fc800078e02ff */
[----:B------:R-:W-:-:S04]  /*03c0*/  IMAD.HI.U32 R2, R3, R9, R2 ;  /* 0x0000000903027227 */ /* 0x000fc800078e0002 */
[----:B------:R-:W-:Y:S02]  /*03d0*/  IMAD.MOV.U32 R3, RZ, RZ, R0 ;  /* 0x000000ffff037224 */ /* 0x000fe400078e0000 */
[----:B------:R-:W-:Y:S02]  /*03e0*/  IMAD.MOV R0, RZ, RZ, -R4 ;  /* 0x000000ffff007224 */ /* 0x000fe400078e0a04 */
[----:B------:R-:W-:Y:S01]  /*03f0*/  IMAD.HI.U32 R2, R2, R3, RZ ;  /* 0x0000000302027227 */ /* 0x000fe200078e00ff */
[----:B------:R-:W1:Y:S03]  /*0400*/  I2F.RP R4, R14 ;  /* 0x0000000e00047306 */ /* 0x000e660000209400 */
[----:B------:R-:W-:Y:S01]  /*0410*/  IMAD R0, R2, R0, R3 ;  /* 0x0000000002007224 */ /* 0x000fe200078e0203 */
[----:B------:R-:W-:-:S04]  /*0420*/  IADD3 R3, R5, 0xffffffe, RZ ;  /* 0x0ffffffe05037810 */ /* 0x000fc80007ffe0ff */
[----:B------:R-:W-:Y:S02]  /*0430*/  ISETP.GT.U32.AND P1, PT, R7, R0, PT ;  /* 0x000000000700720c */ /* 0x000fe40003f24070 */
[----:B------:R-:W2:Y:S08]  /*0440*/  F2I.FTZ.U32.TRUNC.NTZ R3, R3 ;  /* 0x0000000300037305 */ /* 0x000eb0000021f000 */
[----:B-1----:R-:W1:Y:S03]  /*0450*/  MUFU.RCP R4, R4 ;  /* 0x0000000400047308 */ /* 0x002e660000001000 */
[----:B------:R-:W-:Y:S01]  /*0460*/  @!P1 IMAD.IADD R0, R0, 0x1, -R7 ;  /* 0x0000000100009824 */ /* 0x000fe200078e0a07 */
[----:B------:R-:W-:-:S02]  /*0470*/  @!P1 IADD3 R2, R2, 0x1, RZ ;  /* 0x0000000102029810 */ /* 0x000fc40007ffe0ff */
[----:B------:R-:W-:Y:S02]  /*0480*/  ISETP.NE.AND P1, PT, R11, RZ, PT ;  /* 0x000000ff0b00720c */ /* 0x000fe40003f25270 */
[----:B------:R-:W-:Y:S02]  /*0490*/  ISETP.GE.U32.AND P0, PT, R0, R7, PT ;  /* 0x000000070000720c */ /* 0x000fe40003f06070 */
[----:B------:R-:W-:-:S04]  /*04a0*/  LOP3.LUT R0, R8, R11, RZ, 0x3c, !PT ;  /* 0x0000000b08007212 */ /* 0x000fc800078e3cff */
[----:B------:R-:W-:Y:S01]  /*04b0*/  ISETP.GE.AND P2, PT, R0, RZ, PT ;  /* 0x000000ff0000720c */ /* 0x000fe20003f46270 */
[----:B--2---:R-:W-:Y:S01]  /*04c0*/  IMAD.MOV R0, RZ, RZ, -R3 ;  /* 0x000000ffff007224 */ /* 0x004fe200078e0a03 */
[----:B-1----:R-:W-:-:S03]  /*04d0*/  IADD3 R4, R4, 0xffffffe, RZ ;  /* 0x0ffffffe04047810 */ /* 0x002fc60007ffe0ff */
[----:B------:R-:W-:Y:S01]  /*04e0*/  IMAD R5, R0, R249, RZ ;  /* 0x000000f900057224 */ /* 0x000fe200078e02ff */
[----:B------:R-:W1:Y:S01]  /*04f0*/  F2I.FTZ.U32.TRUNC.NTZ R245, R4 ;  /* 0x0000000400f57305 */ /* 0x000e62000021f000 */
[----:B------:R-:W-:-:S04]  /*0500*/  @P0 IADD3 R2, R2, 0x1, RZ ;  /* 0x0000000102020810 */ /* 0x000fc80007ffe0ff */
[----:B------:R-:W-:Y:S02]  /*0510*/  MOV R242, R2 ;  /* 0x0000000200f27202 */ /* 0x000fe40000000f00 */
[----:B------:R-:W-:-:S03]  /*0520*/  MOV R2, RZ ;  /* 0x000000ff00027202 */ /* 0x000fc60000000f00 */
[----:B------:R-:W-:Y:S01]  /*0530*/  @!P2 IMAD.MOV R242, RZ, RZ, -R242 ;  /* 0x000000fffff2a224 */ /* 0x000fe200078e0af2 */
[----:B------:R-:W-:Y:S01]  /*0540*/  @!P1 LOP3.LUT R242, RZ, R11, RZ, 0x33, !PT ;  /* 0x0000000bfff29212 */ /* 0x000fe200078e33ff */
[----:B------:R-:W-:-:S04]  /*0550*/  IMAD.HI.U32 R248, R3, R5, R2 ;  /* 0x0000000503f87227 */ /* 0x000fc800078e0002 */
[----:B------:R-:W-:Y:S02]  /*0560*/  IMAD.SHL.U32 R13, R242, 0x100, RZ ;  /* 0x00000100f20d7824 */ /* 0x000fe400078e00ff */
[----:B------:R-:W-:Y:S02]  /*0570*/  IMAD.MOV R242, RZ, RZ, -R242 ;  /* 0x000000fffff27224 */ /* 0x000fe400078e0af2 */
[--C-:B-1----:R-:W-:Y:S01]  /*0580*/  IMAD.MOV R5, RZ, RZ, -R245.reuse ;  /* 0x000000ffff057224 */ /* 0x102fe200078e0af5 */
[----:B------:R-:W-:Y:S01]  /*0590*/  IADD3 R7, R13, 0x6, RZ ;  /* 0x000000060d077810 */ /* 0x000fe20007ffe0ff */
[----:B------:R-:W-:Y:S01]  /*05a0*/  IMAD R242, R11, R242, R8 ;  /* 0x000000f20bf27224 */ /* 0x000fe200078e0208 */
[----:B------:R-:W-:Y:S01]  /*05b0*/  IADD3 R16, R13, 0xff, RZ ;  /* 0x000000ff0d107810 */ /* 0x000fe20007ffe0ff */
[----:B------:R-:W-:Y:S01]  /*05c0*/  IMAD R5, R5, R14, RZ ;  /* 0x0000000e05057224 */ /* 0x000fe200078e02ff */
[C---:B------:R-:W-:Y:S01]  /*05d0*/  IADD3 R15, R13.reuse, 0x1, RZ ;  /* 0x000000010d0f7810 */ /* 0x040fe20007ffe0ff */
[----:B------:R-:W-:Y:S01]  /*05e0*/  STL [R1+0x1750], R13 ;  /* 0x0017500d01007387 */ /* 0x000fe20000100800 */
[----:B------:R-:W-:Y:S01]  /*05f0*/  IADD3 R11, R13, 0x2, RZ ;  /* 0x000000020d0b7810 */ /* 0x000fe20007ffe0ff */
[----:B------:R-:W-:Y:S01]  /*0600*/  IMAD.HI.U32 R244, R245, R5, R244 ;  /* 0x00000005f5f47227 */ /* 0x000fe200078e00f4 */
[----:B------:R-:W-:Y:S01]  /*0610*/  IABS R231, R7 ;  /* 0x0000000700e77213 */ /* 0x000fe20000000000 */
[----:B------:R-:W-:Y:S01]  /*0620*/  STL [R1+0x338c], R16 ;  /* 0x00338c1001007387 */ /* 0x000fe20000100800 */
[----:B------:R-:W-:Y:S01]  /*0630*/  IABS R237, R16 ;  /* 0x0000001000ed7213 */ /* 0x000fe20000000000 */
[----:B------:R-:W-:Y:S01]  /*0640*/  IMAD.IADD R242, R6, 0x1, R242 ;  /* 0x0000000106f27824 */ /* 0x000fe200078e02f2 */
[C---:B------:R-:W-:Y:S01]  /*0650*/  IADD3 R10, R13.reuse, 0x3, RZ ;  /* 0x000000030d0a7810 */ /* 0x040fe20007ffe0ff */
[----:B------:R-:W-:Y:S01]  /*0660*/  STL [R1+0x2f98], R15 ;  /* 0x002f980f01007387 */ /* 0x000fe20000100800 */
[C---:B------:R-:W-:Y:S01]  /*0670*/  IADD3 R9, R13.reuse, 0x4, RZ ;  /* 0x000000040d097810 */ /* 0x040fe20007ffe0ff */
[C---:B------:R-:W-:Y:S01]  /*0680*/  IMAD.HI.U32 R5, R248.reuse, R231, RZ ;  /* 0x000000e7f8057227 */ /* 0x040fe200078e00ff */
[----:B------:R-:W-:Y:S01]  /*0690*/  IABS R238, R13 ;  /* 0x0000000d00ee7213 */ /* 0x000fe20000000000 */
[----:B------:R-:W-:Y:S01]  /*06a0*/  STL [R1+0x2f94], R11 ;  /* 0x002f940b01007387 */ /* 0x000fe20000100800 */
[C---:B------:R-:W-:Y:S01]  /*06b0*/  IADD3 R8, R13.reuse, 0x5, RZ ;  /* 0x000000050d087810 */ /* 0x040fe20007ffe0ff */
[C---:B------:R-:W-:Y:S01]  /*06c0*/  IMAD.HI.U32 R3, R248.reuse, R237, RZ ;  /* 0x000000edf8037227 */ /* 0x040fe200078e00ff */
[----:B------:R-:W-:Y:S01]  /*06d0*/  IABS R234, R10 ;  /* 0x0000000a00ea7213 */ /* 0x000fe20000000000 */
[----:B------:R1:W-:Y:S01]  /*06e0*/  STL [R1+0x2f9c], R10 ;  /* 0x002f9c0a01007387 */ /* 0x0003e20000100800 */
[----:B------:R-:W-:Y:S01]  /*06f0*/  IABS R233, R9 ;  /* 0x0000000900e97213 */ /* 0x000fe20000000000 */
[C---:B------:R-:W-:Y:S01]  /*0700*/  IMAD.HI.U32 R0, R248.reuse, R238, RZ ;  /* 0x000000eef8007227 */ /* 0x040fe200078e00ff */
[----:B------:R-:W-:Y:S01]  /*0710*/  IABS R232, R8 ;  /* 0x0000000800e87213 */ /* 0x000fe20000000000 */
[----:B------:R-:W-:Y:S01]  /*0720*/  STL [R1+0x2fa0], R9 ;  /* 0x002fa00901007387 */ /* 0x000fe20000100800 */
[----:B------:R-:W-:Y:S01]  /*0730*/  IABS R235, R11 ;  /* 0x0000000b00eb7213 */ /* 0x000fe20000000000 */
[----:B------:R-:W-:Y:S01]  /*0740*/  IMAD.MOV R4, RZ, RZ, -R3 ;  /* 0x000000ffff047224 */ /* 0x000fe200078e0a03 */
[C---:B------:R-:W-:Y:S01]  /*0750*/  IADD3 R12, R13.reuse, 0x7, RZ ;  /* 0x000000070d0c7810 */ /* 0x040fe20007ffe0ff */
[----:B------:R2:W-:Y:S01]  /*0760*/  STL [R1+0x2fa4], R8 ;  /* 0x002fa40801007387 */ /* 0x0005e20000100800 */
[----:B------:R-:W-:Y:S01]  /*0770*/  IMAD.HI.U32 R3, R248, R233, RZ ;  /* 0x000000e9f8037227 */ /* 0x000fe200078e00ff */
[----:B-1----:R-:W-:-:S02]  /*0780*/  IADD3 R10, R13, 0x9, RZ ;  /* 0x000000090d0a7810 */ /* 0x002fc40007ffe0ff */
[----:B------:R-:W-:Y:S01]  /*0790*/  IADD3 R11, R13, 0x8, RZ ;  /* 0x000000080d0b7810 */ /* 0x000fe20007ffe0ff */
[----:B------:R1:W-:Y:S01]  /*07a0*/  STL [R1+0x2fa8], R7 ;  /* 0x002fa80701007387 */ /* 0x0003e20000100800 */
[----:B------:R-:W-:Y:S01]  /*07b0*/  IABS R228, R10 ;  /* 0x0000000a00e47213 */ /* 0x000fe20000000000 */
[----:B------:R-:W-:Y:S01]  /*07c0*/  IMAD.MOV R6, RZ, RZ, -R3 ;  /* 0x000000ffff067224 */ /* 0x000fe200078e0a03 */
[----:B------:R-:W-:Y:S01]  /*07d0*/  IADD3 R0, -R0, RZ, RZ ;  /* 0x000000ff00007210 */ /* 0x000fe20007ffe1ff */
[----:B------:R-:W-:Y:S01]  /*07e0*/  STL [R1+0x2fac], R12 ;  /* 0x002fac0c01007387 */ /* 0x000fe20000100800 */
[----:B--2---:R-:W-:Y:S01]  /*07f0*/  IADD3 R8, -R5, RZ, RZ ;  /* 0x000000ff05087210 */ /* 0x004fe20007ffe1ff */
[C---:B------:R-:W-:Y:S01]  /*0800*/  IMAD.HI.U32 R3, R248.reuse, R228, RZ ;  /* 0x000000e4f8037227 */ /* 0x040fe200078e00ff */
[----:B------:R-:W-:Y:S01]  /*0810*/  IADD3 R9, R13, 0xa, RZ ;  /* 0x0000000a0d097810 */ /* 0x000fe20007ffe0ff */
[----:B------:R-:W-:Y:S01]  /*0820*/  STL [R1+0x2fb0], R11 ;  /* 0x002fb00b01007387 */ /* 0x000fe20000100800 */
[----:B------:R-:W-:Y:S01]  /*0830*/  IABS R230, R12 ;  /* 0x0000000c00e67213 */ /* 0x000fe20000000000 */
[----:B------:R-:W-:Y:S01]  /*0840*/  IMAD R231, R249, R8, R231 ;  /* 0x00000008f9e77224 */ /* 0x000fe200078e02e7 */
[----:B-1----:R-:W-:Y:S01]  /*0850*/  IADD3 R7, R13, 0xb, RZ ;  /* 0x0000000b0d077810 */ /* 0x002fe20007ffe0ff */
[----:B------:R-:W-:Y:S01]  /*0860*/  IMAD R238, R249, R0, R238 ;  /* 0x00000000f9ee7224 */ /* 0x000fe200078e02ee */
[----:B------:R-:W-:Y:S01]  /*0870*/  IADD3 R8, R13, 0xe, RZ ;  /* 0x0000000e0d087810 */ /* 0x000fe20007ffe0ff */
[----:B------:R1:W-:Y:S01]  /*0880*/  STL [R1+0x2fb4], R10 ;  /* 0x002fb40a01007387 */ /* 0x0003e20000100800 */
[----:B------:R-:W-:Y:S01]  /*0890*/  IMAD.HI.U32 R0, R248, R235, RZ ;  /* 0x000000ebf8007227 */ /* 0x000fe200078e00ff */
[----:B------:R-:W-:-:S02]  /*08a0*/  IABS R227, R9 ;  /* 0x0000000900e37213 */ /* 0x000fc40000000000 */
[----:B------:R2:W-:Y:S01]  /*08b0*/  STL [R1+0x2fb8], R9 ;  /* 0x002fb80901007387 */ /* 0x0005e20000100800 */
[----:B------:R-:W-:Y:S01]  /*08c0*/  IABS R226, R7 ;  /* 0x0000000700e27213 */ /* 0x000fe20000000000 */
[----:B------:R-:W-:Y:S01]  /*08d0*/  IMAD.MOV R3, RZ, RZ, -R3 ;  /* 0x000000ffff037224 */ /* 0x000fe200078e0a03 */
[----:B------:R-:W-:Y:S01]  /*08e0*/  IABS R223, R8 ;  /* 0x0000000800df7213 */ /* 0x000fe20000000000 */
[----:B------:R3:W-:Y:S01]  /*08f0*/  STL [R1+0x2fbc], R7 ;  /* 0x002fbc0701007387 */ /* 0x0007e20000100800 */
[----:B------:R-:W-:Y:S01]  /*0900*/  IMAD R233, R249, R6, R233 ;  /* 0x00000006f9e97224 */ /* 0x000fe200078e02e9 */
[----:B-1----:R-:W-:Y:S01]  /*0910*/  IADD3 R10, R13, 0xc, RZ ;  /* 0x0000000c0d0a7810 */ /* 0x002fe20007ffe0ff */
[----:B------:R-:W-:Y:S01]  /*0920*/  IMAD R228, R249, R3, R228 ;  /* 0x00000003f9e47224 */ /* 0x000fe200078e02e4 */
[C---:B------:R-:W-:Y:S01]  /*0930*/  IADD3 R6, R13.reuse, 0x10, RZ ;  /* 0x000000100d067810 */ /* 0x040fe20007ffe0ff */
[----:B------:R-:W-:Y:S01]  /*0940*/  IMAD.HI.U32 R5, R248, R226, RZ ;  /* 0x000000e2f8057227 */ /* 0x000fe200078e00ff */
[C---:B--2---:R-:W-:Y:S01]  /*0950*/  IADD3 R9, R13.reuse, 0xd, RZ ;  /* 0x0000000d0d097810 */ /* 0x044fe20007ffe0ff */
[----:B------:R1:W-:Y:S01]  /*0960*/  STL [R1+0x2fc0], R10 ;  /* 0x002fc00a01007387 */ /* 0x0003e20000100800 */
[----:B------:R-:W-:Y:S01]  /*0970*/  IADD3 R0, -R0, RZ, RZ ;  /* 0x000000ff00007210 */ /* 0x000fe20007ffe1ff */
[C---:B------:R-:W-:Y:S01]  /*0980*/  IMAD.HI.U32 R3, R248.reuse, R223, RZ ;  /* 0x000000dff8037227 */ /* 0x040fe200078e00ff */
[----:B---3--:R-:W-:Y:S01]  /*0990*/  IADD3 R7, R13, 0xf, RZ ;  /* 0x0000000f0d077810 */ /* 0x008fe20007ffe0ff */
[----:B------:R-:W-:Y:S01]  /*09a0*/  STL [R1+0x2fc4], R9 ;  /* 0x002fc40901007387 */ /* 0x000fe20000100800 */
[----:B------:R-:W-:Y:S01]  /*09b0*/  IABS R221, R6 ;  /* 0x0000000600dd7213 */ /* 0x000fe20000000000 */
[----:B------:R-:W-:Y:S01]  /*09c0*/  IMAD.MOV R5, RZ, RZ, -R5 ;  /* 0x000000ffff057224 */ /* 0x000fe200078e0a05 */
[----:B------:R-:W-:Y:S01]  /*09d0*/  IABS R222, R7 ;  /* 0x0000000700de7213 */ /* 0x000fe20000000000 */
[----:B------:R-:W-:Y:S01]  /*09e0*/  STL [R1+0x2fc8], R8 ;  /* 0x002fc80801007387 */ /* 0x000fe20000100800 */
[----:B------:R-:W-:Y:S01]  /*09f0*/  IMAD R235, R249, R0, R235 ;  /* 0x00000000f9eb7224 */ /* 0x000fe200078e02eb */
[----:B------:R-:W-:Y:S01]  /*0a00*/  IABS R225, R10 ;  /* 0x0000000a00e17213 */ /* 0x000fe20000000000 */
[----:B------:R-:W-:Y:S01]  /*0a10*/  IMAD.HI.U32 R0, R248, R230, RZ ;  /* 0x000000e6f8007227 */ /* 0x000fe200078e00ff */
[----:B------:R2:W-:Y:S01]  /*0a20*/  STL [R1+0x2fcc], R7 ;  /* 0x002fcc0701007387 */ /* 0x0005e20000100800 */
[----:B------:R-:W-:-:S02]  /*0a30*/  IABS R229, R11 ;  /* 0x0000000b00e57213 */ /* 0x000fc40000000000 */
[----:B------:R-:W-:Y:S01]  /*0a40*/  IMAD R226, R249, R5, R226 ;  /* 0x00000005f9e27224 */ /* 0x000fe200078e02e2 */
[----:B------:R3:W-:Y:S01]  /*0a50*/  STL [R1+0x2fd0], R6 ;  /* 0x002fd00601007387 */ /* 0x0007e20000100800 */
[C---:B------:R-:W-:Y:S01]  /*0a60*/  IMAD.HI.U32 R5, R248.reuse, R221, RZ ;  /* 0x000000ddf8057227 */ /* 0x040fe200078e00ff */
[C---:B------:R-:W-:Y:S02]  /*0a70*/  IADD3 R12, R13.reuse, 0x11, RZ ;  /* 0x000000110d0c7810 */ /* 0x040fe40007ffe0ff */
[C---:B-1----:R-:W-:Y:S01]  /*0a80*/  IADD3 R10, R13.reuse, 0x13, RZ ;  /* 0x000000130d0a7810 */ /* 0x042fe20007ffe0ff */
[----:B------:R-:W-:Y:S01]  /*0a90*/  IMAD.MOV R0, RZ, RZ, -R0 ;  /* 0x000000ffff007224 */ /* 0x000fe200078e0a00 */
[C---:B--2---:R-:W-:Y:S01]  /*0aa0*/  IADD3 R7, R13.reuse, 0x15, RZ ;  /* 0x000000150d077810 */ /* 0x044fe20007ffe0ff */
[----:B------:R-:W-:Y:S01]  /*0ab0*/  IMAD.MOV R8, RZ, RZ, -R5 ;  /* 0x000000ffff087224 */ /* 0x000fe200078e0a05 */
[----:B------:R-:W-:Y:S01]  /*0ac0*/  IADD3 R11, R13, 0x12, RZ ;  /* 0x000000120d0b7810 */ /* 0x000fe20007ffe0ff */
[----:B------:R-:W-:Y:S01]  /*0ad0*/  IMAD R230, R249, R0, R230 ;  /* 0x00000000f9e67224 */ /* 0x000fe200078e02e6 */
[----:B---3--:R-:W-:Y:S01]  /*0ae0*/  IADD3 R6, -R3, RZ, RZ ;  /* 0x000000ff03067210 */ /* 0x008fe20007ffe1ff */
[----:B------:R-:W-:Y:S01]  /*0af0*/  IMAD.HI.U32 R0, R248, R225, RZ ;  /* 0x000000e1f8007227 */ /* 0x000fe200078e00ff */
[----:B------:R-:W-:-:S02]  /*0b00*/  IABS R216, R7 ;  /* 0x0000000700d87213 */ /* 0x000fc40000000000 */
[----:B------:R-:W-:Y:S01]  /*0b10*/  IABS R224, R9 ;  /* 0x0000000900e07213 */ /* 0x000fe20000000000 */
[----:B------:R-:W-:Y:S01]  /*0b20*/  IMAD R223, R249, R6, R223 ;  /* 0x00000006f9df7224 */ /* 0x000fe200078e02df */
[C---:B------:R-:W-:Y:S01]  /*0b30*/  IADD3 R6, R13.reuse, 0x1a, RZ ;  /* 0x0000001a0d067810 */ /* 0x040fe20007ffe0ff */
[C---:B------:R-:W-:Y:S01]  /*0b40*/  IMAD.HI.U32 R5, R248.reuse, R216, RZ ;  /* 0x000000d8f8057227 */ /* 0x040fe200078e00ff */
[----:B------:R-:W-:Y:S02]  /*0b50*/  IADD3 R9, R13, 0x14, RZ ;  /* 0x000000140d097810 */ /* 0x000fe40007ffe0ff */
[----:B------:R-:W-:Y:S01]  /*0b60*/  STL [R1+0x3450], R223 ;  /* 0x003450df01007387 */ /* 0x000fe20000100800 */
[----:B------:R-:W-:Y:S01]  /*0b70*/  IABS R218, R10 ;  /* 0x0000000a00da7213 */ /* 0x000fe20000000000 */
[----:B------:R-:W-:Y:S01]  /*0b80*/  IMAD.MOV R5, RZ, RZ, -R5 ;  /* 0x000000ffff057224 */ /* 0x000fe200078e0a05 */
[----:B------:R-:W-:Y:S01]  /*0b90*/  IABS R211, R6 ;  /* 0x0000000600d37213 */ /* 0x000fe20000000000 */
[----:B------:R1:W-:Y:S01]  /*0ba0*/  STL [R1+0x2fd4], R12 ;  /* 0x002fd40c01007387 */ /* 0x0003e20000100800 */
[----:B------:R-:W-:Y:S01]  /*0bb0*/  IMAD.MOV R0, RZ, RZ, -R0 ;  /* 0x000000ffff007224 */ /* 0x000fe200078e0a00 */
[----:B------:R-:W-:Y:S01]  /*0bc0*/  IABS R220, R12 ;  /* 0x0000000c00dc7213 */ /* 0x000fe20000000000 */
[----:B------:R-:W-:Y:S01]  /*0bd0*/  IMAD R221, R249, R8, R221 ;  /* 0x00000008f9dd7224 */ /* 0x000fe200078e02dd */
[----:B------:R2:W-:Y:S01]  /*0be0*/  STL [R1+0x2fd8], R11 ;  /* 0x002fd80b01007387 */ /* 0x0005e20000100800 */
[----:B------:R-:W-:Y:S01]  /*0bf0*/  IABS R217, R9 ;  /* 0x0000000900d97213 */ /* 0x000fe20000000000 */
[C---:B------:R-:W-:Y:S01]  /*0c00*/  IMAD.HI.U32 R3, R248.reuse, R218, RZ ;  /* 0x000000daf8037227 */ /* 0x040fe200078e00ff */
[----:B------:R-:W-:Y:S01]  /*0c10*/  IADD3 R8, R13, 0x18, RZ ;  /* 0x000000180d087810 */ /* 0x000fe20007ffe0ff */
[----:B------:R3:W-:Y:S01]  /*0c20*/  STL [R1+0x2fdc], R10 ;  /* 0x002fdc0a01007387 */ /* 0x0007e20000100800 */
[----:B------:R-:W-:Y:S01]  /*0c30*/  IABS R219, R11 ;  /* 0x0000000b00db7213 */ /* 0x000fe20000000000 */
[C---:B------:R-:W-:Y:S01]  /*0c40*/  IMAD R216, R249.reuse, R5, R216 ;  /* 0x00000005f9d87224 */ /* 0x040fe200078e02d8 */
[----:B------:R-:W-:Y:S01]  /*0c50*/  IABS R213, R8 ;  /* 0x0000000800d57213 */ /* 0x000fe20000000000 */
[----:B------:R4:W-:Y:S01]  /*0c60*/  STL [R1+0x2fe0], R9 ;  /* 0x002fe00901007387 */ /* 0x0009e20000100800 */
[----:B------:R-:W-:Y:S01]  /*0c70*/  IMAD R225, R249, R0, R225 ;  /* 0x00000000f9e17224 */ /* 0x000fe200078e02e1 */
[C---:B-1----:R-:W-:Y:S01]  /*0c80*/  IADD3 R12, R13.reuse, 0x1b, RZ ;  /* 0x0000001b0d0c7810 */ /* 0x042fe20007ffe0ff */
[----:B------:R-:W-:Y:S01]  /*0c90*/  IMAD.HI.U32 R5, R248, R211, RZ ;  /* 0x000000d3f8057227 */ /* 0x000fe200078e00ff */
[----:B------:R1:W-:Y:S01]  /*0ca0*/  STL [R1+0x2fe4], R7 ;  /* 0x002fe40701007387 */ /* 0x0003e20000100800 */
[----:B--2---:R-:W-:-:S02]  /*0cb0*/  IADD3 R11, R13, 0x1c, RZ ;  /* 0x0000001c0d0b7810 */ /* 0x004fc40007ffe0ff */
[C---:B---3--:R-:W-:Y:S01]  /*0cc0*/  IADD3 R10, R13.reuse, 0x16, RZ ;  /* 0x000000160d0a7810 */ /* 0x048fe20007ffe0ff */
[C---:B------:R-:W-:Y:S01]  /*0cd0*/  IMAD.HI.U32 R0, R248.reuse, R220, RZ ;  /* 0x000000dcf8007227 */ /* 0x040fe200078e00ff */
[----:B------:R-:W-:Y:S02]  /*0ce0*/  IABS R210, R12 ;  /* 0x0000000c00d27213 */ /* 0x000fe40000000000 */
[C---:B----4-:R-:W-:Y:S01]  /*0cf0*/  IADD3 R9, R13.reuse, 0x17, RZ ;  /* 0x000000170d097810 */ /* 0x050fe20007ffe0ff */
[----:B------:R-:W-:Y:S01]  /*0d00*/  IMAD.MOV R3, RZ, RZ, -R3 ;  /* 0x000000ffff037224 */ /* 0x000fe200078e0a03 */
[----:B------:R2:W-:Y:S01]  /*0d10*/  STL [R1+0x2fe8], R10 ;  /* 0x002fe80a01007387 */ /* 0x0005e20000100800 */
[----:B------:R-:W-:Y:S01]  /*0d20*/  IABS R215, R10 ;  /* 0x0000000a00d77213 */ /* 0x000fe20000000000 */
[----:B------:R-:W-:Y:S01]  /*0d30*/  IMAD.MOV R0, RZ, RZ, -R0 ;  /* 0x000000ffff007224 */ /* 0x000fe200078e0a00 */
[----:B-1----:R-:W-:Y:S01]  /*0d40*/  IADD3 R7, R13, 0x19, RZ ;  /* 0x000000190d077810 */ /* 0x002fe20007ffe0ff */
[----:B------:R1:W-:Y:S01]  /*0d50*/  STL [R1+0x2fec], R9 ;  /* 0x002fec0901007387 */ /* 0x0003e20000100800 */
[----:B------:R-:W-:Y:S01]  /*0d60*/  IMAD R218, R249, R3, R218 ;  /* 0x00000003f9da7224 */ /* 0x000fe200078e02da */
[----:B------:R-:W-:Y:S01]  /*0d70*/  IABS R214, R9 ;  /* 0x0000000900d67213 */ /* 0x000fe20000000000 */
[----:B------:R-:W-:Y:S01]  /*0d80*/  IMAD.HI.U32 R3, R248, R213, RZ ;  /* 0x000000d5f8037227 */ /* 0x000fe200078e00ff */
[----:B------:R3:W-:Y:S01]  /*0d90*/  STL [R1+0x2ff0], R8 ;  /* 0x002ff00801007387 */ /* 0x0007e20000100800 */
[----:B------:R-:W-:-:S02]  /*0da0*/  IABS R212, R7 ;  /* 0x0000000700d47213 */ /* 0x000fc40000000000 */
[----:B--2---:R-:W-:Y:S01]  /*0db0*/  IADD3 R10, R13, 0x1d, RZ ;  /* 0x0000001d0d0a7810 */ /* 0x004fe20007ffe0ff */
[----:B------:R2:W-:Y:S01]  /*0dc0*/  STL [R1+0x2ff4], R7 ;  /* 0x002ff40701007387 */ /* 0x0005e20000100800 */
[----:B------:R-:W-:Y:S01]  /*0dd0*/  IMAD R220, R249, R0, R220 ;  /* 0x00000000f9dc7224 */ /* 0x000fe200078e02dc */
[----:B-1----:R-:W-:Y:S01]  /*0de0*/  IADD3 R9, R13, 0x1e, RZ ;  /* 0x0000001e0d097810 */ /* 0x002fe20007ffe0ff */
[----:B------:R-:W-:Y:S01]  /*0df0*/  IMAD.HI.U32 R0, R248, R215, RZ ;  /* 0x000000d7f8007227 */ /* 0x000fe200078e00ff */
[----:B------:R-:W-:Y:S01]  /*0e00*/  IABS R208, R10 ;  /* 0x0000000a00d07213 */ /* 0x000fe20000000000 */
[----:B------:R1:W-:Y:S01]  /*0e10*/  STL [R1+0x2ff8], R6 ;  /* 0x002ff80601007387 */ /* 0x0003e20000100800 */
[----:B---3--:R-:W-:Y:S01]  /*0e20*/  IADD3 R8, -R5, RZ, RZ ;  /* 0x000000ff05087210 */ /* 0x008fe20007ffe1ff */
[----:B------:R-:W-:Y:S01]  /*0e30*/  IMAD R237, R249, R4, R237 ;  /* 0x00000004f9ed7224 */ /* 0x000fe200078e02ed */
[----:B------:R-:W-:Y:S01]  /*0e40*/  IABS R207, R9 ;  /* 0x0000000900cf7213 */ /* 0x000fe20000000000 */
[----:B------:R-:W-:Y:S01]  /*0e50*/  STL [R1+0x2ffc], R12 ;  /* 0x002ffc0c01007387 */ /* 0x000fe20000100800 */
[----:B--2---:R-:W-:Y:S01]  /*0e60*/  IADD3 R7, R13, 0x1f, RZ ;  /* 0x0000001f0d077810 */ /* 0x004fe20007ffe0ff */
[----:B------:R-:W-:Y:S01]  /*0e70*/  IMAD R211, R249, R8, R211 ;  /* 0x00000008f9d37224 */ /* 0x000fe200078e02d3 */
[----:B------:R-:W-:Y:S01]  /*0e80*/  IADD3 R8, R13, 0x22, RZ ;  /* 0x000000220d087810 */ /* 0x000fe20007ffe0ff */
[----:B------:R-:W-:Y:S01]  /*0e90*/  STL [R1+0x3000], R11 ;  /* 0x0030000b01007387 */ /* 0x000fe20000100800 */
[----:B------:R-:W-:Y:S01]  /*0ea0*/  IABS R206, R7 ;  /* 0x0000000700ce7213 */ /* 0x000fe20000000000 */
[----:B-1----:R-:W-:Y:S01]  /*0eb0*/  IMAD.MOV R6, RZ, RZ, -R3 ;  /* 0x000000ffff067224 */ /* 0x002fe200078e0a03 */
[----:B------:R-:W-:Y:S01]  /*0ec0*/  IADD3 R0, -R0, RZ, RZ ;  /* 0x000000ff00007210 */ /* 0x000fe20007ffe1ff */
[----:B------:R-:W-:Y:S01]  /*0ed0*/  IMAD.HI.U32 R3, R248, R208, RZ ;  /* 0x000000d0f8037227 */ /* 0x000fe200078e00ff */
[----:B------:R1:W-:Y:S01]  /*0ee0*/  STL [R1+0x3004], R10 ;  /* 0x0030040a01007387 */ /* 0x0003e20000100800 */
[----:B------:R-:W-:-:S02]  /*0ef0*/  IABS R203, R8 ;  /* 0x0000000800cb7213 */ /* 0x000fc40000000000 */
[----:B------:R-:W-:Y:S01]  /*0f00*/  IMAD.MOV R3, RZ, RZ, -R3 ;  /* 0x000000ffff037224 */ /* 0x000fe200078e0a03 */
[----:B------:R2:W-:Y:S01]  /*0f10*/  STL [R1+0x3008], R9 ;  /* 0x0030080901007387 */ /* 0x0005e20000100800 */
[----:B------:R-:W-:Y:S01]  /*0f20*/  IMAD R213, R249, R6, R213 ;  /* 0x00000006f9d57224 */ /* 0x000fe200078e02d5 */
[C---:B------:R-:W-:Y:S01]  /*0f30*/  IADD3 R6, R13.reuse, 0x24, RZ ;  /* 0x000000240d067810 */ /* 0x040fe20007ffe0ff */
[C---:B------:R-:W-:Y:S01]  /*0f40*/  IMAD.HI.U32 R5, R248.reuse, R206, RZ ;  /* 0x000000cef8057227 */ /* 0x040fe200078e00ff */
[----:B------:R3:W-:Y:S01]  /*0f50*/  STL [R1+0x300c], R7 ;  /* 0x00300c0701007387 */ /* 0x0007e20000100800 */
[----:B------:R-:W-:Y:S02]  /*0f60*/  IABS R209, R11 ;  /* 0x0000000b00d17213 */ /* 0x000fe40000000000 */
[----:B-1----:R-:W-:Y:S01]  /*0f70*/  IADD3 R10, R13, 0x20, RZ ;  /* 0x000000200d0a7810 */ /* 0x002fe20007ffe0ff */
[C---:B------:R-:W-:Y:S01]  /*0f80*/  IMAD R208, R249.reuse, R3, R208 ;  /* 0x00000003f9d07224 */ /* 0x040fe200078e02d0 */
[----:B------:R-:W-:Y:S01]  /*0f90*/  IABS R201, R6 ;  /* 0x0000000600c97213 */ /* 0x000fe20000000000 */
[----:B------:R-:W-:Y:S01]  /*0fa0*/  IMAD R215, R249, R0, R215 ;  /* 0x00000000f9d77224 */ /* 0x000fe200078e02d7 */
[C---:B--2---:R-:W-:Y:S01]  /*0fb0*/  IADD3 R9, R13.reuse, 0x21, RZ ;  /* 0x000000210d097810 */ /* 0x044fe20007ffe0ff */
[----:B------:R1:W-:Y:S01]  /*0fc0*/  STL [R1+0x3010], R10 ;  /* 0x0030100a01007387 */ /* 0x0003e20000100800 */
[----:B------:R-:W-:Y:S01]  /*0fd0*/  IMAD.HI.U32 R3, R248, R203, RZ ;  /* 0x000000cbf8037227 */ /* 0x000fe200078e00ff */
[----:B---3--:R-:W-:-:S02]  /*0fe0*/  IADD3 R7, R13, 0x23, RZ ;  /* 0x000000230d077810 */ /* 0x008fc40007ffe0ff */
[----:B------:R-:W-:Y:S01]  /*0ff0*/  STL [R1+0x3014], R9 ;  /* 0x0030140901007387 */ /* 0x000fe20000100800 */
[C---:B------:R-:W-:Y:S01]  /*1000*/  IMAD.HI.U32 R0, R248.reuse, R210, RZ ;  /* 0x000000d2f8007227 */ /* 0x040fe200078e00ff */
[----:B------:R-:W-:Y:S02]  /*1010*/  IABS R202, R7 ;  /* 0x0000000700ca7213 */ /* 0x000fe40000000000 */
[----:B------:R-:W-:Y:S01]  /*1020*/  STL [R1+0x3018], R8 ;  /* 0x0030180801007387 */ /* 0x000fe20000100800 */
[----:B------:R-:W-:Y:S01]  /*1030*/  IMAD.MOV R5, RZ, RZ, -R5 ;  /* 0x000000ffff057224 */ /* 0x000fe200078e0a05 */
[----:B------:R-:W-:Y:S01]  /*1040*/  IABS R205, R10 ;  /* 0x0000000a00cd7213 */ /* 0x000fe20000000000 */
[----:B------:R-:W-:Y:S01]  /*1050*/  IMAD.MOV R0, RZ, RZ, -R0 ;  /* 0x000000ffff007224 */ /* 0x000fe200078e0a00 */
[----:B------:R2:W-:Y:S01]  /*1060*/  STL [R1+0x301c], R7 ;  /* 0x00301c0701007387 */ /* 0x0005e20000100800 */
[----:B------:R-:W-:Y:S01]  /*1070*/  IMAD R206, R249, R5, R206 ;  /* 0x00000005f9ce7224 */ /* 0x000fe200078e02ce */
[C---:B------:R-:W-:Y:S01]  /*1080*/  IADD3 R12, R13.reuse, 0x25, RZ ;  /* 0x000000250d0c7810 */ /* 0x040fe20007ffe0ff */
[----:B------:R-:W-:Y:S01]  /*1090*/  IMAD.HI.U32 R5, R248, R201, RZ ;  /* 0x000000c9f8057227 */ /* 0x000fe200078e00ff */
[----:B------:R3:W-:Y:S01]  /*10a0*/  STL [R1+0x3020], R6 ;  /* 0x0030200601007387 */ /* 0x0007e20000100800 */
[----:B-1----:R-:W-:-:S02]  /*10b0*/  IADD3 R10, R13, 0x27, RZ ;  /* 0x000000270d0a7810 */ /* 0x002fc40007ffe0ff */
[----:B------:R-:W-:Y:S01]  /*10c0*/  IMAD R210, R249, R0, R210 ;  /* 0x00000000f9d27224 */ /* 0x000fe200078e02d2 */
[C---:B------:R-:W-:Y:S01]  /*10d0*/  IADD3 R11, R13.reuse, 0x26, RZ ;  /* 0x000000260d0b7810 */ /* 0x040fe20007ffe0ff */
[C---:B------:R-:W-:Y:S01]  /*10e0*/  IMAD.HI.U32 R0, R248.reuse, R205, RZ ;  /* 0x000000cdf8007227 */ /* 0x040fe200078e00ff */
[----:B--2---:R-:W-:Y:S01]  /*10f0*/  IADD3 R7, R13, 0x29, RZ ;  /* 0x000000290d077810 */ /* 0x004fe20007ffe0ff */
[----:B------:R-:W-:Y:S01]  /*1100*/  STL [R1+0x3024], R12 ;  /* 0x0030240c01007387 */ /* 0x000fe20000100800 */
[----:B------:R-:W-:Y:S01]  /*1110*/  IABS R204, R9 ;  /* 0x0000000900cc7213 */ /* 0x000fe20000000000 */
[----:B------:R-:W-:Y:S01]  /*1120*/  IMAD.MOV R8, RZ, RZ, -R5 ;  /* 0x000000ffff087224 */ /* 0x000fe200078e0a05 */
[----:B---3--:R-:W-:Y:S01]  /*1130*/  IADD3 R6, -R3, RZ, RZ ;  /* 0x000000ff03067210 */ /* 0x008fe20007ffe1ff */
[----:B------:R-:W-:Y:S01]  /*1140*/  IMAD.MOV R0, RZ, RZ, -R0 ;  /* 0x000000ffff007224 */ /* 0x000fe200078e0a00 */
[----:B------:R-:W-:Y:S01]  /*1150*/  IABS R196, R7 ;  /* 0x0000000700c47213 */ /* 0x000fe20000000000 */
[----:B------:R-:W-:Y:S01]  /*1160*/  STL [R1+0x3028], R11 ;  /* 0x0030280b01007387 */ /* 0x000fe20000100800 */
[----:B------:R-:W-:Y:S01]  /*1170*/  IADD3 R9, R13, 0x28, RZ ;  /* 0x000000280d097810 */ /* 0x000fe20007ffe0ff */
[----:B------:R-:W-:Y:S01]  /*1180*/  IMAD R203, R249, R6, R203 ;  /* 0x00000006f9cb7224 */ /* 0x000fe200078e02cb */
[----:B------:R-:W-:Y:S01]  /*1190*/  IADD3 R6, R13, 0x2e, RZ ;  /* 0x0000002e0d067810 */ /* 0x000fe20007ffe0ff */
[C---:B------:R-:W-:Y:S01]  /*11a0*/  IMAD.HI.U32 R5, R248.reuse, R196, RZ ;  /* 0x000000c4f8057227 */ /* 0x040fe200078e00ff */
[----:B------:R-:W-:Y:S01]  /*11b0*/  IABS R198, R10 ;  /* 0x0000000a00c67213 */ /* 0x000fe20000000000 */
[----:B------:R1:W-:Y:S01]  /*11c0*/  STL [R1+0x302c], R10 ;  /* 0x00302c0a01007387 */ /* 0x0003e20000100800 */
[----:B------:R-:W-:Y:S01]  /*11d0*/  IABS R200, R12 ;  /* 0x0000000c00c87213 */ /* 0x000fe20000000000 */
[----:B------:R-:W-:Y:S01]  /*11e0*/  IMAD.MOV R5, RZ, RZ, -R5 ;  /* 0x000000ffff057224 */ /* 0x000fe200078e0a05 */
[----:B------:R-:W-:Y:S01]  /*11f0*/  IABS R191, R6 ;  /* 0x0000000600bf7213 */ /* 0x000fe20000000000 */
[----:B------:R-:W-:Y:S01]  /*1200*/  IMAD R201, R249, R8, R201 ;  /* 0x00000008f9c97224 */ /* 0x000fe200078e02c9 */
[----:B------:R2:W-:Y:S01]  /*1210*/  STL [R1+0x3030], R9 ;  /* 0x0030300901007387 */ /* 0x0005e20000100800 */
[----:B------:R-:W-:Y:S01]  /*1220*/  IABS R197, R9 ;  /* 0x0000000900c57213 */ /* 0x000fe20000000000 */
[C---:B------:R-:W-:Y:S01]  /*1230*/  IMAD.HI.U32 R3, R248.reuse, R198, RZ ;  /* 0x000000c6f8037227 */ /* 0x040fe200078e00ff */
[C---:B------:R-:W-:Y:S01]  /*1240*/  IADD3 R8, R13.reuse, 0x2c, RZ ;  /* 0x0000002c0d087810 */ /* 0x040fe20007ffe0ff */
[----:B------:R3:W-:Y:S01]  /*1250*/  STL [R1+0x3034], R7 ;  /* 0x0030340701007387 */ /* 0x0007e20000100800 */
[----:B-1----:R-:W-:Y:S01]  /*1260*/  IADD3 R10, R13, 0x2a, RZ ;  /* 0x0000002a0d0a7810 */ /* 0x002fe20007ffe0ff */
[----:B------:R-:W-:Y:S01]  /*1270*/  IMAD R205, R249, R0, R205 ;  /* 0x00000000f9cd7224 */ /* 0x000fe200078e02cd */
[----:B------:R-:W-:Y:S01]  /*1280*/  IABS R193, R8 ;  /* 0x0000000800c17213 */ /* 0x000fe20000000000 */
[C---:B------:R-:W-:Y:S01]  /*1290*/  IMAD.HI.U32 R0, R248.reuse, R200, RZ ;  /* 0x000000c8f8007227 */ /* 0x040fe200078e00ff */
[----:B------:R-:W-:Y:S01]  /*12a0*/  IABS R195, R10 ;  /* 0x0000000a00c37213 */ /* 0x000fe20000000000 */
[----:B------:R1:W-:Y:S01]  /*12b0*/  STL [R1+0x3038], R10 ;  /* 0x0030380a01007387 */ /* 0x0003e20000100800 */
[----:B--2---:R-:W-:Y:S01]  /*12c0*/  IADD3 R9, R13, 0x2b, RZ ;  /* 0x0000002b0d097810 */ /* 0x004fe20007ffe0ff */
[----:B------:R-:W-:Y:S01]  /*12d0*/  IMAD R196, R249, R5, R196 ;  /* 0x00000005f9c47224 */ /* 0x000fe200078e02c4 */
[----:B------:R-:W-:Y:S01]  /*12e0*/  IABS R199, R11 ;  /* 0x0000000b00c77213 */ /* 0x000fe20000000000 */
[C---:B------:R-:W-:Y:S01]  /*12f0*/  IMAD.HI.U32 R5, R248.reuse, R191, RZ ;  /* 0x000000bff8057227 */ /* 0x040fe200078e00ff */
[C---:B---3--:R-:W-:Y:S01]  /*1300*/  IADD3 R7, R13.reuse, 0x2d, RZ ;  /* 0x0000002d0d077810 */ /* 0x048fe20007ffe0ff */
[----:B------:R2:W-:Y:S01]  /*1310*/  STL [R1+0x303c], R9 ;  /* 0x00303c0901007387 */ /* 0x0005e20000100800 */
[C---:B------:R-:W-:Y:S01]  /*1320*/  IADD3 R12, R13.reuse, 0x2f, RZ ;  /* 0x0000002f0d0c7810 */ /* 0x040fe20007ffe0ff */
[----:B------:R-:W-:Y:S01]  /*1330*/  IMAD.MOV R3, RZ, RZ, -R3 ;  /* 0x000000ffff037224 */ /* 0x000fe200078e0a03 */
[C---:B------:R-:W-:Y:S01]  /*1340*/  IADD3 R11, R13.reuse, 0x30, RZ ;  /* 0x000000300d0b7810 */ /* 0x040fe20007ffe0ff */
[----:B------:R-:W-:Y:S01]  /*1350*/  IMAD.MOV R0, RZ, RZ, -R0 ;  /* 0x000000ffff007224 */ /* 0x000fe200078e0a00 */
[----:B-1----:R-:W-:Y:S01]  /*1360*/  IADD3 R10, R13, 0x31, RZ ;  /* 0x000000310d0a7810 */ /* 0x002fe20007ffe0ff */
[----:B------:R1:W-:Y:S01]  /*1370*/  STL [R1+0x3040], R8 ;  /* 0x0030400801007387 */ /* 0x0003e20000100800 */
[C---:B------:R-:W-:Y:S01]  /*1380*/  IMAD R198, R249.reuse, R3, R198 ;  /* 0x00000003f9c67224 */ /* 0x040fe200078e02c6 */
[----:B------:R-:W-:Y:S01]  /*1390*/  IABS R194, R9 ;  /* 0x0000000900c27213 */ /* 0x000fe20000000000 */
[C---:B------:R-:W-:Y:S01]  /*13a0*/  IMAD.HI.U32 R3, R248.reuse, R193, RZ ;  /* 0x000000c1f8037227 */ /* 0x040fe200078e00ff */
[----:B------:R-:W-:Y:S01]  /*13b0*/  IABS R188, R10 ;  /* 0x0000000a00bc7213 */ /* 0x000fe20000000000 */
[----:B------:R3:W-:Y:S01]  /*13c0*/  STL [R1+0x3044], R7 ;  /* 0x0030440701007387 */ /* 0x0007e20000100800 */
[----:B------:R-:W-:Y:S01]  /*13d0*/  IABS R192, R7 ;  /* 0x0000000700c07213 */ /* 0x000fe20000000000 */
[----:B------:R-:W-:Y:S01]  /*13e0*/  IMAD R200, R249, R0, R200 ;  /* 0x00000000f9c87224 */ /* 0x000fe200078e02c8 */
[----:B--2---:R-:W-:Y:S01]  /*13f0*/  IADD3 R9, R13, 0x32, RZ ;  /* 0x000000320d097810 */ /* 0x004fe20007ffe0ff */
[C---:B------:R-:W-:Y:S01]  /*1400*/  IMAD.HI.U32 R0, R248.reuse, R195, RZ ;  /* 0x000000c3f8007227 */ /* 0x040fe200078e00ff */
[----:B-1----:R-:W-:Y:S01]  /*1410*/  IADD3 R8, -R5, RZ, RZ ;  /* 0x000000ff05087210 */ /* 0x002fe20007ffe1ff */
[----:B------:R1:W-:Y:S01]  /*1420*/  STL [R1+0x3048], R6 ;  /* 0x0030480601007387 */ /* 0x0003e20000100800 */
[----:B------:R-:W-:Y:S01]  /*1430*/  IABS R187, R9 ;  /* 0x0000000900bb7213 */ /* 0x000fe20000000000 */
[----:B------:R-:W-:Y:S01]  /*1440*/  IMAD.HI.U32 R4, R248, R232, RZ ;  /* 0x000000e8f8047227 */ /* 0x000fe200078e00ff */
[----:B------:R-:W-:Y:S01]  /*1450*/  IADD3 R0, -R0, RZ, RZ ;  /* 0x000000ff00007210 */ /* 0x000fe20007ffe1ff */
[----:B------:R-:W-:Y:S01]  /*1460*/  STL [R1+0x304c], R12 ;  /* 0x00304c0c01007387 */ /* 0x000fe20000100800 */
[----:B---3--:R-:W-:Y:S01]  /*1470*/  IADD3 R7, R13, 0x33, RZ ;  /* 0x000000330d077810 */ /* 0x008fe20007ffe0ff */
[----:B------:R-:W-:Y:S01]  /*1480*/  IMAD R191, R249, R8, R191 ;  /* 0x00000008f9bf7224 */ /* 0x000fe200078e02bf */
[----:B------:R-:W-:Y:S01]  /*1490*/  IADD3 R8, R13, 0x36, RZ ;  /* 0x000000360d087810 */ /* 0x000fe20007ffe0ff */
[----:B------:R-:W-:Y:S01]  /*14a0*/  STL [R1+0x3050], R11 ;  /* 0x0030500b01007387 */ /* 0x000fe20000100800 */
[----:B------:R-:W-:Y:S01]  /*14b0*/  IABS R186, R7 ;  /* 0x0000000700ba7213 */ /* 0x000fe20000000000 */
[----:B-1----:R-:W-:Y:S01]  /*14c0*/  IMAD.MOV R6, RZ, RZ, -R3 ;  /* 0x000000ffff067224 */ /* 0x002fe200078e0a03 */
[----:B------:R-:W-:Y:S01]  /*14d0*/  IABS R190, R12 ;  /* 0x0000000c00be7213 */ /* 0x000fe20000000000 */
        /* <DEDUP_REMOVED lines=11> */
[----:B------:R-:W-:Y:S01]  /*1590*/  IMAD R195, R249, R0, R195 ;  /* 0x00000000f9c37224 */ /* 0x000fe200078e02c3 */
[----:B------:R-:W-:Y:S01]  /*15a0*/  IABS R181, R6 ;  /* 0x0000000600b57213 */ /* 0x000fe20000000000 */
[C---:B------:R-:W-:Y:S01]  /*15b0*/  IMAD.HI.U32 R0, R248.reuse, R190, RZ ;  /* 0x000000bef8007227 */ /* 0x040fe200078e00ff */
[----:B--2---:R-:W-:Y:S01]  /*15c0*/  IADD3 R9, R13, 0x35, RZ ;  /* 0x000000350d097810 */ /* 0x004fe20007ffe0ff */
[----:B------:R1:W-:Y:S01]  /*15d0*/  STL [R1+0x3060], R10 ;  /* 0x0030600a01007387 */ /* 0x0003e20000100800 */
[----:B------:R-:W-:Y:S01]  /*15e0*/  IABS R185, R10 ;  /* 0x0000000a00b97213 */ /* 0x000fe20000000000 */
[----:B------:R-:W-:Y:S01]  /*15f0*/  IMAD R188, R249, R3, R188 ;  /* 0x00000003f9bc7224 */ /* 0x000fe200078e02bc */
[C---:B---3--:R-:W-:Y:S01]  /*1600*/  IADD3 R7, R13.reuse, 0x37, RZ ;  /* 0x000000370d077810 */ /* 0x048fe20007ffe0ff */
[----:B------:R-:W-:Y:S01]  /*1610*/  STL [R1+0x3068], R9 ;  /* 0x0030680901007387 */ /* 0x000fe20000100800 */
[----:B------:R-:W-:Y:S01]  /*1620*/  IMAD.HI.U32 R3, R248, R183, RZ ;  /* 0x000000b7f8037227 */ /* 0x000fe200078e00ff */
[----:B------:R-:W-:-:S02]  /*1630*/  IADD3 R12, R13, 0x39, RZ ;  /* 0x000000390d0c7810 */ /* 0x000fc40007ffe0ff */
[----:B------:R-:W-:Y:S01]  /*1640*/  STL [R1+0x306c], R8 ;  /* 0x00306c0801007387 */ /* 0x000fe20000100800 */
[----:B------:R-:W-:Y:S01]  /*1650*/  IMAD.MOV R5, RZ, RZ, -R5 ;  /* 0x000000ffff057224 */ /* 0x000fe200078e0a05 */
[----:B------:R-:W-:Y:S01]  /*1660*/  IABS R182, R7 ;  /* 0x0000000700b67213 */ /* 0x000fe20000000000 */
[----:B------:R-:W-:Y:S01]  /*1670*/  IMAD.MOV R0, RZ, RZ, -R0 ;  /* 0x000000ffff007224 */ /* 0x000fe200078e0a00 */
[----:B------:R2:W-:Y:S01]  /*1680*/  STL [R1+0x3064], R7 ;  /* 0x0030640701007387 */ /* 0x0005e20000100800 */
[----:B------:R-:W-:Y:S01]  /*1690*/  IMAD R186, R249, R5, R186 ;  /* 0x00000005f9ba7224 */ /* 0x000fe200078e02ba */
[C---:B-1----:R-:W-:Y:S01]  /*16a0*/  IADD3 R10, R13.reuse, 0x3b, RZ ;  /* 0x0000003b0d0a7810 */ /* 0x042fe20007ffe0ff */
[C---:B------:R-:W-:Y:S01]  /*16b0*/  IMAD.HI.U32 R5, R248.reuse, R181, RZ ;  /* 0x000000b5f8057227 */ /* 0x040fe200078e00ff */
[----:B------:R1:W-:Y:S01]  /*16c0*/  STL [R1+0x3070], R6 ;  /* 0x0030700601007387 */ /* 0x0003e20000100800 */
[----:B------:R-:W-:Y:S02]  /*16d0*/  IADD3 R11, R13, 0x3a, RZ ;  /* 0x0000003a0d0b7810 */ /* 0x000fe40007ffe0ff */
[----:B------:R-:W-:Y:S01]  /*16e0*/  IMAD R190, R249, R0, R190 ;  /* 0x00000000f9be7224 */ /* 0x000fe200078e02be */
[----:B------:R-:W-:Y:S01]  /*16f0*/  IABS R184, R9 ;  /* 0x0000000900b87213 */ /* 0x000fe20000000000 */
[C---:B------:R-:W-:Y:S01]  /*1700*/  IMAD.HI.U32 R0, R248.reuse, R185, RZ ;  /* 0x000000b9f8007227 */ /* 0x040fe200078e00ff */
[C---:B--2---:R-:W-:Y:S01]  /*1710*/  IADD3 R7, R13.reuse, 0x3d, RZ ;  /* 0x0000003d0d077810 */ /* 0x044fe20007ffe0ff */
[----:B------:R-:W-:Y:S01]  /*1720*/  STL [R1+0x3078], R12 ;  /* 0x0030780c01007387 */ /* 0x000fe20000100800 */
[----:B------:R-:W-:Y:S01]  /*1730*/  IADD3 R9, R13, 0x3c, RZ ;  /* 0x0000003c0d097810 */ /* 0x000fe20007ffe0ff */
[----:B------:R-:W-:Y:S01]  /*1740*/  IMAD.MOV R8, RZ, RZ, -R5 ;  /* 0x000000ffff087224 */ /* 0x000fe200078e0a05 */
[----:B-1----:R-:W-:Y:S01]  /*1750*/  IADD3 R6, -R3, RZ, RZ ;  /* 0x000000ff03067210 */ /* 0x002fe20007ffe1ff */
[----:B------:R-:W-:Y:S01]  /*1760*/  IMAD.MOV R0, RZ, RZ, -R0 ;  /* 0x000000ffff007224 */ /* 0x000fe200078e0a00 */
[----:B------:R-:W-:Y:S01]  /*1770*/  IABS R176, R7 ;  /* 0x0000000700b07213 */ /* 0x000fe20000000000 */
[----:B------:R-:W-:Y:S01]  /*1780*/  STL [R1+0x3074], R11 ;  /* 0x0030740b01007387 */ /* 0x000fe20000100800 */
[----:B------:R-:W-:Y:S01]  /*1790*/  IABS R180, R12 ;  /* 0x0000000c00b47213 */ /* 0x000fe20000000000 */
        /* <DEDUP_REMOVED lines=8> */
[C---:B------:R-:W-:Y:S01]  /*1820*/  IMAD R185, R249.reuse, R0, R185 ;  /* 0x00000000f9b97224 */ /* 0x040fe200078e02b9 */
[----:B------:R2:W-:Y:S01]  /*1830*/  STL [R1+0x3080], R9 ;  /* 0x0030800901007387 */ /* 0x0005e20000100800 */
[----:B------:R-:W-:Y:S01]  /*1840*/  IMAD R181, R249, R8, R181 ;  /* 0x00000008f9b57224 */ /* 0x000fe200078e02b5 */
[C---:B------:R-:W-:Y:S01]  /*1850*/  IADD3 R8, R13.reuse, 0x40, RZ ;  /* 0x000000400d087810 */ /* 0x040fe20007ffe0ff */
[----:B------:R-:W-:Y:S01]  /*1860*/  IMAD.HI.U32 R0, R248, R180, RZ ;  /* 0x000000b4f8007227 */ /* 0x000fe200078e00ff */
[----:B------:R3:W-:Y:S01]  /*1870*/  STL [R1+0x3088], R7 ;  /* 0x0030880701007387 */ /* 0x0007e20000100800 */
[----:B-1----:R-:W-:-:S02]  /*1880*/  IADD3 R10, R13, 0x3e, RZ ;  /* 0x0000003e0d0a7810 */ /* 0x002fc40007ffe0ff */
[C---:B------:R-:W-:Y:S01]  /*1890*/  IMAD.HI.U32 R3, R248.reuse, R178, RZ ;  /* 0x000000b2f8037227 */ /* 0x040fe200078e00ff */
[----:B------:R-:W-:Y:S02]  /*18a0*/  IABS R173, R8 ;  /* 0x0000000800ad7213 */ /* 0x000fe40000000000 */
[----:B--2---:R-:W-:Y:S01]  /*18b0*/  IADD3 R9, R13, 0x3f, RZ ;  /* 0x0000003f0d097810 */ /* 0x004fe20007ffe0ff */
[----:B------:R-:W-:Y:S01]  /*18c0*/  IMAD R176, R249, R5, R176 ;  /* 0x00000005f9b07224 */ /* 0x000fe200078e02b0 */
[----:B------:R1:W-:Y:S01]  /*18d0*/  STL [R1+0x3084], R10 ;  /* 0x0030840a01007387 */ /* 0x0003e20000100800 */
[C---:B------:R-:W-:Y:S01]  /*18e0*/  IMAD.HI.U32 R5, R248.reuse, R171, RZ ;  /* 0x000000abf8057227 */ /* 0x040fe200078e00ff */
[----:B---3--:R-:W-:Y:S02]  /*18f0*/  IADD3 R7, R13, 0x41, RZ ;  /* 0x000000410d077810 */ /* 0x008fe40007ffe0ff */
[----:B------:R-:W-:Y:S01]  /*1900*/  IABS R175, R10 ;  /* 0x0000000a00af7213 */ /* 0x000fe20000000000 */
[----:B------:R-:W-:Y:S01]  /*1910*/  IMAD.MOV R0, RZ, RZ, -R0 ;  /* 0x000000ffff007224 */ /* 0x000fe200078e0a00 */
[----:B------:R-:W-:Y:S01]  /*1920*/  STL [R1+0x308c], R9 ;  /* 0x00308c0901007387 */ /* 0x000fe20000100800 */
[----:B------:R-:W-:Y:S01]  /*1930*/  IMAD.MOV R3, RZ, RZ, -R3 ;  /* 0x000000ffff037224 */ /* 0x000fe200078e0a03 */
[----:B------:R-:W-:Y:S01]  /*1940*/  IABS R179, R11 ;  /* 0x0000000b00b37213 */ /* 0x000fe20000000000 */
[----:B------:R-:W-:Y:S01]  /*1950*/  IMAD R180, R249, R0, R180 ;  /* 0x00000000f9b47224 */ /* 0x000fe200078e02b4 */
[----:B-1----:R-:W-:Y:S01]  /*1960*/  IADD3 R10, R13, 0x45, RZ ;  /* 0x000000450d0a7810 */ /* 0x002fe20007ffe0ff */
[----:B------:R1:W-:Y:S01]  /*1970*/  STL [R1+0x3090], R8 ;  /* 0x0030900801007387 */ /* 0x0003e20000100800 */
[----:B------:R-:W-:Y:S01]  /*1980*/  IMAD R178, R249, R3, R178 ;  /* 0x00000003f9b27224 */ /* 0x000fe200078e02b2 */
[----:B------:R-:W-:Y:S01]  /*1990*/  IADD3 R12, R13, 0x43, RZ ;  /* 0x000000430d0c7810 */ /* 0x000fe20007ffe0ff */
[----:B------:R-:W-:Y:S01]  /*19a0*/  IMAD.HI.U32 R0, R248, R175, RZ ;  /* 0x000000aff8007227 */ /* 0x000fe200078e00ff */
[----:B------:R2:W-:Y:S01]  /*19b0*/  STL [R1+0x3098], R7 ;  /* 0x0030980701007387 */ /* 0x0005e20000100800 */
[----:B------:R-:W-:-:S02]  /*19c0*/  IABS R172, R7 ;  /* 0x0000000700ac7213 */ /* 0x000fc40000000000 */
[----:B------:R-:W-:Y:S01]  /*19d0*/  IMAD.HI.U32 R3, R248, R173, RZ ;  /* 0x000000adf8037227 */ /* 0x000fe200078e00ff */
[----:B------:R-:W-:Y:S01]  /*19e0*/  IADD3 R11, R13, 0x44, RZ ;  /* 0x000000440d0b7810 */ /* 0x000fe20007ffe0ff */
[----:B------:R3:W-:Y:S01]  /*19f0*/  STL [R1+0x3094], R6 ;  /* 0x0030940601007387 */ /* 0x0007e20000100800 */
[----:B-1----:R-:W-:Y:S01]  /*1a00*/  IADD3 R8, -R5, RZ, RZ ;  /* 0x000000ff05087210 */ /* 0x002fe20007ffe1ff */
[----:B------:R-:W-:Y:S01]  /*1a10*/  IMAD.MOV R4, RZ, RZ, -R4 ;  /* 0x000000ffff047224 */ /* 0x000fe200078e0a04 */
[----:B------:R-:W-:Y:S01]  /*1a20*/  IABS R168, R10 ;  /* 0x0000000a00a87213 */ /* 0x000fe20000000000 */
[----:B------:R-:W-:Y:S01]  /*1a30*/  STL [R1+0x309c], R12 ;  /* 0x00309c0c01007387 */ /* 0x000fe20000100800 */
[----:B------:R-:W-:Y:S01]  /*1a40*/  IABS R174, R9 ;  /* 0x0000000900ae7213 */ /* 0x000fe20000000000 */
[----:B------:R-:W-:Y:S01]  /*1a50*/  IMAD R171, R249, R8, R171 ;  /* 0x00000008f9ab7224 */ /* 0x000fe200078e02ab */
[C---:B--2---:R-:W-:Y:S01]  /*1a60*/  IADD3 R7, R13.reuse, 0x47, RZ ;  /* 0x000000470d077810 */ /* 0x044fe20007ffe0ff */
[----:B------:R-:W-:Y:S01]  /*1a70*/  STL [R1+0x30a0], R11 ;  /* 0x0030a00b01007387 */ /* 0x000fe20000100800 */
[C---:B------:R-:W-:Y:S01]  /*1a80*/  IADD3 R9, R13.reuse, 0x46, RZ ;  /* 0x000000460d097810 */ /* 0x040fe20007ffe0ff */
[----:B---3--:R-:W-:Y:S01]  /*1a90*/  IMAD.MOV R6, RZ, RZ, -R3 ;  /* 0x000000ffff067224 */ /* 0x008fe200078e0a03 */
[----:B------:R-:W-:Y:S01]  /*1aa0*/  IADD3 R0, -R0, RZ, RZ ;  /* 0x000000ff00007210 */ /* 0x000fe20007ffe1ff */
[C---:B------:R-:W-:Y:S01]  /*1ab0*/  IMAD.HI.U32 R3, R248.reuse, R168, RZ ;  /* 0x000000a8f8037227 */ /* 0x040fe200078e00ff */
[----:B------:R-:W-:Y:S01]  /*1ac0*/  IABS R166, R7 ;  /* 0x0000000700a67213 */ /* 0x000fe20000000000 */
[----:B------:R1:W-:Y:S01]  /*1ad0*/  STL [R1+0x30a8], R10 ;  /* 0x0030a80a01007387 */ /* 0x0003e20000100800 */
[----:B------:R-:W-:Y:S01]  /*1ae0*/  IADD3 R8, R13, 0x4a, RZ ;  /* 0x0000004a0d087810 */ /* 0x000fe20007ffe0ff */
[C---:B------:R-:W-:Y:S01]  /*1af0*/  IMAD R173, R249.reuse, R6, R173 ;  /* 0x00000006f9ad7224 */ /* 0x040fe200078e02ad */
[----:B------:R-:W-:Y:S01]  /*1b00*/  IABS R170, R12 ;  /* 0x0000000c00aa7213 */ /* 0x000fe20000000000 */
[----:B------:R2:W-:Y:S01]  /*1b10*/  STL [R1+0x30a4], R9 ;  /* 0x0030a40901007387 */ /* 0x0005e20000100800 */
[----:B------:R-:W-:Y:S01]  /*1b20*/  IABS R167, R9 ;  /* 0x0000000900a77213 */ /* 0x000fe20000000000 */
[----:B------:R-:W-:Y:S01]  /*1b30*/  IMAD.MOV R3, RZ, RZ, -R3 ;  /* 0x000000ffff037224 */ /* 0x000fe200078e0a03 */
[----:B------:R-:W-:Y:S01]  /*1b40*/  IABS R163, R8 ;  /* 0x0000000800a37213 */ /* 0x000fe20000000000 */
[----:B------:R3:W-:Y:S01]  /*1b50*/  STL [R1+0x30ac], R7 ;  /* 0x0030ac0701007387 */ /* 0x0007e20000100800 */
[----:B------:R-:W-:Y:S01]  /*1b60*/  IMAD R175, R249, R0, R175 ;  /* 0x00000000f9af7224 */ /* 0x000fe200078e02af */
[C---:B-1----:R-:W-:Y:S01]  /*1b70*/  IADD3 R10, R13.reuse, 0x48, RZ ;  /* 0x000000480d0a7810 */ /* 0x042fe20007ffe0ff */
[----:B------:R-:W-:Y:S01]  /*1b80*/  IMAD.HI.U32 R5, R248, R166, RZ ;  /* 0x000000a6f8057227 */ /* 0x000fe200078e00ff */
[----:B------:R-:W-:-:S02]  /*1b90*/  IADD3 R6, R13, 0x4c, RZ ;  /* 0x0000004c0d067810 */ /* 0x000fc40007ffe0ff */
[C---:B--2---:R-:W-:Y:S01]  /*1ba0*/  IADD3 R9, R13.reuse, 0x49, RZ ;  /* 0x000000490d097810 */ /* 0x044fe20007ffe0ff */
[C---:B------:R-:W-:Y:S01]  /*1bb0*/  IMAD.HI.U32 R0, R248.reuse, R170, RZ ;  /* 0x000000aaf8007227 */ /* 0x040fe200078e00ff */
[----:B------:R1:W-:Y:S01]  /*1bc0*/  STL [R1+0x30b0], R10 ;  /* 0x0030b00a01007387 */ /* 0x0003e20000100800 */
[----:B------:R-:W-:Y:S02]  /*1bd0*/  IABS R161, R6 ;  /* 0x0000000600a17213 */ /* 0x000fe40000000000 */
[----:B---3--:R-:W-:Y:S01]  /*1be0*/  IADD3 R7, R13, 0x4b, RZ ;  /* 0x0000004b0d077810 */ /* 0x008fe20007ffe0ff */
[----:B------:R-:W-:Y:S01]  /*1bf0*/  IMAD R168, R249, R3, R168 ;  /* 0x00000003f9a87224 */ /* 0x000fe200078e02a8 */
[----:B------:R-:W-:Y:S01]  /*1c00*/  STL [R1+0x30b8], R9 ;  /* 0x0030b80901007387 */ /* 0x000fe20000100800 */
[----:B------:R-:W-:Y:S01]  /*1c10*/  IMAD.MOV R5, RZ, RZ, -R5 ;  /* 0x000000ffff057224 */ /* 0x000fe200078e0a05 */
[----:B------:R-:W-:Y:S01]  /*1c20*/  IABS R165, R10 ;  /* 0x0000000a00a57213 */ /* 0x000fe20000000000 */
[----:B------:R-:W-:Y:S01]  /*1c30*/  IMAD.HI.U32 R3, R248, R163, RZ ;  /* 0x000000a3f8037227 */ /* 0x000fe200078e00ff */
[----:B------:R-:W-:Y:S01]  /*1c40*/  STL [R1+0x30b4], R8 ;  /* 0x0030b40801007387 */ /* 0x000fe20000100800 */
[----:B------:R-:W-:-:S02]  /*1c50*/  IABS R162, R7 ;  /* 0x0000000700a27213 */ /* 0x000fc40000000000 */
[----:B------:R-:W-:Y:S01]  /*1c60*/  IMAD.MOV R0, RZ, RZ, -R0 ;  /* 0x000000ffff007224 */ /* 0x000fe200078e0a00 */
[----:B------:R2:W-:Y:S01]  /*1c70*/  STL [R1+0x30bc], R7 ;  /* 0x0030bc0701007387 */ /* 0x0005e20000100800 */
[----:B------:R-:W-:Y:S01]  /*1c80*/  IMAD R166, R249, R5, R166 ;  /* 0x00000005f9a67224 */ /* 0x000fe200078e02a6 */
[----:B-1----:R-:W-:Y:S01]  /*1c90*/  IADD3 R10, R13, 0x4f, RZ ;  /* 0x0000004f0d0a7810 */ /* 0x002fe20007ffe0ff */
[----:B------:R-:W-:Y:S01]  /*1ca0*/  IMAD R170, R249, R0, R170 ;  /* 0x00000000f9aa7224 */ /* 0x000fe200078e02aa */
[----:B------:R1:W-:Y:S01]  /*1cb0*/  STL [R1+0x30c0], R6 ;  /* 0x0030c00601007387 */ /* 0x0003e20000100800 */
[C---:B------:R-:W-:Y:S01]  /*1cc0*/  IMAD.HI.U32 R5, R248.reuse, R161, RZ ;  /* 0x000000a1f8057227 */ /* 0x040fe200078e00ff */
[----:B------:R-:W-:Y:S02]  /*1cd0*/  IABS R169, R11 ;  /* 0x0000000b00a97213 */ /* 0x000fe40000000000 */
[C---:B------:R-:W-:Y:S01]  /*1ce0*/  IADD3 R12, R13.reuse, 0x4d, RZ ;  /* 0x0000004d0d0c7810 */ /* 0x040fe20007ffe0ff */
[----:B------:R-:W-:Y:S01]  /*1cf0*/  IMAD.HI.U32 R0, R248, R165, RZ ;  /* 0x000000a5f8007227 */ /* 0x000fe200078e00ff */
[----:B--2---:R-:W-:-:S02]  /*1d00*/  IADD3 R7, R13, 0x51, RZ ;  /* 0x000000510d077810 */ /* 0x004fc40007ffe0ff */
        /* <DEDUP_REMOVED lines=11> */
[----:B------:R-:W-:Y:S01]  /*1dc0*/  STL [R1+0x30c4], R11 ;  /* 0x0030c40b01007387 */ /* 0x000fe20000100800 */
[----:B------:R-:W-:Y:S01]  /*1dd0*/  IABS R160, R12 ;  /* 0x0000000c00a07213 */ /* 0x000fe20000000000 */
[----:B------:R-:W-:Y:S01]  /*1de0*/  IMAD R161, R249, R8, R161 ;  /* 0x00000008f9a17224 */ /* 0x000fe200078e02a1 */
[----:B------:R-:W-:Y:S01]  /*1df0*/  IADD3 R6, R13, 0x56, RZ ;  /* 0x000000560d067810 */ /* 0x000fe20007ffe0ff */
[----:B------:R1:W-:Y:S01]  /*1e00*/  STL [R1+0x30cc], R10 ;  /* 0x0030cc0a01007387 */ /* 0x0003e20000100800 */
[----:B------:R-:W-:Y:S01]  /*1e10*/  IMAD R165, R249, R0, R165 ;  /* 0x00000000f9a57224 */ /* 0x000fe200078e02a5 */
[----:B------:R-:W-:Y:S01]  /*1e20*/  IABS R157, R9 ;  /* 0x00000009009d7213 */ /* 0x000fe20000000000 */
[----:B------:R-:W-:Y:S01]  /*1e30*/  IMAD.HI.U32 R3, R248, R158, RZ ;  /* 0x0000009ef8037227 */ /* 0x000fe200078e00ff */
[----:B------:R2:W-:Y:S01]  /*1e40*/  STL [R1+0x30d0], R9 ;  /* 0x0030d00901007387 */ /* 0x0005e20000100800 */
[----:B------:R-:W-:-:S02]  /*1e50*/  IADD3 R8, R13, 0x54, RZ ;  /* 0x000000540d087810 */ /* 0x000fc40007ffe0ff */
[C---:B------:R-:W-:Y:S01]  /*1e60*/  IMAD.HI.U32 R0, R248.reuse, R160, RZ ;  /* 0x000000a0f8007227 */ /* 0x040fe200078e00ff */
[----:B------:R-:W-:Y:S01]  /*1e70*/  IABS R151, R6 ;  /* 0x0000000600977213 */ /* 0x000fe20000000000 */
[----:B------:R3:W-:Y:S01]  /*1e80*/  STL [R1+0x30d8], R7 ;  /* 0x0030d80701007387 */ /* 0x0007e20000100800 */
[C---:B-1----:R-:W-:Y:S01]  /*1e90*/  IADD3 R10, R13.reuse, 0x52, RZ ;  /* 0x000000520d0a7810 */ /* 0x042fe20007ffe0ff */
[----:B------:R-:W-:Y:S01]  /*1ea0*/  IMAD.MOV R5, RZ, RZ, -R5 ;  /* 0x000000ffff057224 */ /* 0x000fe200078e0a05 */
[----:B------:R-:W-:Y:S01]  /*1eb0*/  IABS R153, R8 ;  /* 0x0000000800997213 */ /* 0x000fe20000000000 */
[----:B------:R-:W-:Y:S01]  /*1ec0*/  IMAD.MOV R3, RZ, RZ, -R3 ;  /* 0x000000ffff037224 */ /* 0x000fe200078e0a03 */
[----:B--2---:R-:W-:Y:S01]  /*1ed0*/  IADD3 R9, R13, 0x53, RZ ;  /* 0x000000530d097810 */ /* 0x004fe20007ffe0ff */
[----:B------:R-:W-:Y:S01]  /*1ee0*/  IMAD.MOV R0, RZ, RZ, -R0 ;  /* 0x000000ffff007224 */ /* 0x000fe200078e0a00 */
[----:B------:R1:W-:Y:S01]  /*1ef0*/  STL [R1+0x30d4], R10 ;  /* 0x0030d40a01007387 */ /* 0x0003e20000100800 */
[----:B------:R-:W-:Y:S01]  /*1f00*/  IMAD R156, R249, R5, R156 ;  /* 0x00000005f99c7224 */ /* 0x000fe200078e029c */
[----:B------:R-:W-:Y:S01]  /*1f10*/  IABS R155, R10 ;  /* 0x0000000a009b7213 */ /* 0x000fe20000000000 */
[C---:B------:R-:W-:Y:S01]  /*1f20*/  IMAD.HI.U32 R5, R248.reuse, R151, RZ ;  /* 0x00000097f8057227 */ /* 0x040fe200078e00ff */
[----:B---3--:R-:W-:Y:S01]  /*1f30*/  IADD3 R7, R13, 0x55, RZ ;  /* 0x000000550d077810 */ /* 0x008fe20007ffe0ff */
[----:B------:R-:W-:Y:S01]  /*1f40*/  STL [R1+0x30dc], R9 ;  /* 0x0030dc0901007387 */ /* 0x000fe20000100800 */
[----:B------:R-:W-:Y:S01]  /*1f50*/  IABS R159, R11 ;  /* 0x0000000b009f7213 */ /* 0x000fe20000000000 */
[----:B------:R-:W-:Y:S01]  /*1f60*/  IMAD R158, R249, R3, R158 ;  /* 0x00000003f99e7224 */ /* 0x000fe200078e029e */
[----:B------:R-:W-:Y:S01]  /*1f70*/  IABS R152, R7 ;  /* 0x0000000700987213 */ /* 0x000fe20000000000 */
[----:B------:R2:W-:Y:S01]  /*1f80*/  STL [R1+0x30e0], R8 ;  /* 0x0030e00801007387 */ /* 0x0005e20000100800 */
[----:B-1----:R-:W-:Y:S01]  /*1f90*/  IADD3 R10, R13, 0x59, RZ ;  /* 0x000000590d0a7810 */ /* 0x002fe20007ffe0ff */
[----:B------:R-:W-:Y:S01]  /*1fa0*/  IMAD R160, R249, R0, R160 ;  /* 0x00000000f9a07224 */ /* 0x000fe200078e02a0 */
[C---:B------:R-:W-:Y:S01]  /*1fb0*/  IADD3 R12, R13.reuse, 0x57, RZ ;  /* 0x000000570d0c7810 */ /* 0x040fe20007ffe0ff */
[----:B------:R1:W-:Y:S01]  /*1fc0*/  STL [R1+0x30e8], R7 ;  /* 0x0030e80701007387 */ /* 0x0003e20000100800 */
[----:B------:R-:W-:Y:S01]  /*1fd0*/  IMAD.HI.U32 R3, R248, R153, RZ ;  /* 0x00000099f8037227 */ /* 0x000fe200078e00ff */
[----:B------:R-:W-:-:S02]  /*1fe0*/  IADD3 R11, R13, 0x58, RZ ;  /* 0x000000580d0b7810 */ /* 0x000fc40007ffe0ff */
[----:B------:R3:W-:Y:S01]  /*1ff0*/  STL [R1+0x30e4], R6 ;  /* 0x0030e40601007387 */ /* 0x0007e20000100800 */
[C---:B------:R-:W-:Y:S01]  /*2000*/  IMAD.HI.U32 R0, R248.reuse, R155, RZ ;  /* 0x0000009bf8007227 */ /* 0x040fe200078e00ff */
[----:B--2---:R-:W-:Y:S02]  /*2010*/  IADD3 R8, -R5, RZ, RZ ;  /* 0x000000ff05087210 */ /* 0x004fe40007ffe1ff */
[----:B------:R-:W-:Y:S01]  /*2020*/  IABS R148, R10 ;  /* 0x0000000a00947213 */ /* 0x000fe20000000000 */
[----:B------:R-:W-:Y:S01]  /*2030*/  STL [R1+0x30ec], R12 ;  /* 0x0030ec0c01007387 */ /* 0x000fe20000100800 */
[----:B-1----:R-:W-:Y:S01]  /*2040*/  IADD3 R7, R13, 0x5b, RZ ;  /* 0x0000005b0d077810 */ /* 0x002fe20007ffe0ff */
[----:B------:R-:W-:Y:S01]  /*2050*/  IMAD R151, R249, R8, R151 ;  /* 0x00000008f9977224 */ /* 0x000fe200078e0297 */
[----:B------:R-:W-:Y:S01]  /*2060*/  IABS R154, R9 ;  /* 0x00000009009a7213 */ /* 0x000fe20000000000 */
[----:B------:R-:W-:Y:S01]  /*2070*/  STL [R1+0x30f0], R11 ;  /* 0x0030f00b01007387 */ /* 0x000fe20000100800 */
[----:B---3--:R-:W-:Y:S01]  /*2080*/  IMAD.MOV R6, RZ, RZ, -R3 ;  /* 0x000000ffff067224 */ /* 0x008fe200078e0a03 */
[----:B------:R-:W-:Y:S01]  /*2090*/  IABS R146, R7 ;  /* 0x0000000700927213 */ /* 0x000fe20000000000 */
[----:B------:R-:W-:Y:S01]  /*20a0*/  IMAD.HI.U32 R3, R248, R148, RZ ;  /* 0x00000094f8037227 */ /* 0x000fe200078e00ff */
[----:B------:R-:W-:Y:S01]  /*20b0*/  IADD3 R9, R13, 0x5a, RZ ;  /* 0x0000005a0d097810 */ /* 0x000fe20007ffe0ff */
[----:B------:R1:W-:Y:S01]  /*20c0*/  STL [R1+0x30f8], R10 ;  /* 0x0030f80a01007387 */ /* 0x0003e20000100800 */
[----:B------:R-:W-:Y:S01]  /*20d0*/  IADD3 R0, -R0, RZ, RZ ;  /* 0x000000ff00007210 */ /* 0x000fe20007ffe1ff */
[----:B------:R-:W-:Y:S01]  /*20e0*/  IMAD R153, R249, R6, R153 ;  /* 0x00000006f9997224 */ /* 0x000fe200078e0299 */
[----:B------:R-:W-:Y:S01]  /*20f0*/  IABS R150, R12 ;  /* 0x0000000c00967213 */ /* 0x000fe20000000000 */
[C---:B------:R-:W-:Y:S01]  /*2100*/  IMAD.HI.U32 R5, R248.reuse, R146, RZ ;  /* 0x00000092f8057227 */ /* 0x040fe200078e00ff */
[C---:B------:R-:W-:Y:S01]  /*2110*/  IADD3 R8, R13.reuse, 0x5e, RZ ;  /* 0x0000005e0d087810 */ /* 0x040fe20007ffe0ff */
[----:B------:R2:W-:Y:S01]  /*2120*/  STL [R1+0x30f4], R9 ;  /* 0x0030f40901007387 */ /* 0x0005e20000100800 */
[----:B------:R-:W-:Y:S01]  /*2130*/  IADD3 R6, R13, 0x60, RZ ;  /* 0x000000600d067810 */ /* 0x000fe20007ffe0ff */
[----:B------:R-:W-:Y:S01]  /*2140*/  IMAD R155, R249, R0, R155 ;  /* 0x00000000f99b7224 */ /* 0x000fe200078e029b */
[----:B------:R-:W-:Y:S01]  /*2150*/  IABS R147, R9 ;  /* 0x0000000900937213 */ /* 0x000fe20000000000 */
[----:B------:R3:W-:Y:S01]  /*2160*/  STL [R1+0x30fc], R7 ;  /* 0x0030fc0701007387 */ /* 0x0007e20000100800 */
[----:B-1----:R-:W-:Y:S01]  /*2170*/  IADD3 R10, R13, 0x5c, RZ ;  /* 0x0000005c0d0a7810 */ /* 0x002fe20007ffe0ff */
[----:B------:R-:W-:Y:S01]  /*2180*/  IMAD.HI.U32 R0, R248, R150, RZ ;  /* 0x00000096f8007227 */ /* 0x000fe200078e00ff */
[----:B------:R-:W-:-:S02]  /*2190*/  IABS R143, R8 ;  /* 0x00000008008f7213 */ /* 0x000fc40000000000 */
[----:B------:R-:W-:Y:S01]  /*21a0*/  IABS R141, R6 ;  /* 0x00000006008d7213 */ /* 0x000fe20000000000 */
[----:B------:R-:W-:Y:S01]  /*21b0*/  IMAD.MOV R3, RZ, RZ, -R3 ;  /* 0x000000ffff037224 */ /* 0x000fe200078e0a03 */
[C---:B--2---:R-:W-:Y:S01]  /*21c0*/  IADD3 R9, R13.reuse, 0x5d, RZ ;  /* 0x0000005d0d097810 */ /* 0x044fe20007ffe0ff */
[----:B------:R-:W-:Y:S01]  /*21d0*/  IMAD.MOV R5, RZ, RZ, -R5 ;  /* 0x000000ffff057224 */ /* 0x000fe200078e0a05 */
[----:B------:R1:W-:Y:S01]  /*21e0*/  STL [R1+0x3100], R10 ;  /* 0x0031000a01007387 */ /* 0x0003e20000100800 */
[----:B---3--:R-:W-:Y:S01]  /*21f0*/  IADD3 R7, R13, 0x5f, RZ ;  /* 0x0000005f0d077810 */ /* 0x008fe20007ffe0ff */
[----:B------:R-:W-:Y:S01]  /*2200*/  IMAD.MOV R0, RZ, RZ, -R0 ;  /* 0x000000ffff007224 */ /* 0x000fe200078e0a00 */
[----:B------:R-:W-:Y:S01]  /*2210*/  IABS R145, R10 ;  /* 0x0000000a00917213 */ /* 0x000fe20000000000 */
[C---:B------:R-:W-:Y:S01]  /*2220*/  IMAD R148, R249.reuse, R3, R148 ;  /* 0x00000003f9947224 */ /* 0x040fe200078e0294 */
[----:B------:R2:W-:Y:S01]  /*2230*/  STL [R1+0x3108], R9 ;  /* 0x0031080901007387 */ /* 0x0005e20000100800 */
[----:B------:R-:W-:Y:S01]  /*2240*/  IMAD R146, R249, R5, R146 ;  /* 0x00000005f9927224 */ /* 0x000fe200078e0292 */
[----:B------:R-:W-:Y:S01]  /*2250*/  IABS R142, R7 ;  /* 0x00000007008e7213 */ /* 0x000fe20000000000 */
[----:B------:R-:W-:Y:S01]  /*2260*/  IMAD.HI.U32 R3, R248, R143, RZ ;  /* 0x0000008ff8037227 */ /* 0x000fe200078e00ff */
[----:B------:R-:W-:Y:S01]  /*2270*/  STL [R1+0x3104], R8 ;  /* 0x0031040801007387 */ /* 0x000fe20000100800 */
[----:B-1----:R-:W-:-:S02]  /*2280*/  IADD3 R10, R13, 0x63, RZ ;  /* 0x000000630d0a7810 */ /* 0x002fc40007ffe0ff */
[C---:B------:R-:W-:Y:S01]  /*2290*/  IMAD.HI.U32 R5, R248.reuse, R141, RZ ;  /* 0x0000008df8057227 */ /* 0x040fe200078e00ff */
[----:B------:R1:W-:Y:S01]  /*22a0*/  STL [R1+0x310c], R7 ;  /* 0x00310c0701007387 */ /* 0x0003e20000100800 */
[----:B------:R-:W-:Y:S02]  /*22b0*/  IABS R149, R11 ;  /* 0x0000000b00957213 */ /* 0x000fe40000000000 */
[----:B------:R-:W-:Y:S01]  /*22c0*/  IADD3 R12, R13, 0x61, RZ ;  /* 0x000000610d0c7810 */ /* 0x000fe20007ffe0ff */
[----:B------:R-:W-:Y:S01]  /*22d0*/  IMAD R150, R249, R0, R150 ;  /* 0x00000000f9967224 */ /* 0x000fe200078e0296 */
[C---:B------:R-:W-:Y:S01]  /*22e0*/  IADD3 R11, R13.reuse, 0x62, RZ ;  /* 0x000000620d0b7810 */ /* 0x040fe20007ffe0ff */
[----:B------:R3:W-:Y:S01]  /*22f0*/  STL [R1+0x3110], R6 ;  /* 0x0031100601007387 */ /* 0x0007e20000100800 */
[----:B------:R-:W-:Y:S01]  /*2300*/  IABS R144, R9 ;  /* 0x0000000900907213 */ /* 0x000fe20000000000 */
[C---:B------:R-:W-:Y:S01]  /*2310*/  IMAD.HI.U32 R0, R248.reuse, R145, RZ ;  /* 0x00000091f8007227 */ /* 0x040fe200078e00ff */
[C---:B--2---:R-:W-:Y:S01]  /*2320*/  IADD3 R9, R13.reuse, 0x64, RZ ;  /* 0x000000640d097810 */ /* 0x044fe20007ffe0ff */
[----:B------:R-:W-:Y:S01]  /*2330*/  STL [R1+0x3118], R12 ;  /* 0x0031180c01007387 */ /* 0x000fe20000100800 */
[----:B-1----:R-:W-:Y:S01]  /*2340*/  IADD3 R7, R13, 0x65, RZ ;  /* 0x000000650d077810 */ /* 0x002fe20007ffe0ff */
[----:B------:R-:W-:Y:S01]  /*2350*/  IMAD.MOV R8, RZ, RZ, -R5 ;  /* 0x000000ffff087224 */ /* 0x000fe200078e0a05 */
[----:B------:R-:W-:Y:S01]  /*2360*/  IABS R138, R10 ;  /* 0x0000000a008a7213 */ /* 0x000fe20000000000 */
[----:B------:R-:W-:Y:S01]  /*2370*/  IMAD.MOV R0, RZ, RZ, -R0 ;  /* 0x000000ffff007224 */ /* 0x000fe200078e0a00 */
[----:B------:R-:W-:Y:S01]  /*2380*/  IABS R136, R7 ;  /* 0x0000000700887213 */ /* 0x000fe20000000000 */
[----:B------:R-:W-:Y:S01]  /*2390*/  STL [R1+0x3114], R11 ;  /* 0x0031140b01007387 */ /* 0x000fe20000100800 */
[----:B---3--:R-:W-:Y:S01]  /*23a0*/  IADD3 R6, -R3, RZ, RZ ;  /* 0x000000ff03067210 */ /* 0x008fe20007ffe1ff */
[C---:B------:R-:W-:Y:S01]  /*23b0*/  IMAD R141, R249.reuse, R8, R141 ;  /* 0x00000008f98d7224 */ /* 0x040fe200078e028d */
[----:B------:R-:W-:Y:S01]  /*23c0*/  IABS R140, R12 ;  /* 0x0000000c008c7213 */ /* 0x000fe20000000000 */
[----:B------:R1:W-:Y:S01]  /*23d0*/  STL [R1+0x311c], R10 ;  /* 0x00311c0a01007387 */ /* 0x0003e20000100800 */
[----:B------:R-:W-:Y:S01]  /*23e0*/  IABS R137, R9 ;  /* 0x0000000900897213 */ /* 0x000fe20000000000 */
[----:B------:R-:W-:Y:S01]  /*23f0*/  IMAD R143, R249, R6, R143 ;  /* 0x00000006f98f7224 */ /* 0x000fe200078e028f */
[C---:B------:R-:W-:Y:S01]  /*2400*/  IADD3 R8, R13.reuse, 0x68, RZ ;  /* 0x000000680d087810 */ /* 0x040fe20007ffe0ff */
[----:B------:R2:W-:Y:S01]  /*2410*/  STL [R1+0x3120], R9 ;  /* 0x0031200901007387 */ /* 0x0005e20000100800 */
[----:B------:R-:W-:Y:S01]  /*2420*/  IMAD.HI.U32 R3, R248, R138, RZ ;  /* 0x0000008af8037227 */ /* 0x000fe200078e00ff */
[----:B------:R-:W-:-:S02]  /*2430*/  IADD3 R6, R13, 0x6a, RZ ;  /* 0x0000006a0d067810 */ /* 0x000fc40007ffe0ff */
[----:B------:R3:W-:Y:S01]  /*2440*/  STL [R1+0x3128], R7 ;  /* 0x0031280701007387 */ /* 0x0007e20000100800 */
[C---:B------:R-:W-:Y:S01]  /*2450*/  IMAD.HI.U32 R5, R248.reuse, R136, RZ ;  /* 0x00000088f8057227 */ /* 0x040fe200078e00ff */
[----:B-1----:R-:W-:Y:S02]  /*2460*/  IADD3 R10, R13, 0x66, RZ ;  /* 0x000000660d0a7810 */ /* 0x002fe40007ffe0ff */
[----:B------:R-:W-:Y:S01]  /*2470*/  IABS R133, R8 ;  /* 0x0000000800857213 */ /* 0x000fe20000000000 */
[----:B------:R-:W-:Y:S01]  /*2480*/  IMAD R145, R249, R0, R145 ;  /* 0x00000000f9917224 */ /* 0x000fe200078e0291 */
[C---:B--2---:R-:W-:Y:S01]  /*2490*/  IADD3 R9, R13.reuse, 0x67, RZ ;  /* 0x000000670d097810 */ /* 0x044fe20007ffe0ff */
[C---:B------:R-:W-:Y:S01]  /*24a0*/  IMAD.HI.U32 R0, R248.reuse, R140, RZ ;  /* 0x0000008cf8007227 */ /* 0x040fe200078e00ff */
[----:B------:R-:W-:Y:S01]  /*24b0*/  STL [R1+0x3124], R10 ;  /* 0x0031240a01007387 */ /* 0x000fe20000100800 */
[----:B------:R-:W-:Y:S02]  /*24c0*/  IABS R131, R6 ;  /* 0x0000000600837213 */ /* 0x000fe40000000000 */
[----:B---3--:R-:W-:Y:S01]  /*24d0*/  IADD3 R7, R13, 0x69, RZ ;  /* 0x000000690d077810 */ /* 0x008fe20007ffe0ff */
[----:B------:R-:W-:Y:S01]  /*24e0*/  IMAD.MOV R3, RZ, RZ, -R3 ;  /* 0x000000ffff037224 */ /* 0x000fe200078e0a03 */
[----:B------:R-:W-:Y:S01]  /*24f0*/  STL [R1+0x312c], R9 ;  /* 0x00312c0901007387 */ /* 0x000fe20000100800 */
[----:B------:R-:W-:Y:S01]  /*2500*/  IMAD.MOV R5, RZ, RZ, -R5 ;  /* 0x000000ffff057224 */ /* 0x000fe200078e0a05 */
[----:B------:R-:W-:Y:S01]  /*2510*/  IABS R135, R10 ;  /* 0x0000000a00877213 */ /* 0x000fe20000000000 */
[----:B------:R-:W-:Y:S01]  /*2520*/  IMAD.MOV R0, RZ, RZ, -R0 ;  /* 0x000000ffff007224 */ /* 0x000fe200078e0a00 */
[----:B------:R-:W-:Y:S01]  /*2530*/  STL [R1+0x3130], R8 ;  /* 0x0031300801007387 */ /* 0x000fe20000100800 */
[C---:B------:R-:W-:Y:S01]  /*2540*/  IMAD R138, R249.reuse, R3, R138 ;  /* 0x00000003f98a7224 */ /* 0x040fe200078e028a */
[----:B------:R-:W-:Y:S01]  /*2550*/  IABS R132, R7 ;  /* 0x0000000700847213 */ /* 0x000fe20000000000 */
[----:B------:R-:W-:Y:S01]  /*2560*/  IMAD R136, R249, R5, R136 ;  /* 0x00000005f9887224 */ /* 0x000fe200078e0288 */
[----:B------:R1:W-:Y:S01]  /*2570*/  STL [R1+0x3138], R7 ;  /* 0x0031380701007387 */ /* 0x0003e20000100800 */
[----:B------:R-:W-:Y:S01]  /*2580*/  IMAD.HI.U32 R3, R248, R133, RZ ;  /* 0x00000085f8037227 */ /* 0x000fe200078e00ff */
[----:B------:R-:W-:-:S02]  /*2590*/  IABS R139, R11 ;  /* 0x0000000b008b7213 */ /* 0x000fc40000000000 */
[C---:B------:R-:W-:Y:S01]  /*25a0*/  IADD3 R12, R13.reuse, 0x6b, RZ ;  /* 0x0000006b0d0c7810 */ /* 0x040fe20007ffe0ff */
[C---:B------:R-:W-:Y:S01]  /*25b0*/  IMAD.HI.U32 R5, R248.reuse, R131, RZ ;  /* 0x00000083f8057227 */ /* 0x040fe200078e00ff */
[----:B------:R2:W-:Y:S01]  /*25c0*/  STL [R1+0x3134], R6 ;  /* 0x0031340601007387 */ /* 0x0005e20000100800 */
[----:B------:R-:W-:Y:S02]  /*25d0*/  IADD3 R11, R13, 0x6c, RZ ;  /* 0x0000006c0d0b7810 */ /* 0x000fe40007ffe0ff */
[----:B------:R-:W-:Y:S01]  /*25e0*/  IMAD R140, R249, R0, R140 ;  /* 0x00000000f98c7224 */ /* 0x000fe200078e028c */
[C---:B-1----:R-:W-:Y:S01]  /*25f0*/  IADD3 R7, R13.reuse, 0x6f, RZ ;  /* 0x0000006f0d077810 */ /* 0x042fe20007ffe0ff */
[----:B------:R-:W-:Y:S01]  /*2600*/  IMAD.HI.U32 R0, R248, R135, RZ ;  /* 0x00000087f8007227 */ /* 0x000fe200078e00ff */
[----:B------:R-:W-:Y:S01]  /*2610*/  IADD3 R10, R13, 0x6d, RZ ;  /* 0x0000006d0d0a7810 */ /* 0x000fe20007ffe0ff */
[----:B------:R-:W-:Y:S01]  /*2620*/  STL [R1+0x313c], R12 ;  /* 0x00313c0c01007387 */ /* 0x000fe20000100800 */
[----:B------:R-:W-:Y:S01]  /*2630*/  IABS R134, R9 ;  /* 0x0000000900867213 */ /* 0x000fe20000000000 */
[----:B------:R-:W-:Y:S01]  /*2640*/  IMAD R232, R249, R4, R232 ;  /* 0x00000004f9e87224 */ /* 0x000fe200078e02e8 */
[----:B------:R-:W-:Y:S01]  /*2650*/  IABS R126, R7 ;  /* 0x00000007007e7213 */ /* 0x000fe20000000000 */
[----:B--2---:R-:W-:Y:S01]  /*2660*/  IMAD.MOV R6, RZ, RZ, -R3 ;  /* 0x000000ffff067224 */ /* 0x004fe200078e0a03 */
[----:B------:R-:W-:Y:S01]  /*2670*/  IADD3 R9, R13, 0x6e, RZ ;  /* 0x0000006e0d097810 */ /* 0x000fe20007ffe0ff */
[----:B------:R-:W-:Y:S01]  /*2680*/  STL [R1+0x3140], R11 ;  /* 0x0031400b01007387 */ /* 0x000fe20000100800 */
[----:B------:R-:W-:Y:S01]  /*2690*/  IADD3 R8, -R5, RZ, RZ ;  /* 0x000000ff05087210 */ /* 0x000fe20007ffe1ff */
[----:B------:R-:W-:Y:S01]  /*26a0*/  IMAD R133, R249, R6, R133 ;  /* 0x00000006f9857224 */ /* 0x000fe200078e0285 */
[----:B------:R-:W-:Y:S01]  /*26b0*/  IABS R128, R10 ;  /* 0x0000000a00807213 */ /* 0x000fe20000000000 */
[----:B------:R1:W-:Y:S01]  /*26c0*/  STL [R1+0x3148], R10 ;  /* 0x0031480a01007387 */ /* 0x0003e20000100800 */
[----:B------:R-:W-:Y:S01]  /*26d0*/  IADD3 R0, -R0, RZ, RZ ;  /* 0x000000ff00007210 */ /* 0x000fe20007ffe1ff */
[C---:B------:R-:W-:Y:S01]  /*26e0*/  IMAD.HI.U32 R5, R248.reuse, R126, RZ ;  /* 0x0000007ef8057227 */ /* 0x040fe200078e00ff */
[----:B------:R-:W-:Y:S01]  /*26f0*/  IABS R130, R12 ;  /* 0x0000000c00827213 */ /* 0x000fe20000000000 */
[----:B------:R2:W-:Y:S01]  /*2700*/  STL [R1+0x3144], R9 ;  /* 0x0031440901007387 */ /* 0x0005e20000100800 */
[----:B------:R-:W-:Y:S01]  /*2710*/  IADD3 R6, R13, 0x74, RZ ;  /* 0x000000740d067810 */ /* 0x000fe20007ffe0ff */
[----:B------:R-:W-:Y:S01]  /*2720*/  IMAD R131, R249, R8, R131 ;  /* 0x00000008f9837224 */ /* 0x000fe200078e0283 */
[----:B------:R-:W-:Y:S01]  /*2730*/  IABS R127, R9 ;  /* 0x00000009007f7213 */ /* 0x000fe20000000000 */
[----:B------:R3:W-:Y:S01]  /*2740*/  STL [R1+0x314c], R7 ;  /* 0x00314c0701007387 */ /* 0x0007e20000100800 */
[----:B------:R-:W-:Y:S01]  /*2750*/  IMAD.HI.U32 R3, R248, R128, RZ ;  /* 0x00000080f8037227 */ /* 0x000fe200078e00ff */
[----:B-1----:R-:W-:-:S02]  /*2760*/  IADD3 R10, R13, 0x70, RZ ;  /* 0x000000700d0a7810 */ /* 0x002fc40007ffe0ff */
[----:B------:R-:W-:Y:S01]  /*2770*/  IADD3 R8, R13, 0x72, RZ ;  /* 0x000000720d087810 */ /* 0x000fe20007ffe0ff */
[----:B------:R-:W-:Y:S01]  /*2780*/  IMAD R135, R249, R0, R135 ;  /* 0x00000000f9877224 */ /* 0x000fe200078e0287 */
[C---:B--2---:R-:W-:Y:S01]  /*2790*/  IADD3 R9, R13.reuse, 0x71, RZ ;  /* 0x000000710d097810 */ /* 0x044fe20007ffe0ff */
[----:B------:R-:W-:Y:S01]  /*27a0*/  IMAD.MOV R5, RZ, RZ, -R5 ;  /* 0x000000ffff057224 */ /* 0x000fe200078e0a05 */
[----:B------:R-:W-:Y:S01]  /*27b0*/  IABS R121, R6 ;  /* 0x0000000600797213 */ /* 0x000fe20000000000 */
[C---:B------:R-:W-:Y:S01]  /*27c0*/  IMAD.HI.U32 R0, R248.reuse, R130, RZ ;  /* 0x00000082f8007227 */ /* 0x040fe200078e00ff */
[C---:B---3--:R-:W-:Y:S01]  /*27d0*/  IADD3 R7, R13.reuse, 0x73, RZ ;  /* 0x000000730d077810 */ /* 0x048fe20007ffe0ff */
[----:B------:R1:W-:Y:S01]  /*27e0*/  STL [R1+0x3150], R10 ;  /* 0x0031500a01007387 */ /* 0x0003e20000100800 */
[----:B------:R-:W-:Y:S01]  /*27f0*/  IADD3 R12, R13, 0x75, RZ ;  /* 0x000000750d0c7810 */ /* 0x000fe20007ffe0ff */
[----:B------:R-:W-:Y:S01]  /*2800*/  IMAD.MOV R3, RZ, RZ, -R3 ;  /* 0x000000ffff037224 */ /* 0x000fe200078e0a03 */
[----:B------:R-:W-:Y:S01]  /*2810*/  IABS R129, R11 ;  /* 0x0000000b00817213 */ /* 0x000fe20000000000 */
[----:B------:R-:W-:Y:S01]  /*2820*/  STL [R1+0x315c], R9 ;  /* 0x00315c0901007387 */ /* 0x000fe20000100800 */
[----:B------:R-:W-:Y:S01]  /*2830*/  IABS R125, R10 ;  /* 0x0000000a007d7213 */ /* 0x000fe20000000000 */
[----:B------:R-:W-:Y:S01]  /*2840*/  IMAD R126, R249, R5, R126 ;  /* 0x00000005f97e7224 */ /* 0x000fe200078e027e */
[----:B------:R-:W-:Y:S01]  /*2850*/  IABS R123, R8 ;  /* 0x00000008007b7213 */ /* 0x000fe20000000000 */
[----:B------:R2:W-:Y:S01]  /*2860*/  STL [R1+0x3154], R8 ;  /* 0x0031540801007387 */ /* 0x0005e20000100800 */
[C---:B------:R-:W-:Y:S01]  /*2870*/  IADD3 R11, R13.reuse, 0x76, RZ ;  /* 0x000000760d0b7810 */ /* 0x040fe20007ffe0ff */
[----:B------:R-:W-:Y:S01]  /*2880*/  IMAD.MOV R0, RZ, RZ, -R0 ;  /* 0x000000ffff007224 */ /* 0x000fe200078e0a00 */
[----:B-1----:R-:W-:Y:S01]  /*2890*/  IADD3 R10, R13, 0x77, RZ ;  /* 0x000000770d0a7810 */ /* 0x002fe20007ffe0ff */
[----:B------:R1:W-:Y:S01]  /*28a0*/  STL [R1+0x3164], R7 ;  /* 0x0031640701007387 */ /* 0x0003e20000100800 */
[----:B------:R-:W-:Y:S01]  /*28b0*/  IMAD.HI.U32 R5, R248, R121, RZ ;  /* 0x00000079f8057227 */ /* 0x000fe200078e00ff */
[----:B------:R-:W-:-:S02]  /*28c0*/  IABS R120, R12 ;  /* 0x0000000c00787213 */ /* 0x000fc40000000000 */
[----:B------:R3:W-:Y:S01]  /*28d0*/  STL [R1+0x3168], R6 ;  /* 0x0031680601007387 */ /* 0x0007e20000100800 */
[C---:B------:R-:W-:Y:S01]  /*28e0*/  IMAD R128, R249.reuse, R3, R128 ;  /* 0x00000003f9807224 */ /* 0x040fe200078e0280 */
[----:B------:R-:W-:Y:S01]  /*28f0*/  IABS R122, R7 ;  /* 0x00000007007a7213 */ /* 0x000fe20000000000 */
[C---:B------:R-:W-:Y:S01]  /*2900*/  IMAD.HI.U32 R3, R248.reuse, R123, RZ ;  /* 0x0000007bf8037227 */ /* 0x040fe200078e00ff */
[----:B------:R-:W-:Y:S01]  /*2910*/  STL [R1+0x3174], R12 ;  /* 0x0031740c01007387 */ /* 0x000fe20000100800 */
[----:B------:R-:W-:Y:S02]  /*2920*/  IABS R118, R10 ;  /* 0x0000000a00767213 */ /* 0x000fe40000000000 */
[----:B------:R-:W-:Y:S01]  /*2930*/  IMAD R130, R249, R0, R130 ;  /* 0x00000000f9827224 */ /* 0x000fe200078e0282 */
[----:B------:R-:W-:Y:S01]  /*2940*/  STL [R1+0x316c], R11 ;  /* 0x00316c0b01007387 */ /* 0x000fe20000100800 */
[----:B--2---:R-:W-:Y:S01]  /*2950*/  IMAD.MOV R8, RZ, RZ, -R5 ;  /* 0x000000ffff087224 */ /* 0x004fe200078e0a05 */
[----:B-1----:R-:W-:Y:S01]  /*2960*/  IADD3 R7, R13, 0x79, RZ ;  /* 0x000000790d077810 */ /* 0x002fe20007ffe0ff */
[----:B------:R-:W-:Y:S01]  /*2970*/  IMAD.HI.U32 R0, R248, R125, RZ ;  /* 0x0000007df8007227 */ /* 0x000fe200078e00ff */
[----:B------:R1:W-:Y:S01]  /*2980*/  STL [R1+0x317c], R10 ;  /* 0x00317c0a01007387 */ /* 0x0003e20000100800 */
[----:B------:R-:W-:-:S02]  /*2990*/  IABS R124, R9 ;  /* 0x00000009007c7213 */ /* 0x000fc40000000000 */
[C---:B------:R-:W-:Y:S01]  /*29a0*/  IMAD.HI.U32 R5, R248.reuse, R120, RZ ;  /* 0x00000078f8057227 */ /* 0x040fe200078e00ff */
[----:B---3--:R-:W-:Y:S02]  /*29b0*/  IADD3 R6, -R3, RZ, RZ ;  /* 0x000000ff03067210 */ /* 0x008fe40007ffe1ff */
[C---:B------:R-:W-:Y:S01]  /*29c0*/  IADD3 R9, R13.reuse, 0x78, RZ ;  /* 0x000000780d097810 */ /* 0x040fe20007ffe0ff */
[----:B------:R-:W-:Y:S01]  /*29d0*/  IMAD.MOV R0, RZ, RZ, -R0 ;  /* 0x000000ffff007224 */ /* 0x000fe200078e0a00 */
[----:B------:R-:W-:Y:S01]  /*29e0*/  IABS R116, R7 ;  /* 0x0000000700747213 */ /* 0x000fe20000000000 */
[----:B------:R-:W-:Y:S01]  /*29f0*/  IMAD.MOV R5, RZ, RZ, -R5 ;  /* 0x000000ffff057224 */ /* 0x000fe200078e0a05 */
[----:B-1----:R-:W-:Y:S01]  /*2a00*/  IADD3 R10, R13, 0x7a, RZ ;  /* 0x0000007a0d0a7810 */ /* 0x002fe20007ffe0ff */
[C---:B------:R-:W-:Y:S01]  /*2a10*/  IMAD R125, R249.reuse, R0, R125 ;  /* 0x00000000f97d7224 */ /* 0x040fe200078e027d */
[----:B------:R1:W-:Y:S01]  /*2a20*/  STL [R1+0x3188], R9 ;  /* 0x0031880901007387 */ /* 0x0003e20000100800 */
[C---:B------:R-:W-:Y:S01]  /*2a30*/  IMAD R123, R249.reuse, R6, R123 ;  /* 0x00000006f97b7224 */ /* 0x040fe200078e027b */
[----:B------:R-:W-:Y:S01]  /*2a40*/  IABS R115, R10 ;  /* 0x0000000a00737213 */ /* 0x000fe20000000000 */
[----:B------:R-:W-:Y:S01]  /*2a50*/  IMAD R120, R249, R5, R120 ;  /* 0x00000005f9787224 */ /* 0x000fe200078e0278 */
[----:B------:R2:W-:Y:S01]  /*2a60*/  STL [R1+0x3190], R7 ;  /* 0x0031900701007387 */ /* 0x0005e20000100800 */
[----:B------:R-:W-:Y:S01]  /*2a70*/  IABS R117, R9 ;  /* 0x0000000900757213 */ /* 0x000fe20000000000 */
[C---:B------:R-:W-:Y:S01]  /*2a80*/  IMAD.HI.U32 R0, R248.reuse, R116, RZ ;  /* 0x00000074f8007227 */ /* 0x040fe200078e00ff */
[C---:B------:R-:W-:Y:S01]  /*2a90*/  IADD3 R6, R13.reuse, 0x7e, RZ ;  /* 0x0000007e0d067810 */ /* 0x040fe20007ffe0ff */
[----:B------:R3:W-:Y:S01]  /*2aa0*/  STL [R1+0x3180], R10 ;  /* 0x0031800a01007387 */ /* 0x0007e20000100800 */
[----:B------:R-:W-:Y:S01]  /*2ab0*/  IABS R236, R15 ;  /* 0x0000000f00ec7213 */ /* 0x000fe20000000000 */
[----:B------:R-:W-:Y:S01]  /*2ac0*/  IMAD.HI.U32 R5, R248, R115, RZ ;  /* 0x00000073f8057227 */ /* 0x000fe200078e00ff */
[----:B-1----:R-:W-:-:S02]  /*2ad0*/  IADD3 R9, R13, 0x7b, RZ ;  /* 0x0000007b0d097810 */ /* 0x002fc40007ffe0ff */
[----:B------:R-:W-:Y:S01]  /*2ae0*/  IABS R111, R6 ;  /* 0x00000006006f7213 */ /* 0x000fe20000000000 */
[----:B------:R-:W-:Y:S01]  /*2af0*/  IMAD R121, R249, R8, R121 ;  /* 0x00000008f9797224 */ /* 0x000fe200078e0279 */
[C---:B------:R-:W-:Y:S01]  /*2b00*/  IADD3 R8, R13.reuse, 0x7c, RZ ;  /* 0x0000007c0d087810 */ /* 0x040fe20007ffe0ff */
[----:B------:R-:W-:Y:S01]  /*2b10*/  IMAD.MOV R0, RZ, RZ, -R0 ;  /* 0x000000ffff007224 */ /* 0x000fe200078e0a00 */
[C---:B--2---:R-:W-:Y:S01]  /*2b20*/  IADD3 R7, R13.reuse, 0x7d, RZ ;  /* 0x0000007d0d077810 */ /* 0x044fe20007ffe0ff */
[----:B------:R1:W-:Y:S01]  /*2b30*/  STL [R1+0x318c], R9 ;  /* 0x00318c0901007387 */ /* 0x0003e20000100800 */
[----:B---3--:R-:W-:Y:S01]  /*2b40*/  IADD3 R10, R13, 0x7f, RZ ;  /* 0x0000007f0d0a7810 */ /* 0x008fe20007ffe0ff */
[----:B------:R-:W-:Y:S01]  /*2b50*/  IMAD R116, R249, R0, R116 ;  /* 0x00000000f9747224 */ /* 0x000fe200078e0274 */
[----:B------:R-:W-:Y:S01]  /*2b60*/  IADD3 R5, -R5, RZ, RZ ;  /* 0x000000ff05057210 */ /* 0x000fe20007ffe1ff */
[----:B------:R2:W-:Y:S01]  /*2b70*/  STL [R1+0x3198], R8 ;  /* 0x0031980801007387 */ /* 0x0005e20000100800 */
[----:B------:R-:W-:Y:S01]  /*2b80*/  IABS R110, R10 ;  /* 0x0000000a006e7213 */ /* 0x000fe20000000000 */
[C---:B------:R-:W-:Y:S01]  /*2b90*/  IMAD.HI.U32 R0, R248.reuse, R111, RZ ;  /* 0x0000006ff8007227 */ /* 0x040fe200078e00ff */
[----:B------:R-:W-:Y:S01]  /*2ba0*/  IABS R114, R9 ;  /* 0x0000000900727213 */ /* 0x000fe20000000000 */
[----:B------:R3:W-:Y:S01]  /*2bb0*/  STL [R1+0x31a4], R7 ;  /* 0x0031a40701007387 */ /* 0x0007e20000100800 */
[----:B------:R-:W-:Y:S01]  /*2bc0*/  IABS R113, R8 ;  /* 0x0000000800717213 */ /* 0x000fe20000000000 */
[----:B------:R-:W-:Y:S01]  /*2bd0*/  IMAD R115, R249, R5, R115 ;  /* 0x00000005f9737224 */ /* 0x000fe200078e0273 */
[C---:B-1----:R-:W-:Y:S01]  /*2be0*/  IADD3 R9, R13.reuse, 0x80, RZ ;  /* 0x000000800d097810 */ /* 0x042fe20007ffe0ff */
[----:B------:R1:W-:Y:S01]  /*2bf0*/  STL [R1+0x319c], R6 ;  /* 0x00319c0601007387 */ /* 0x0003e20000100800 */
[----:B------:R-:W-:Y:S01]  /*2c00*/  IABS R112, R7 ;  /* 0x0000000700707213 */ /* 0x000fe20000000000 */
[----:B------:R-:W-:Y:S01]  /*2c10*/  IMAD.HI.U32 R5, R248, R110, RZ ;  /* 0x0000006ef8057227 */ /* 0x000fe200078e00ff */
[C---:B--2---:R-:W-:Y:S01]  /*2c20*/  IADD3 R8, R13.reuse, 0x81, RZ ;  /* 0x000000810d087810 */ /* 0x044fe20007ffe0ff */
[----:B------:R2:W-:Y:S01]  /*2c30*/  STL [R1+0x3194], R10 ;  /* 0x0031940a01007387 */ /* 0x0005e20000100800 */
[----:B------:R-:W-:Y:S01]  /*2c40*/  IADD3 R0, -R0, RZ, RZ ;  /* 0x000000ff00007210 */ /* 0x000fe20007ffe1ff */
[----:B------:R-:W-:Y:S01]  /*2c50*/  IMAD.MOV R5, RZ, RZ, -R5 ;  /* 0x000000ffff057224 */ /* 0x000fe200078e0a05 */
[----:B---3--:R-:W-:Y:S01]  /*2c60*/  IADD3 R7, R13, 0x82, RZ ;  /* 0x000000820d077810 */ /* 0x008fe20007ffe0ff */
[----:B------:R3:W-:Y:S01]  /*2c70*/  STL [R1+0x31a8], R9 ;  /* 0x0031a80901007387 */ /* 0x0007e20000100800 */
[----:B------:R-:W-:Y:S01]  /*2c80*/  IABS R109, R9 ;  /* 0x00000009006d7213 */ /* 0x000fe20000000000 */
[----:B------:R-:W-:Y:S01]  /*2c90*/  IMAD R111, R249, R0, R111 ;  /* 0x00000000f96f7224 */ /* 0x000fe200078e026f */
[----:B-1----:R-:W-:Y:S01]  /*2ca0*/  IADD3 R6, R13, 0x83, RZ ;  /* 0x000000830d067810 */ /* 0x002fe20007ffe0ff */
[----:B------:R1:W-:Y:S01]  /*2cb0*/  STL [R1+0x31b0], R8 ;  /* 0x0031b00801007387 */ /* 0x0003e20000100800 */
[----:B------:R-:W-:Y:S01]  /*2cc0*/  IABS R108, R8 ;  /* 0x00000008006c7213 */ /* 0x000fe20000000000 */
[----:B------:R-:W-:Y:S01]  /*2cd0*/  IMAD R110, R249, R5, R110 ;  /* 0x00000005f96e7224 */ /* 0x000fe200078e026e */
[C---:B--2---:R-:W-:Y:S01]  /*2ce0*/  IADD3 R10, R13.reuse, 0x84, RZ ;  /* 0x000000840d0a7810 */ /* 0x044fe20007ffe0ff */
[----:B------:R2:W-:Y:S01]  /*2cf0*/  STL [R1+0x31ac], R7 ;  /* 0x0031ac0701007387 */ /* 0x0005e20000100800 */
[----:B------:R-:W-:Y:S01]  /*2d00*/  IABS R106, R6 ;  /* 0x00000006006a7213 */ /* 0x000fe20000000000 */
[C---:B------:R-:W-:Y:S01]  /*2d10*/  IMAD.HI.U32 R2, R248.reuse, R236, RZ ;  /* 0x000000ecf8027227 */ /* 0x040fe200078e00ff */
[----:B------:R-:W-:Y:S01]  /*2d20*/  IABS R105, R10 ;  /* 0x0000000a00697213 */ /* 0x000fe20000000000 */
[----:B------:R4:W-:Y:S01]  /*2d30*/  STL [R1+0x31b8], R6 ;  /* 0x0031b80601007387 */ /* 0x0009e20000100800 */
[C---:B---3--:R-:W-:Y:S01]  /*2d40*/  IADD3 R9, R13.reuse, 0x85, RZ ;  /* 0x000000850d097810 */ /* 0x048fe20007ffe0ff */
[C---:B------:R-:W-:Y:S01]  /*2d50*/  IMAD.HI.U32 R0, R248.reuse, R106, RZ ;  /* 0x0000006af8007227 */ /* 0x040fe200078e00ff */
[----:B------:R-:W-:Y:S01]  /*2d60*/  IABS R107, R7 ;  /* 0x00000007006b7213 */ /* 0x000fe20000000000 */
[----:B------:R3:W-:Y:S01]  /*2d70*/  STL [R1+0x31b4], R10 ;  /* 0x0031b40a01007387 */ /* 0x0007e20000100800 */
[C---:B-1----:R-:W-:Y:S01]  /*2d80*/  IADD3 R8, R13.reuse, 0x86, RZ ;  /* 0x000000860d087810 */ /* 0x042fe20007ffe0ff */
[C---:B------:R-:W-:Y:S01]  /*2d90*/  IMAD.HI.U32 R5, R248.reuse, R105, RZ ;  /* 0x00000069f8057227 */ /* 0x040fe200078e00ff */
[C---:B--2---:R-:W-:Y:S01]  /*2da0*/  IADD3 R7, R13.reuse, 0x87, RZ ;  /* 0x000000870d077810 */ /* 0x044fe20007ffe0ff */
[----:B------:R1:W-:Y:S01]  /*2db0*/  STL [R1+0x31c0], R9 ;  /* 0x0031c00901007387 */ /* 0x0003e20000100800 */
[----:B------:R-:W-:Y:S01]  /*2dc0*/  IABS R104, R9 ;  /* 0x0000000900687213 */ /* 0x000fe20000000000 */
[----:B------:R-:W-:Y:S01]  /*2dd0*/  IMAD.MOV R0, RZ, RZ, -R0 ;  /* 0x000000ffff007224 */ /* 0x000fe200078e0a00 */
[C---:B----4-:R-:W-:Y:S01]  /*2de0*/  IADD3 R6, R13.reuse, 0x88, RZ ;  /* 0x000000880d067810 */ /* 0x050fe20007ffe0ff */
[----:B------:R-:W-:Y:S01]  /*2df0*/  IMAD.MOV R5, RZ, RZ, -R5 ;  /* 0x000000ffff057224 */ /* 0x000fe200078e0a05 */
[----:B------:R2:W-:Y:S01]  /*2e00*/  STL [R1+0x31c4], R8 ;  /* 0x0031c40801007387 */ /* 0x0005e20000100800 */
[----:B---3--:R-:W-:Y:S01]  /*2e10*/  IADD3 R10, R13, 0x89, RZ ;  /* 0x000000890d0a7810 */ /* 0x008fe20007ffe0ff */
[C---:B------:R-:W-:Y:S01]  /*2e20*/  IMAD R106, R249.reuse, R0, R106 ;  /* 0x00000000f96a7224 */ /* 0x040fe200078e026a */
[----:B------:R-:W-:Y:S01]  /*2e30*/  IABS R101, R6 ;  /* 0x0000000600657213 */ /* 0x000fe20000000000 */
[----:B------:R-:W-:Y:S01]  /*2e40*/  STL [R1+0x31c8], R7 ;  /* 0x0031c80701007387 */ /* 0x000fe20000100800 */
[----:B------:R-:W-:Y:S01]  /*2e50*/  IABS R100, R10 ;  /* 0x0000000a00647213 */ /* 0x000fe20000000000 */
[----:B------:R-:W-:Y:S01]  /*2e60*/  IMAD R105, R249, R5, R105 ;  /* 0x00000005f9697224 */ /* 0x000fe200078e0269 */
[----:B------:R-:W-:Y:S01]  /*2e70*/  IABS R103, R8 ;  /* 0x0000000800677213 */ /* 0x000fe20000000000 */
[----:B------:R3:W-:Y:S01]  /*2e80*/  STL [R1+0x31dc], R6 ;  /* 0x0031dc0601007387 */ /* 0x0007e20000100800 */
[----:B------:R-:W-:Y:S01]  /*2e90*/  IMAD.HI.U32 R0, R248, R101, RZ ;  /* 0x00000065f8007227 */ /* 0x000fe200078e00ff */
[----:B-1----:R-:W-:-:S02]  /*2ea0*/  IADD3 R9, R13, 0x8a, RZ ;  /* 0x0000008a0d097810 */ /* 0x002fc40007ffe0ff */
[----:B------:R1:W-:Y:S01]  /*2eb0*/  STL [R1+0x31cc], R10 ;  /* 0x0031cc0a01007387 */ /* 0x0003e20000100800 */
[C---:B------:R-:W-:Y:S01]  /*2ec0*/  IMAD.HI.U32 R5, R248.reuse, R100, RZ ;  /* 0x00000064f8057227 */ /* 0x040fe200078e00ff */
[----:B------:R-:W-:Y:S02]  /*2ed0*/  IABS R102, R7 ;  /* 0x0000000700667213 */ /* 0x000fe40000000000 */
[C---:B--2---:R-:W-:Y:S01]  /*2ee0*/  IADD3 R8, R13.reuse, 0x8b, RZ ;  /* 0x0000008b0d087810 */ /* 0x044fe20007ffe0ff */
[----:B------:R-:W-:Y:S01]  /*2ef0*/  IMAD.MOV R0, RZ, RZ, -R0 ;  /* 0x000000ffff007224 */ /* 0x000fe200078e0a00 */
[C---:B---3--:R-:W-:Y:S01]  /*2f00*/  IADD3 R6, R13.reuse, 0x8d, RZ ;  /* 0x0000008d0d067810 */ /* 0x048fe20007ffe0ff */
[----:B------:R-:W-:Y:S01]  /*2f10*/  IMAD.MOV R5, RZ, RZ, -R5 ;  /* 0x000000ffff057224 */ /* 0x000fe200078e0a05 */
[C---:B------:R-:W-:Y:S01]  /*2f20*/  IADD3 R7, R13.reuse, 0x8c, RZ ;  /* 0x0000008c0d077810 */ /* 0x040fe20007ffe0ff */
[----:B------:R2:W-:Y:S01]  /*2f30*/  STL [R1+0x31d0], R9 ;  /* 0x0031d00901007387 */ /* 0x0005e20000100800 */
[----:B-1----:R-:W-:Y:S01]  /*2f40*/  IADD3 R10, R13, 0x8e, RZ ;  /* 0x0000008e0d0a7810 */ /* 0x002fe20007ffe0ff */
[C---:B------:R-:W-:Y:S01]  /*2f50*/  IMAD R101, R249.reuse, R0, R101 ;  /* 0x00000000f9657224 */ /* 0x040fe200078e0265 */
[----:B------:R-:W-:Y:S01]  /*2f60*/  IABS R96, R6 ;  /* 0x0000000600607213 */ /* 0x000fe20000000000 */
[----:B------:R1:W-:Y:S01]  /*2f70*/  STL [R1+0x31d8], R8 ;  /* 0x0031d80801007387 */ /* 0x0003e20000100800 */
[----:B------:R-:W-:Y:S01]  /*2f80*/  IABS R95, R10 ;  /* 0x0000000a005f7213 */ /* 0x000fe20000000000 */
[----:B------:R-:W-:Y:S01]  /*2f90*/  IMAD R100, R249, R5, R100 ;  /* 0x00000005f9647224 */ /* 0x000fe200078e0264 */
[----:B------:R-:W-:Y:S01]  /*2fa0*/  IABS R99, R9 ;  /* 0x0000000900637213 */ /* 0x000fe20000000000 */
[----:B------:R3:W-:Y:S01]  /*2fb0*/  STL [R1+0x31ec], R7 ;  /* 0x0031ec0701007387 */ /* 0x0007e20000100800 */
[----:B------:R-:W-:Y:S01]  /*2fc0*/  IMAD.HI.U32 R0, R248, R96, RZ ;  /* 0x00000060f8007227 */ /* 0x000fe200078e00ff */
[----:B------:R-:W-:-:S02]  /*2fd0*/  IABS R98, R8 ;  /* 0x0000000800627213 */ /* 0x000fc40000000000 */
[----:B------:R4:W-:Y:S01]  /*2fe0*/  STL [R1+0x31f0], R6 ;  /* 0x0031f00601007387 */ /* 0x0009e20000100800 */
[C---:B------:R-:W-:Y:S01]  /*2ff0*/  IMAD.HI.U32 R5, R248.reuse, R95, RZ ;  /* 0x0000005ff8057227 */ /* 0x040fe200078e00ff */
[C---:B--2---:R-:W-:Y:S02]  /*3000*/  IADD3 R9, R13.reuse, 0x8f, RZ ;  /* 0x0000008f0d097810 */ /* 0x044fe40007ffe0ff */
[----:B------:R2:W-:Y:S01]  /*3010*/  STL [R1+0x31e0], R10 ;  /* 0x0031e00a01007387 */ /* 0x0005e20000100800 */
[----:B------:R-:W-:Y:S01]  /*3020*/  IABS R97, R7 ;  /* 0x0000000700617213 */ /* 0x000fe20000000000 */
[----:B------:R-:W-:Y:S01]  /*3030*/  IMAD.MOV R0, RZ, RZ, -R0 ;  /* 0x000000ffff007224 */ /* 0x000fe200078e0a00 */
[C---:B-1----:R-:W-:Y:S01]  /*3040*/  IADD3 R8, R13.reuse, 0x90, RZ ;  /* 0x000000900d087810 */ /* 0x042fe20007ffe0ff */
[----:B------:R1:W-:Y:S01]  /*3050*/  STL [R1+0x31e4], R9 ;  /* 0x0031e40901007387 */ /* 0x0003e20000100800 */
[----:B---3--:R-:W-:Y:S01]  /*3060*/  IADD3 R7, R13, 0x91, RZ ;  /* 0x000000910d077810 */ /* 0x008fe20007ffe0ff */
[----:B------:R-:W-:Y:S01]  /*3070*/  IMAD R96, R249, R0, R96 ;  /* 0x00000000f9607224 */ /* 0x000fe200078e0260 */
[----:B----4-:R-:W-:Y:S01]  /*3080*/  IADD3 R6, R13, 0x92, RZ ;  /* 0x000000920d067810 */ /* 0x010fe20007ffe0ff */
[----:B------:R3:W-:Y:S01]  /*3090*/  STL [R1+0x31f8], R8 ;  /* 0x0031f80801007387 */ /* 0x0007e20000100800 */
[----:B------:R-:W-:Y:S01]  /*30a0*/  IADD3 R5, -R5, RZ, RZ ;  /* 0x000000ff05057210 */ /* 0x000fe20007ffe1ff */
[----:B------:R-:W-:Y:S01]  /*30b0*/  IMAD.MOV R2, RZ, RZ, -R2 ;  /* 0x000000ffff027224 */ /* 0x000fe200078e0a02 */
[----:B--2---:R-:W-:Y:S01]  /*30c0*/  IADD3 R10, R13, 0x93, RZ ;  /* 0x000000930d0a7810 */ /* 0x004fe20007ffe0ff */
[----:B------:R-:W-:Y:S01]  /*30d0*/  STL [R1+0x31fc], R7 ;  /* 0x0031fc0701007387 */ /* 0x000fe20000100800 */
[----:B------:R-:W-:Y:S01]  /*30e0*/  IABS R91, R6 ;  /* 0x00000006005b7213 */ /* 0x000fe20000000000 */
[----:B------:R-:W-:Y:S01]  /*30f0*/  IMAD R95, R249, R5, R95 ;  /* 0x00000005f95f7224 */ /* 0x000fe200078e025f */
[----:B------:R-:W-:Y:S01]  /*3100*/  IABS R90, R10 ;  /* 0x0000000a005a7213 */ /* 0x000fe20000000000 */
[----:B------:R2:W-:Y:S01]  /*3110*/  STL [R1+0x3200], R6 ;  /* 0x0032000601007387 */ /* 0x0005e20000100800 */
[----:B------:R-:W-:Y:S01]  /*3120*/  IABS R94, R9 ;  /* 0x00000009005e7213 */ /* 0x000fe20000000000 */
[C---:B------:R-:W-:Y:S01]  /*3130*/  IMAD.HI.U32 R0, R248.reuse, R91, RZ ;  /* 0x0000005bf8007227 */ /* 0x040fe200078e00ff */
[----:B------:R-:W-:Y:S01]  /*3140*/  IABS R93, R8 ;  /* 0x00000008005d7213 */ /* 0x000fe20000000000 */
[----:B------:R4:W-:Y:S01]  /*3150*/  STL [R1+0x31f4], R10 ;  /* 0x0031f40a01007387 */ /* 0x0009e20000100800 */
[----:B-1----:R-:W-:Y:S01]  /*3160*/  IADD3 R9, R13, 0x94, RZ ;  /* 0x000000940d097810 */ /* 0x002fe20007ffe0ff */
[----:B------:R-:W-:Y:S01]  /*3170*/  IMAD.HI.U32 R5, R248, R90, RZ ;  /* 0x0000005af8057227 */ /* 0x000fe200078e00ff */
[----:B------:R-:W-:-:S02]  /*3180*/  IABS R92, R7 ;  /* 0x00000007005c7213 */ /* 0x000fc40000000000 */
[C---:B---3--:R-:W-:Y:S01]  /*3190*/  IADD3 R8, R13.reuse, 0x95, RZ ;  /* 0x000000950d087810 */ /* 0x048fe20007ffe0ff */
[----:B------:R1:W-:Y:S01]  /*31a0*/  STL [R1+0x3208], R9 ;  /* 0x0032080901007387 */ /* 0x0003e20000100800 */
[C---:B--2---:R-:W-:Y:S01]  /*31b0*/  IADD3 R6, R13.reuse, 0x97, RZ ;  /* 0x000000970d067810 */ /* 0x044fe20007ffe0ff */
[----:B------:R-:W-:Y:S01]  /*31c0*/  IMAD.MOV R5, RZ, RZ, -R5 ;  /* 0x000000ffff057224 */ /* 0x000fe200078e0a05 */
[C---:B------:R-:W-:Y:S01]  /*31d0*/  IADD3 R7, R13.reuse, 0x96, RZ ;  /* 0x000000960d077810 */ /* 0x040fe20007ffe0ff */
[----:B------:R2:W-:Y:S01]  /*31e0*/  STL [R1+0x320c], R8 ;  /* 0x00320c0801007387 */ /* 0x0005e20000100800 */
[----:B----4-:R-:W-:Y:S01]  /*31f0*/  IADD3 R10, R13, 0x98, RZ ;  /* 0x000000980d0a7810 */ /* 0x010fe20007ffe0ff */
[C---:B------:R-:W-:Y:S01]  /*3200*/  IMAD R90, R249.reuse, R5, R90 ;  /* 0x00000005f95a7224 */ /* 0x040fe200078e025a */
[----:B------:R-:W-:Y:S01]  /*3210*/  IADD3 R0, -R0, RZ, RZ ;  /* 0x000000ff00007210 */ /* 0x000fe20007ffe1ff */
[----:B------:R-:W-:Y:S01]  /*3220*/  STL [R1+0x3210], R7 ;  /* 0x0032100701007387 */ /* 0x000fe20000100800 */
[----:B------:R-:W-:Y:S01]  /*3230*/  IABS R86, R6 ;  /* 0x0000000600567213 */ /* 0x000fe20000000000 */
[C---:B------:R-:W-:Y:S01]  /*3240*/  IMAD R236, R249.reuse, R2, R236 ;  /* 0x00000002f9ec7224 */ /* 0x040fe200078e02ec */
[----:B------:R-:W-:Y:S01]  /*3250*/  IABS R85, R10 ;  /* 0x0000000a00557213 */ /* 0x000fe20000000000 */
[----:B------:R3:W-:Y:S01]  /*3260*/  STL [R1+0x3218], R6 ;  /* 0x0032180601007387 */ /* 0x0007e20000100800 */
[----:B------:R-:W-:Y:S01]  /*3270*/  IABS R89, R9 ;  /* 0x0000000900597213 */ /* 0x000fe20000000000 */
[----:B------:R-:W-:Y:S01]  /*3280*/  IMAD R91, R249, R0, R91 ;  /* 0x00000000f95b7224 */ /* 0x000fe200078e025b */
[----:B------:R-:W-:Y:S01]  /*3290*/  IABS R88, R8 ;  /* 0x0000000800587213 */ /* 0x000fe20000000000 */
[----:B------:R4:W-:Y:S01]  /*32a0*/  STL [R1+0x3214], R10 ;  /* 0x0032140a01007387 */ /* 0x0009e20000100800 */
[----:B-1----:R-:W-:Y:S01]  /*32b0*/  IADD3 R9, R13, 0x99, RZ ;  /* 0x000000990d097810 */ /* 0x002fe20007ffe0ff */
[----:B------:R-:W-:Y:S01]  /*32c0*/  IMAD.HI.U32 R0, R248, R86, RZ ;  /* 0x00000056f8007227 */ /* 0x000fe200078e00ff */
[----:B------:R-:W-:-:S02]  /*32d0*/  IABS R87, R7 ;  /* 0x0000000700577213 */ /* 0x000fc40000000000 */
[C---:B--2---:R-:W-:Y:S01]  /*32e0*/  IADD3 R8, R13.reuse, 0x9a, RZ ;  /* 0x0000009a0d087810 */ /* 0x044fe20007ffe0ff */
[C---:B------:R-:W-:Y:S01]  /*32f0*/  IMAD.HI.U32 R5, R248.reuse, R85, RZ ;  /* 0x00000055f8057227 */ /* 0x040fe200078e00ff */
[C---:B---3--:R-:W-:Y:S01]  /*3300*/  IADD3 R6, R13.reuse, 0x9c, RZ ;  /* 0x0000009c0d067810 */ /* 0x048fe20007ffe0ff */
[----:B------:R1:W-:Y:S01]  /*3310*/  STL [R1+0x321c], R9 ;  /* 0x00321c0901007387 */ /* 0x0003e20000100800 */
[C---:B------:R-:W-:Y:S01]  /*3320*/  IADD3 R7, R13.reuse, 0x9b, RZ ;  /* 0x0000009b0d077810 */ /* 0x040fe20007ffe0ff */
[----:B------:R-:W-:Y:S01]  /*3330*/  IMAD.MOV R0, RZ, RZ, -R0 ;  /* 0x000000ffff007224 */ /* 0x000fe200078e0a00 */
[----:B----4-:R-:W-:Y:S01]  /*3340*/  IADD3 R10, R13, 0x9d, RZ ;  /* 0x0000009d0d0a7810 */ /* 0x010fe20007ffe0ff */
[----:B------:R-:W-:Y:S01]  /*3350*/  IMAD.MOV R5, RZ, RZ, -R5 ;  /* 0x000000ffff057224 */ /* 0x000fe200078e0a05 */
[----:B------:R-:W-:Y:S01]  /*3360*/  IABS R81, R6 ;  /* 0x0000000600517213 */ /* 0x000fe20000000000 */
[----:B------:R2:W-:Y:S01]  /*3370*/  STL [R1+0x3224], R8 ;  /* 0x0032240801007387 */ /* 0x0005e20000100800 */
[----:B------:R-:W-:Y:S01]  /*3380*/  IABS R80, R10 ;  /* 0x0000000a00507213 */ /* 0x000fe20000000000 */
[C---:B------:R-:W-:Y:S01]  /*3390*/  IMAD R86, R249.reuse, R0, R86 ;  /* 0x00000000f9567224 */ /* 0x040fe200078e0256 */
[----:B------:R-:W-:Y:S01]  /*33a0*/  IABS R84, R9 ;  /* 0x0000000900547213 */ /* 0x000fe20000000000 */
[----:B------:R3:W-:Y:S01]  /*33b0*/  STL [R1+0x3228], R7 ;  /* 0x0032280701007387 */ /* 0x0007e20000100800 */
[----:B------:R-:W-:Y:S01]  /*33c0*/  IMAD R85, R249, R5, R85 ;  /* 0x00000005f9557224 */ /* 0x000fe200078e0255 */
[----:B------:R-:W-:Y:S01]  /*33d0*/  IABS R83, R8 ;  /* 0x0000000800537213 */ /* 0x000fe20000000000 */
[----:B------:R-:W-:Y:S01]  /*33e0*/  IMAD.HI.U32 R0, R248, R81, RZ ;  /* 0x00000051f8007227 */ /* 0x000fe200078e00ff */
[----:B------:R4:W-:Y:S01]  /*33f0*/  STL [R1+0x323c], R6 ;  /* 0x00323c0601007387 */ /* 0x0009e20000100800 */
[----:B-1----:R-:W-:-:S02]  /*3400*/  IADD3 R9, R13, 0x9e, RZ ;  /* 0x0000009e0d097810 */ /* 0x002fc40007ffe0ff */
[C---:B------:R-:W-:Y:S01]  /*3410*/  IMAD.HI.U32 R5, R248.reuse, R80, RZ ;  /* 0x00000050f8057227 */ /* 0x040fe200078e00ff */
[----:B------:R1:W-:Y:S01]  /*3420*/  STL [R1+0x322c], R10 ;  /* 0x00322c0a01007387 */ /* 0x0003e20000100800 */
[----:B------:R-:W-:Y:S02]  /*3430*/  IABS R82, R7 ;  /* 0x0000000700527213 */ /* 0x000fe40000000000 */
[C---:B--2---:R-:W-:Y:S01]  /*3440*/  IADD3 R8, R13.reuse, 0x9f, RZ ;  /* 0x0000009f0d087810 */ /* 0x044fe20007ffe0ff */
[----:B------:R-:W-:Y:S01]  /*3450*/  IMAD.MOV R0, RZ, RZ, -R0 ;  /* 0x000000ffff007224 */ /* 0x000fe200078e0a00 */
[C---:B---3--:R-:W-:Y:S01]  /*3460*/  IADD3 R7, R13.reuse, 0xa0, RZ ;  /* 0x000000a00d077810 */ /* 0x048fe20007ffe0ff */
[----:B------:R-:W-:Y:S01]  /*3470*/  IMAD.MOV R5, RZ, RZ, -R5 ;  /* 0x000000ffff057224 */ /* 0x000fe200078e0a05 */
[----:B----4-:R-:W-:Y:S01]  /*3480*/  IADD3 R6, R13, 0xa1, RZ ;  /* 0x000000a10d067810 */ /* 0x010fe20007ffe0ff */
[----:B------:R2:W-:Y:S01]  /*3490*/  STL [R1+0x3230], R9 ;  /* 0x0032300901007387 */ /* 0x0005e20000100800 */
[----:B------:R-:W-:Y:S01]  /*34a0*/  IMAD R81, R249, R0, R81 ;  /* 0x00000000f9517224 */ /* 0x000fe200078e0251 */
[----:B-1----:R-:W-:Y:S01]  /*34b0*/  IADD3 R10, R13, 0xa2, RZ ;  /* 0x000000a20d0a7810 */ /* 0x002fe20007ffe0ff */
[----:B------:R-:W-:Y:S01]  /*34c0*/  IMAD R80, R249, R5, R80 ;  /* 0x00000005f9507224 */ /* 0x000fe200078e0250 */
[----:B------:R-:W-:Y:S01]  /*34d0*/  IABS R76, R6 ;  /* 0x00000006004c7213 */ /* 0x000fe20000000000 */
[----:B------:R1:W-:Y:S01]  /*34e0*/  STL [R1+0x3238], R8 ;  /* 0x0032380801007387 */ /* 0x0003e20000100800 */
[----:B------:R-:W-:Y:S01]  /*34f0*/  IABS R75, R10 ;  /* 0x0000000a004b7213 */ /* 0x000fe20000000000 */
[C---:B------:R-:W-:Y:S01]  /*3500*/  IMAD.HI.U32 R2, R248.reuse, R234, RZ ;  /* 0x000000eaf8027227 */ /* 0x040fe200078e00ff */
[----:B------:R-:W-:Y:S01]  /*3510*/  IABS R79, R9 ;  /* 0x00000009004f7213 */ /* 0x000fe20000000000 */
[----:B------:R3:W-:Y:S01]  /*3520*/  STL [R1+0x3248], R7 ;  /* 0x0032480701007387 */ /* 0x0007e20000100800 */
[----:B------:R-:W-:Y:S01]  /*3530*/  IABS R78, R8 ;  /* 0x00000008004e7213 */ /* 0x000fe20000000000 */
[C---:B------:R-:W-:Y:S01]  /*3540*/  IMAD.HI.U32 R0, R248.reuse, R76, RZ ;  /* 0x0000004cf8007227 */ /* 0x040fe200078e00ff */
[C---:B--2---:R-:W-:Y:S01]  /*3550*/  IADD3 R9, R13.reuse, 0xa3, RZ ;  /* 0x000000a30d097810 */ /* 0x044fe20007ffe0ff */
[----:B------:R2:W-:Y:S01]  /*3560*/  STL [R1+0x3250], R6 ;  /* 0x0032500601007387 */ /* 0x0005e20000100800 */
[----:B------:R-:W-:Y:S01]  /*3570*/  IABS R77, R7 ;  /* 0x00000007004d7213 */ /* 0x000fe20000000000 */
[C---:B------:R-:W-:Y:S01]  /*3580*/  IMAD.HI.U32 R5, R248.reuse, R75, RZ ;  /* 0x0000004bf8057227 */ /* 0x040fe200078e00ff */
[C---:B-1----:R-:W-:Y:S01]  /*3590*/  IADD3 R8, R13.reuse, 0xa4, RZ ;  /* 0x000000a40d087810 */ /* 0x042fe20007ffe0ff */
[----:B------:R1:W-:Y:S01]  /*35a0*/  STL [R1+0x3240], R10 ;  /* 0x0032400a01007387 */ /* 0x0003e20000100800 */
[----:B------:R-:W-:Y:S01]  /*35b0*/  IABS R74, R9 ;  /* 0x00000009004a7213 */ /* 0x000fe20000000000 */
[----:B------:R-:W-:Y:S01]  /*35c0*/  IMAD.MOV R0, RZ, RZ, -R0 ;  /* 0x000000ffff007224 */ /* 0x000fe200078e0a00 */
[----:B---3--:R-:W-:Y:S01]  /*35d0*/  IADD3 R7, R13, 0xa5, RZ ;  /* 0x000000a50d077810 */ /* 0x008fe20007ffe0ff */
[----:B------:R3:W-:Y:S01]  /*35e0*/  STL [R1+0x3244], R9 ;  /* 0x0032440901007387 */ /* 0x0007e20000100800 */
[----:B------:R-:W-:Y:S01]  /*35f0*/  IADD3 R5, -R5, RZ, RZ ;  /* 0x000000ff05057210 */ /* 0x000fe20007ffe1ff */
[----:B------:R-:W-:Y:S01]  /*3600*/  IMAD R76, R249, R0, R76 ;  /* 0x00000000f94c7224 */ /* 0x000fe200078e024c */
[----:B--2---:R-:W-:Y:S01]  /*3610*/  IADD3 R6, R13, 0xa6, RZ ;  /* 0x000000a60d067810 */ /* 0x004fe20007ffe0ff */
[----:B------:R2:W-:Y:S01]  /*3620*/  STL [R1+0x3258], R8 ;  /* 0x0032580801007387 */ /* 0x0005e20000100800 */
[----:B------:R-:W-:Y:S01]  /*3630*/  IABS R73, R8 ;  /* 0x0000000800497213 */ /* 0x000fe20000000000 */
[----:B------:R-:W-:Y:S01]  /*3640*/  IMAD R75, R249, R5, R75 ;  /* 0x00000005f94b7224 */ /* 0x000fe200078e024b */
[C---:B-1----:R-:W-:Y:S01]  /*3650*/  IADD3 R10, R13.reuse, 0xa7, RZ ;  /* 0x000000a70d0a7810 */ /* 0x042fe20007ffe0ff */
[----:B------:R1:W-:Y:S01]  /*3660*/  STL [R1+0x325c], R7 ;  /* 0x00325c0701007387 */ /* 0x0003e20000100800 */
[----:B------:R-:W-:Y:S01]  /*3670*/  IABS R71, R6 ;  /* 0x0000000600477213 */ /* 0x000fe20000000000 */
[----:B------:R-:W-:Y:S01]  /*3680*/  IMAD.MOV R2, RZ, RZ, -R2 ;  /* 0x000000ffff027224 */ /* 0x000fe200078e0a02 */
[----:B------:R-:W-:Y:S01]  /*3690*/  IABS R70, R10 ;  /* 0x0000000a00467213 */ /* 0x000fe20000000000 */
[----:B------:R4:W-:Y:S01]  /*36a0*/  STL [R1+0x3264], R6 ;  /* 0x0032640601007387 */ /* 0x0009e20000100800 */
[C---:B---3--:R-:W-:Y:S01]  /*36b0*/  IADD3 R9, R13.reuse, 0xa8, RZ ;  /* 0x000000a80d097810 */ /* 0x048fe20007ffe0ff */
[C---:B------:R-:W-:Y:S01]  /*36c0*/  IMAD.HI.U32 R0, R248.reuse, R71, RZ ;  /* 0x00000047f8007227 */ /* 0x040fe200078e00ff */
[----:B------:R-:W-:Y:S01]  /*36d0*/  IABS R72, R7 ;  /* 0x0000000700487213 */ /* 0x000fe20000000000 */
[----:B------:R3:W-:Y:S01]  /*36e0*/  STL [R1+0x3254], R10 ;  /* 0x0032540a01007387 */ /* 0x0007e20000100800 */
[C---:B--2---:R-:W-:Y:S01]  /*36f0*/  IADD3 R8, R13.reuse, 0xa9, RZ ;  /* 0x000000a90d087810 */ /* 0x044fe20007ffe0ff */
[----:B------:R-:W-:Y:S01]  /*3700*/  IMAD.HI.U32 R5, R248, R70, RZ ;  /* 0x00000046f8057227 */ /* 0x000fe200078e00ff */
[C---:B-1----:R-:W-:Y:S01]  /*3710*/  IADD3 R7, R13.reuse, 0xaa, RZ ;  /* 0x000000aa0d077810 */ /* 0x042fe20007ffe0ff */
[----:B------:R1:W-:Y:S01]  /*3720*/  STL [R1+0x326c], R9 ;  /* 0x00326c0901007387 */ /* 0x0003e20000100800 */
[----:B------:R-:W-:Y:S01]  /*3730*/  IADD3 R0, -R0, RZ, RZ ;  /* 0x000000ff00007210 */ /* 0x000fe20007ffe1ff */
[----:B------:R-:W-:Y:S01]  /*3740*/  IMAD.MOV R5, RZ, RZ, -R5 ;  /* 0x000000ffff057224 */ /* 0x000fe200078e0a05 */
[----:B----4-:R-:W-:Y:S01]  /*3750*/  IADD3 R6, R13, 0xab, RZ ;  /* 0x000000ab0d067810 */ /* 0x010fe20007ffe0ff */
[----:B------:R2:W-:Y:S01]  /*3760*/  STL [R1+0x3274], R8 ;  /* 0x0032740801007387 */ /* 0x0005e20000100800 */
[----:B------:R-:W-:Y:S01]  /*3770*/  IMAD R234, R249, R2, R234 ;  /* 0x00000002f9ea7224 */ /* 0x000fe200078e02ea */
[----:B---3--:R-:W-:Y:S01]  /*3780*/  IADD3 R10, R13, 0xac, RZ ;  /* 0x000000ac0d0a7810 */ /* 0x008fe20007ffe0ff */
[C---:B------:R-:W-:Y:S01]  /*3790*/  IMAD.HI.U32 R2, R248.reuse, R229, RZ ;  /* 0x000000e5f8027227 */ /* 0x040fe200078e00ff */
[----:B------:R-:W-:Y:S01]  /*37a0*/  IABS R66, R6 ;  /* 0x0000000600427213 */ /* 0x000fe20000000000 */
[----:B------:R3:W-:Y:S01]  /*37b0*/  STL [R1+0x3278], R7 ;  /* 0x0032780701007387 */ /* 0x0007e20000100800 */
[----:B------:R-:W-:Y:S01]  /*37c0*/  IABS R65, R10 ;  /* 0x0000000a00417213 */ /* 0x000fe20000000000 */
[C---:B------:R-:W-:Y:S01]  /*37d0*/  IMAD R71, R249.reuse, R0, R71 ;  /* 0x00000000f9477224 */ /* 0x040fe200078e0247 */
[----:B------:R-:W-:Y:S01]  /*37e0*/  IABS R69, R9 ;  /* 0x0000000900457213 */ /* 0x000fe20000000000 */
[----:B------:R4:W-:Y:S01]  /*37f0*/  STL [R1+0x3284], R6 ;  /* 0x0032840601007387 */ /* 0x0009e20000100800 */
[----:B------:R-:W-:Y:S01]  /*3800*/  IABS R68, R8 ;  /* 0x0000000800447213 */ /* 0x000fe20000000000 */
[----:B------:R-:W-:Y:S01]  /*3810*/  IMAD R70, R249, R5, R70 ;  /* 0x00000005f9467224 */ /* 0x000fe200078e0246 */
[C---:B-1----:R-:W-:Y:S01]  /*3820*/  IADD3 R9, R13.reuse, 0xad, RZ ;  /* 0x000000ad0d097810 */ /* 0x042fe20007ffe0ff */
[----:B------:R1:W-:Y:S01]  /*3830*/  STL [R1+0x3280], R10 ;  /* 0x0032800a01007387 */ /* 0x0003e20000100800 */
[----:B------:R-:W-:Y:S01]  /*3840*/  IABS R67, R7 ;  /* 0x0000000700437213 */ /* 0x000fe20000000000 */
[C---:B------:R-:W-:Y:S01]  /*3850*/  IMAD.HI.U32 R0, R248.reuse, R66, RZ ;  /* 0x00000042f8007227 */ /* 0x040fe200078e00ff */
[C---:B--2---:R-:W-:Y:S01]  /*3860*/  IADD3 R8, R13.reuse, 0xae, RZ ;  /* 0x000000ae0d087810 */ /* 0x044fe20007ffe0ff */
[----:B------:R2:W-:Y:S01]  /*3870*/  STL [R1+0x3288], R9 ;  /* 0x0032880901007387 */ /* 0x0005e20000100800 */
[C---:B---3--:R-:W-:Y:S01]  /*3880*/  IADD3 R7, R13.reuse, 0xaf, RZ ;  /* 0x000000af0d077810 */ /* 0x048fe20007ffe0ff */
[C---:B------:R-:W-:Y:S01]  /*3890*/  IMAD.HI.U32 R5, R248.reuse, R65, RZ ;  /* 0x00000041f8057227 */ /* 0x040fe200078e00ff */
[C---:B----4-:R-:W-:Y:S01]  /*38a0*/  IADD3 R6, R13.reuse, 0xb0, RZ ;  /* 0x000000b00d067810 */ /* 0x050fe20007ffe0ff */
[----:B------:R-:W-:Y:S01]  /*38b0*/  STL [R1+0x328c], R8 ;  /* 0x00328c0801007387 */ /* 0x000fe20000100800 */
[----:B------:R-:W-:Y:S01]  /*38c0*/  IABS R64, R9 ;  /* 0x0000000900407213 */ /* 0x000fe20000000000 */
[----:B------:R-:W-:Y:S01]  /*38d0*/  IMAD.MOV R2, RZ, RZ, -R2 ;  /* 0x000000ffff027224 */ /* 0x000fe200078e0a02 */
[----:B-1----:R-:W-:Y:S01]  /*38e0*/  IADD3 R10, R13, 0xb1, RZ ;  /* 0x000000b10d0a7810 */ /* 0x002fe20007ffe0ff */
[----:B------:R-:W-:Y:S01]  /*38f0*/  IMAD.HI.U32 R4, R248, R227, RZ ;  /* 0x000000e3f8047227 */ /* 0x000fe200078e00ff */
[----:B------:R-:W-:Y:S01]  /*3900*/  IABS R61, R6 ;  /* 0x00000006003d7213 */ /* 0x000fe20000000000 */
[----:B------:R-:W-:Y:S01]  /*3910*/  STL [R1+0x3290], R7 ;  /* 0x0032900701007387 */ /* 0x000fe20000100800 */
[----:B------:R-:W-:Y:S01]  /*3920*/  IABS R60, R10 ;  /* 0x0000000a003c7213 */ /* 0x000fe20000000000 */
[----:B------:R-:W-:Y:S01]  /*3930*/  IMAD.MOV R0, RZ, RZ, -R0 ;  /* 0x000000ffff007224 */ /* 0x000fe200078e0a00 */
[----:B------:R-:W-:Y:S01]  /*3940*/  IADD3 R4, -R4, RZ, RZ ;  /* 0x000000ff04047210 */ /* 0x000fe20007ffe1ff */
[----:B------:R-:W-:Y:S01]  /*3950*/  IMAD.MOV R5, RZ, RZ, -R5 ;  /* 0x000000ffff057224 */ /* 0x000fe200078e0a05 */
[----:B------:R1:W-:Y:S01]  /*3960*/  STL [R1+0x32a4], R6 ;  /* 0x0032a40601007387 */ /* 0x0003e20000100800 */
[----:B------:R-:W-:Y:S01]  /*3970*/  IMAD R229, R249, R2, R229 ;  /* 0x00000002f9e57224 */ /* 0x000fe200078e02e5 */
[----:B------:R-:W-:Y:S01]  /*3980*/  IABS R63, R8 ;  /* 0x00000008003f7213 */ /* 0x000fe20000000000 */
[----:B------:R-:W-:Y:S01]  /*3990*/  IMAD.HI.U32 R2, R248, R224, RZ ;  /* 0x000000e0f8027227 */ /* 0x000fe200078e00ff */
[----:B------:R3:W-:Y:S01]  /*39a0*/  STL [R1+0x3294], R10 ;  /* 0x0032940a01007387 */ /* 0x0007e20000100800 */
[----:B--2---:R-:W-:-:S02]  /*39b0*/  IADD3 R9, R13, 0xb2, RZ ;  /* 0x000000b20d097810 */ /* 0x004fc40007ffe0ff */
[C---:B------:R-:W-:Y:S01]  /*39c0*/  IMAD R66, R249.reuse, R0, R66 ;  /* 0x00000000f9427224 */ /* 0x040fe200078e0242 */
[----:B------:R-:W-:Y:S01]  /*39d0*/  IABS R62, R7 ;  /* 0x00000007003e7213 */ /* 0x000fe20000000000 */
[----:B------:R-:W-:Y:S01]  /*39e0*/  IMAD R65, R249, R5, R65 ;  /* 0x00000005f9417224 */ /* 0x000fe200078e0241 */
[C---:B-1----:R-:W-:Y:S01]  /*39f0*/  IADD3 R6, R13.reuse, 0xb5, RZ ;  /* 0x000000b50d067810 */ /* 0x042fe20007ffe0ff */
[C---:B------:R-:W-:Y:S01]  /*3a00*/  IMAD.HI.U32 R0, R248.reuse, R61, RZ ;  /* 0x0000003df8007227 */ /* 0x040fe200078e00ff */
[C---:B------:R-:W-:Y:S01]  /*3a10*/  IADD3 R8, R13.reuse, 0xb3, RZ ;  /* 0x000000b30d087810 */ /* 0x040fe20007ffe0ff */
[----:B------:R1:W-:Y:S01]  /*3a20*/  STL [R1+0x329c], R9 ;  /* 0x00329c0901007387 */ /* 0x0003e20000100800 */
[C---:B---3--:R-:W-:Y:S01]  /*3a30*/  IADD3 R10, R13.reuse, 0xb6, RZ ;  /* 0x000000b60d0a7810 */ /* 0x048fe20007ffe0ff */
[C---:B------:R-:W-:Y:S01]  /*3a40*/  IMAD.HI.U32 R5, R248.reuse, R60, RZ ;  /* 0x0000003cf8057227 */ /* 0x040fe200078e00ff */
[----:B------:R-:W-:Y:S01]  /*3a50*/  IADD3 R7, R13, 0xb4, RZ ;  /* 0x000000b40d077810 */ /* 0x000fe20007ffe0ff */
[----:B------:R-:W-:Y:S01]  /*3a60*/  STL [R1+0x32a0], R8 ;  /* 0x0032a00801007387 */ /* 0x000fe20000100800 */
[----:B------:R-:W-:Y:S01]  /*3a70*/  IABS R56, R6 ;  /* 0x0000000600387213 */ /* 0x000fe20000000000 */
[----:B------:R-:W-:Y:S01]  /*3a80*/  IMAD.MOV R2, RZ, RZ, -R2 ;  /* 0x000000ffff027224 */ /* 0x000fe200078e0a02 */
[----:B------:R-:W-:Y:S01]  /*3a90*/  IABS R55, R10 ;  /* 0x0000000a00377213 */ /* 0x000fe20000000000 */
[----:B------:R-:W-:Y:S01]  /*3aa0*/  IMAD.MOV R0, RZ, RZ, -R0 ;  /* 0x000000ffff007224 */ /* 0x000fe200078e0a00 */
[----:B------:R-:W-:Y:S01]  /*3ab0*/  STL [R1+0x32bc], R7 ;  /* 0x0032bc0701007387 */ /* 0x000fe20000100800 */
[----:B------:R-:W-:Y:S01]  /*3ac0*/  IMAD.MOV R5, RZ, RZ, -R5 ;  /* 0x000000ffff057224 */ /* 0x000fe200078e0a05 */
[----:B------:R-:W-:Y:S01]  /*3ad0*/  IABS R59, R9 ;  /* 0x00000009003b7213 */ /* 0x000fe20000000000 */
[----:B------:R-:W-:Y:S01]  /*3ae0*/  IMAD R227, R249, R4, R227 ;  /* 0x00000004f9e37224 */ /* 0x000fe200078e02e3 */
[----:B------:R2:W-:Y:S01]  /*3af0*/  STL [R1+0x32c0], R6 ;  /* 0x0032c00601007387 */ /* 0x0005e20000100800 */
[----:B------:R-:W-:Y:S01]  /*3b00*/  IMAD.HI.U32 R4, R248, R222, RZ ;  /* 0x000000def8047227 */ /* 0x000fe200078e00ff */
[----:B------:R-:W-:-:S02]  /*3b10*/  IABS R58, R8 ;  /* 0x00000008003a7213 */ /* 0x000fc40000000000 */
[----:B-1----:R-:W-:Y:S01]  /*3b20*/  IADD3 R9, R13, 0xb7, RZ ;  /* 0x000000b70d097810 */ /* 0x002fe20007ffe0ff */
[----:B------:R-:W-:Y:S01]  /*3b30*/  IMAD R224, R249, R2, R224 ;  /* 0x00000002f9e07224 */ /* 0x000fe200078e02e0 */
[----:B------:R1:W-:Y:S01]  /*3b40*/  STL [R1+0x32b0], R10 ;  /* 0x0032b00a01007387 */ /* 0x0003e20000100800 */
[C---:B------:R-:W-:Y:S01]  /*3b50*/  IMAD.HI.U32 R2, R248.reuse, R219, RZ ;  /* 0x000000dbf8027227 */ /* 0x040fe200078e00ff */
[----:B------:R-:W-:Y:S02]  /*3b60*/  IABS R57, R7 ;  /* 0x0000000700397213 */ /* 0x000fe40000000000 */
[----:B--2---:R-:W-:Y:S01]  /*3b70*/  IADD3 R6, R13, 0xba, RZ ;  /* 0x000000ba0d067810 */ /* 0x004fe20007ffe0ff */
[----:B------:R-:W-:Y:S01]  /*3b80*/  IMAD R61, R249, R0, R61 ;  /* 0x00000000f93d7224 */ /* 0x000fe200078e023d */
[----:B------:R-:W-:Y:S01]  /*3b90*/  IADD3 R8, R13, 0xb8, RZ ;  /* 0x000000b80d087810 */ /* 0x000fe20007ffe0ff */
[----:B------:R-:W-:Y:S01]  /*3ba0*/  IMAD R60, R249, R5, R60 ;  /* 0x00000005f93c7224 */ /* 0x000fe200078e023c */
[C---:B------:R-:W-:Y:S01]  /*3bb0*/  IADD3 R7, R13.reuse, 0xb9, RZ ;  /* 0x000000b90d077810 */ /* 0x040fe20007ffe0ff */
[----:B------:R-:W-:Y:S01]  /*3bc0*/  IMAD.HI.U32 R0, R248, R56, RZ ;  /* 0x00000038f8007227 */ /* 0x000fe200078e00ff */
[----:B-1----:R-:W-:Y:S01]  /*3bd0*/  IADD3 R10, R13, 0xbb, RZ ;  /* 0x000000bb0d0a7810 */ /* 0x002fe20007ffe0ff */
[----:B------:R1:W-:Y:S01]  /*3be0*/  STL [R1+0x32b8], R9 ;  /* 0x0032b80901007387 */ /* 0x0003e20000100800 */
[----:B------:R-:W-:Y:S01]  /*3bf0*/  IADD3 R2, -R2, RZ, RZ ;  /* 0x000000ff02027210 */ /* 0x000fe20007ffe1ff */
[C---:B------:R-:W-:Y:S01]  /*3c00*/  IMAD.HI.U32 R5, R248.reuse, R55, RZ ;  /* 0x00000037f8057227 */ /* 0x040fe200078e00ff */
[----:B------:R-:W-:Y:S01]  /*3c10*/  IABS R51, R6 ;  /* 0x0000000600337213 */ /* 0x000fe20000000000 */
[----:B------:R2:W-:Y:S01]  /*3c20*/  STL [R1+0x32cc], R8 ;  /* 0x0032cc0801007387 */ /* 0x0005e20000100800 */
[----:B------:R-:W-:Y:S01]  /*3c30*/  IABS R50, R10 ;  /* 0x0000000a00327213 */ /* 0x000fe20000000000 */
[----:B------:R-:W-:Y:S01]  /*3c40*/  IMAD.MOV R4, RZ, RZ, -R4 ;  /* 0x000000ffff047224 */ /* 0x000fe200078e0a04 */
[----:B------:R-:W-:Y:S01]  /*3c50*/  IADD3 R5, -R5, RZ, RZ ;  /* 0x000000ff05057210 */ /* 0x000fe20007ffe1ff */
[----:B------:R-:W-:Y:S01]  /*3c60*/  IMAD.MOV R0, RZ, RZ, -R0 ;  /* 0x000000ffff007224 */ /* 0x000fe200078e0a00 */
[----:B------:R-:W-:Y:S01]  /*3c70*/  STL [R1+0x32d0], R7 ;  /* 0x0032d00701007387 */ /* 0x000fe20000100800 */
[----:B------:R-:W-:Y:S01]  /*3c80*/  IMAD R222, R249, R4, R222 ;  /* 0x00000004f9de7224 */ /* 0x000fe200078e02de */
[----:B------:R-:W-:Y:S01]  /*3c90*/  IABS R54, R9 ;  /* 0x0000000900367213 */ /* 0x000fe20000000000 */
[----:B------:R-:W-:Y:S01]  /*3ca0*/  IMAD.HI.U32 R4, R248, R217, RZ ;  /* 0x000000d9f8047227 */ /* 0x000fe200078e00ff */
[----:B------:R3:W-:Y:S01]  /*3cb0*/  STL [R1+0x32d4], R6 ;  /* 0x0032d40601007387 */ /* 0x0007e20000100800 */
[----:B------:R-:W-:-:S02]  /*3cc0*/  IABS R53, R8 ;  /* 0x0000000800357213 */ /* 0x000fc40000000000 */
[----:B------:R-:W-:Y:S01]  /*3cd0*/  IMAD R56, R249, R0, R56 ;  /* 0x00000000f9387224 */ /* 0x000fe200078e0238 */
[----:B-1----:R-:W-:Y:S01]  /*3ce0*/  IADD3 R9, R13, 0xbc, RZ ;  /* 0x000000bc0d097810 */ /* 0x002fe20007ffe0ff */
[----:B------:R-:W-:Y:S01]  /*3cf0*/  IMAD R219, R249, R2, R219 ;  /* 0x00000002f9db7224 */ /* 0x000fe200078e02db */
[----:B------:R1:W-:Y:S01]  /*3d00*/  STL [R1+0x32c8], R10 ;  /* 0x0032c80a01007387 */ /* 0x0003e20000100800 */
[C---:B------:R-:W-:Y:S01]  /*3d10*/  IMAD.HI.U32 R0, R248.reuse, R51, RZ ;  /* 0x00000033f8007227 */ /* 0x040fe200078e00ff */
[----:B------:R-:W-:Y:S02]  /*3d20*/  IABS R52, R7 ;  /* 0x0000000700347213 */ /* 0x000fe40000000000 */
[C---:B--2---:R-:W-:Y:S01]  /*3d30*/  IADD3 R8, R13.reuse, 0xbd, RZ ;  /* 0x000000bd0d087810 */ /* 0x044fe20007ffe0ff */
[----:B------:R-:W-:Y:S01]  /*3d40*/  IMAD.MOV R4, RZ, RZ, -R4 ;  /* 0x000000ffff047224 */ /* 0x000fe200078e0a04 */
[C---:B---3--:R-:W-:Y:S01]  /*3d50*/  IADD3 R6, R13.reuse, 0xbf, RZ ;  /* 0x000000bf0d067810 */ /* 0x048fe20007ffe0ff */
[----:B------:R-:W-:Y:S01]  /*3d60*/  IMAD.HI.U32 R2, R248, R214, RZ ;  /* 0x000000d6f8027227 */ /* 0x000fe200078e00ff */
[C---:B------:R-:W-:Y:S01]  /*3d70*/  IADD3 R7, R13.reuse, 0xbe, RZ ;  /* 0x000000be0d077810 */ /* 0x040fe20007ffe0ff */
[----:B------:R2:W-:Y:S01]  /*3d80*/  STL [R1+0x32dc], R9 ;  /* 0x0032dc0901007387 */ /* 0x0005e20000100800 */
[----:B-1----:R-:W-:Y:S01]  /*3d90*/  IADD3 R10, R13, 0xc0, RZ ;  /* 0x000000c00d0a7810 */ /* 0x002fe20007ffe0ff */
[C---:B------:R-:W-:Y:S01]  /*3da0*/  IMAD R55, R249.reuse, R5, R55 ;  /* 0x00000005f9377224 */ /* 0x040fe200078e0237 */
[----:B------:R-:W-:Y:S01]  /*3db0*/  IADD3 R0, -R0, RZ, RZ ;  /* 0x000000ff00007210 */ /* 0x000fe20007ffe1ff */
[C---:B------:R-:W-:Y:S01]  /*3dc0*/  IMAD.HI.U32 R5, R248.reuse, R50, RZ ;  /* 0x00000032f8057227 */ /* 0x040fe200078e00ff */
[----:B------:R-:W-:Y:S01]  /*3dd0*/  IABS R46, R6 ;  /* 0x00000006002e7213 */ /* 0x000fe20000000000 */
[----:B------:R1:W-:Y:S01]  /*3de0*/  STL [R1+0x32e0], R8 ;  /* 0x0032e00801007387 */ /* 0x0003e20000100800 */
[----:B------:R-:W-:Y:S01]  /*3df0*/  IABS R45, R10 ;  /* 0x0000000a002d7213 */ /* 0x000fe20000000000 */
[----:B------:R-:W-:Y:S01]  /*3e00*/  IMAD R217, R249, R4, R217 ;  /* 0x00000004f9d97224 */ /* 0x000fe200078e02d9 */
[----:B------:R-:W-:Y:S01]  /*3e10*/  IABS R49, R9 ;  /* 0x0000000900317213 */ /* 0x000fe20000000000 */
[----:B------:R-:W-:Y:S01]  /*3e20*/  IMAD.MOV R2, RZ, RZ, -R2 ;  /* 0x000000ffff027224 */ /* 0x000fe200078e0a02 */
[----:B------:R-:W-:Y:S01]  /*3e30*/  STL [R1+0x32e8], R7 ;  /* 0x0032e80701007387 */ /* 0x000fe20000100800 */
[----:B------:R-:W-:Y:S01]  /*3e40*/  IMAD.HI.U32 R4, R248, R212, RZ ;  /* 0x000000d4f8047227 */ /* 0x000fe200078e00ff */
[----:B------:R-:W-:-:S02]  /*3e50*/  IABS R48, R8 ;  /* 0x0000000800307213 */ /* 0x000fc40000000000 */
[----:B------:R3:W-:Y:S01]  /*3e60*/  STL [R1+0x32f4], R6 ;  /* 0x0032f40601007387 */ /* 0x0007e20000100800 */
[----:B------:R-:W-:Y:S01]  /*3e70*/  IMAD.MOV R5, RZ, RZ, -R5 ;  /* 0x000000ffff057224 */ /* 0x000fe200078e0a05 */
[----:B--2---:R-:W-:Y:S01]  /*3e80*/  IADD3 R9, R13, 0xc1, RZ ;  /* 0x000000c10d097810 */ /* 0x004fe20007ffe0ff */
[----:B------:R-:W-:Y:S01]  /*3e90*/  IMAD R214, R249, R2, R214 ;  /* 0x00000002f9d67224 */ /* 0x000fe200078e02d6 */
[----:B------:R2:W-:Y:S01]  /*3ea0*/  STL [R1+0x32f0], R10 ;  /* 0x0032f00a01007387 */ /* 0x0005e20000100800 */
[----:B------:R-:W-:Y:S01]  /*3eb0*/  IMAD.MOV R4, RZ, RZ, -R4 ;  /* 0x000000ffff047224 */ /* 0x000fe200078e0a04 */
[----:B------:R-:W-:Y:S01]  /*3ec0*/  IABS R47, R7 ;  /* 0x00000007002f7213 */ /* 0x000fe20000000000 */
[C---:B------:R-:W-:Y:S01]  /*3ed0*/  IMAD.HI.U32 R2, R248.reuse, R209, RZ ;  /* 0x000000d1f8027227 */ /* 0x040fe200078e00ff */
[C---:B-1----:R-:W-:Y:S01]  /*3ee0*/  IADD3 R8, R13.reuse, 0xc2, RZ ;  /* 0x000000c20d087810 */ /* 0x042fe20007ffe0ff */
[----:B------:R1:W-:Y:S01]  /*3ef0*/  STL [R1+0x32fc], R9 ;  /* 0x0032fc0901007387 */ /* 0x0003e20000100800 */
[----:B---3--:R-:W-:Y:S01]  /*3f00*/  IADD3 R6, R13, 0xc4, RZ ;  /* 0x000000c40d067810 */ /* 0x008fe20007ffe0ff */
[----:B------:R-:W-:Y:S01]  /*3f10*/  IMAD R51, R249, R0, R51 ;  /* 0x00000000f9337224 */ /* 0x000fe200078e0233 */
[----:B------:R-:W-:Y:S01]  /*3f20*/  IADD3 R7, R13, 0xc3, RZ ;  /* 0x000000c30d077810 */ /* 0x000fe20007ffe0ff */
[----:B------:R-:W-:Y:S01]  /*3f30*/  IMAD R50, R249, R5, R50 ;  /* 0x00000005f9327224 */ /* 0x000fe200078e0232 */
[----:B--2---:R-:W-:Y:S01]  /*3f40*/  IADD3 R10, R13, 0xc5, RZ ;  /* 0x000000c50d0a7810 */ /* 0x004fe20007ffe0ff */
        /* <DEDUP_REMOVED lines=8> */
[----:B------:R-:W-:Y:S01]  /*3fd0*/  IMAD R212, R249, R4, R212 ;  /* 0x00000004f9d47224 */ /* 0x000fe200078e02d4 */
[----:B-1----:R-:W-:Y:S01]  /*3fe0*/  IADD3 R9, R13, 0xc6, RZ ;  /* 0x000000c60d097810 */ /* 0x002fe20007ffe0ff */
[----:B------:R-:W-:Y:S01]  /*3ff0*/  IMAD.MOV R2, RZ, RZ, -R2 ;  /* 0x000000ffff027224 */ /* 0x000fe200078e0a02 */
[----:B------:R1:W-:Y:S01]  /*4000*/  STL [R1+0x3328], R6 ;  /* 0x0033280601007387 */ /* 0x0003e20000100800 */
[----:B------:R-:W-:Y:S01]  /*4010*/  IMAD.HI.U32 R4, R248, R207, RZ ;  /* 0x000000cff8047227 */ /* 0x000fe200078e00ff */
[----:B------:R-:W-:-:S02]  /*4020*/  IABS R42, R7 ;  /* 0x00000007002a7213 */ /* 0x000fc40000000000 */
[----:B------:R3:W-:Y:S01]  /*4030*/  STL [R1+0x3310], R10 ;  /* 0x0033100a01007387 */ /* 0x0007e20000100800 */
[----:B------:R-:W-:Y:S01]  /*4040*/  IMAD.MOV R0, RZ, RZ, -R0 ;  /* 0x000000ffff007224 */ /* 0x000fe200078e0a00 */
[----:B------:R-:W-:Y:S01]  /*4050*/  IADD3 R4, -R4, RZ, RZ ;  /* 0x000000ff04047210 */ /* 0x000fe20007ffe1ff */
[----:B------:R-:W-:Y:S01]  /*4060*/  IMAD.MOV R5, RZ, RZ, -R5 ;  /* 0x000000ffff057224 */ /* 0x000fe200078e0a05 */
[----:B--2---:R-:W-:Y:S01]  /*4070*/  IADD3 R8, R13, 0xc7, RZ ;  /* 0x000000c70d087810 */ /* 0x004fe20007ffe0ff */
[----:B------:R-:W-:Y:S01]  /*4080*/  IMAD R209, R249, R2, R209 ;  /* 0x00000002f9d17224 */ /* 0x000fe200078e02d1 */
[C---:B-1----:R-:W-:Y:S01]  /*4090*/  IADD3 R6, R13.reuse, 0xc9, RZ ;  /* 0x000000c90d067810 */ /* 0x042fe20007ffe0ff */
[C---:B------:R-:W-:Y:S01]  /*40a0*/  IMAD.HI.U32 R2, R248.reuse, R204, RZ ;  /* 0x000000ccf8027227 */ /* 0x040fe200078e00ff */
[C---:B------:R-:W-:Y:S01]  /*40b0*/  IADD3 R7, R13.reuse, 0xc8, RZ ;  /* 0x000000c80d077810 */ /* 0x040fe20007ffe0ff */
[----:B------:R1:W-:Y:S01]  /*40c0*/  STL [R1+0x331c], R9 ;  /* 0x00331c0901007387 */ /* 0x0003e20000100800 */
[----:B---3--:R-:W-:Y:S01]  /*40d0*/  IADD3 R10, R13, 0xca, RZ ;  /* 0x000000ca0d0a7810 */ /* 0x008fe20007ffe0ff */
[C---:B------:R-:W-:Y:S01]  /*40e0*/  IMAD R46, R249.reuse, R0, R46 ;  /* 0x00000000f92e7224 */ /* 0x040fe200078e022e */
[----:B------:R-:W-:Y:S01]  /*40f0*/  IABS R36, R6 ;  /* 0x0000000600247213 */ /* 0x000fe20000000000 */
[----:B------:R-:W-:Y:S01]  /*4100*/  IMAD R45, R249, R5, R45 ;  /* 0x00000005f92d7224 */ /* 0x000fe200078e022d */
[----:B------:R-:W-:Y:S01]  /*4110*/  IABS R35, R10 ;  /* 0x0000000a00237213 */ /* 0x000fe20000000000 */
[----:B------:R-:W-:Y:S01]  /*4120*/  IMAD.HI.U32 R0, R248, R41, RZ ;  /* 0x00000029f8007227 */ /* 0x000fe200078e00ff */
[----:B------:R2:W-:Y:S01]  /*4130*/  STL [R1+0x3320], R8 ;  /* 0x0033200801007387 */ /* 0x0005e20000100800 */
[----:B------:R-:W-:-:S02]  /*4140*/  IABS R39, R9 ;  /* 0x0000000900277213 */ /* 0x000fc40000000000 */
[C---:B------:R-:W-:Y:S01]  /*4150*/  IMAD.HI.U32 R5, R248.reuse, R40, RZ ;  /* 0x00000028f8057227 */ /* 0x040fe200078e00ff */
[----:B------:R-:W-:Y:S01]  /*4160*/  STL [R1+0x333c], R7 ;  /* 0x00333c0701007387 */ /* 0x000fe20000100800 */
[----:B------:R-:W-:Y:S02]  /*4170*/  IABS R38, R8 ;  /* 0x0000000800267213 */ /* 0x000fe40000000000 */
[----:B------:R-:W-:Y:S01]  /*4180*/  IMAD.MOV R2, RZ, RZ, -R2 ;  /* 0x000000ffff027224 */ /* 0x000fe200078e0a02 */
[----:B------:R3:W-:Y:S01]  /*4190*/  STL [R1+0x3340], R6 ;  /* 0x0033400601007387 */ /* 0x0007e20000100800 */
[----:B------:R-:W-:Y:S01]  /*41a0*/  IMAD.MOV R0, RZ, RZ, -R0 ;  /* 0x000000ffff007224 */ /* 0x000fe200078e0a00 */
[----:B-1----:R-:W-:Y:S01]  /*41b0*/  IADD3 R9, R13, 0xcb, RZ ;  /* 0x000000cb0d097810 */ /* 0x002fe20007ffe0ff */
[----:B------:R-:W-:Y:S01]  /*41c0*/  IMAD.MOV R5, RZ, RZ, -R5 ;  /* 0x000000ffff057224 */ /* 0x000fe200078e0a05 */
[----:B------:R1:W-:Y:S01]  /*41d0*/  STL [R1+0x3330], R10 ;  /* 0x0033300a01007387 */ /* 0x0003e20000100800 */
[----:B------:R-:W-:Y:S01]  /*41e0*/  IMAD R207, R249, R4, R207 ;  /* 0x00000004f9cf7224 */ /* 0x000fe200078e02cf */
[----:B------:R-:W-:Y:S01]  /*41f0*/  IABS R37, R7 ;  /* 0x0000000700257213 */ /* 0x000fe20000000000 */
[C---:B------:R-:W-:Y:S01]  /*4200*/  IMAD.HI.U32 R4, R248.reuse, R202, RZ ;  /* 0x000000caf8047227 */ /* 0x040fe200078e00ff */
[C---:B--2---:R-:W-:Y:S01]  /*4210*/  IADD3 R8, R13.reuse, 0xcc, RZ ;  /* 0x000000cc0d087810 */ /* 0x044fe20007ffe0ff */
[----:B------:R2:W-:Y:S01]  /*4220*/  STL [R1+0x3338], R9 ;  /* 0x0033380901007387 */ /* 0x0005e20000100800 */
[----:B---3--:R-:W-:Y:S01]  /*4230*/  IADD3 R6, R13, 0xce, RZ ;  /* 0x000000ce0d067810 */ /* 0x008fe20007ffe0ff */
[----:B------:R-:W-:Y:S01]  /*4240*/  IMAD R204, R249, R2, R204 ;  /* 0x00000002f9cc7224 */ /* 0x000fe200078e02cc */
[C---:B------:R-:W-:Y:S01]  /*4250*/  IADD3 R7, R13.reuse, 0xcd, RZ ;  /* 0x000000cd0d077810 */ /* 0x040fe20007ffe0ff */
[----:B------:R-:W-:Y:S01]  /*4260*/  IMAD.HI.U32 R2, R248, R199, RZ ;  /* 0x000000c7f8027227 */ /* 0x000fe200078e00ff */
[----:B-1----:R-:W-:Y:S01]  /*4270*/  IADD3 R10, R13, 0xcf, RZ ;  /* 0x000000cf0d0a7810 */ /* 0x002fe20007ffe0ff */
[----:B------:R1:W-:Y:S01]  /*4280*/  STL [R1+0x334c], R8 ;  /* 0x00334c0801007387 */ /* 0x0003e20000100800 */
[----:B------:R-:W-:Y:S01]  /*4290*/  IABS R31, R6 ;  /* 0x00000006001f7213 */ /* 0x000fe20000000000 */
[C---:B------:R-:W-:Y:S01]  /*42a0*/  IMAD R41, R249.reuse, R0, R41 ;  /* 0x00000000f9297224 */ /* 0x040fe200078e0229 */
[----:B------:R-:W-:Y:S01]  /*42b0*/  IADD3 R2, -R2, RZ, RZ ;  /* 0x000000ff02027210 */ /* 0x000fe20007ffe1ff */
[----:B------:R-:W-:Y:S01]  /*42c0*/  IMAD R40, R249, R5, R40 ;  /* 0x00000005f9287224 */ /* 0x000fe200078e0228 */
[----:B------:R-:W-:Y:S01]  /*42d0*/  IABS R30, R10 ;  /* 0x0000000a001e7213 */ /* 0x000fe20000000000 */
[----:B------:R-:W-:Y:S01]  /*42e0*/  IMAD.HI.U32 R0, R248, R36, RZ ;  /* 0x00000024f8007227 */ /* 0x000fe200078e00ff */
[----:B------:R-:W-:Y:S01]  /*42f0*/  STL [R1+0x3358], R7 ;  /* 0x0033580701007387 */ /* 0x000fe20000100800 */
[----:B------:R-:W-:-:S02]  /*4300*/  IABS R34, R9 ;  /* 0x0000000900227213 */ /* 0x000fc40000000000 */
[C---:B------:R-:W-:Y:S01]  /*4310*/  IMAD.HI.U32 R5, R248.reuse, R35, RZ ;  /* 0x00000023f8057227 */ /* 0x040fe200078e00ff */
[----:B------:R3:W-:Y:S01]  /*4320*/  STL [R1+0x3360], R6 ;  /* 0x0033600601007387 */ /* 0x0007e20000100800 */
[----:B------:R-:W-:Y:S02]  /*4330*/  IABS R33, R8 ;  /* 0x0000000800217213 */ /* 0x000fe40000000000 */
[----:B------:R-:W-:Y:S01]  /*4340*/  IMAD.MOV R4, RZ, RZ, -R4 ;  /* 0x000000ffff047224 */ /* 0x000fe200078e0a04 */
[----:B------:R-:W-:Y:S01]  /*4350*/  IADD3 R5, -R5, RZ, RZ ;  /* 0x000000ff05057210 */ /* 0x000fe20007ffe1ff */
[----:B------:R-:W-:Y:S01]  /*4360*/  IMAD.MOV R0, RZ, RZ, -R0 ;  /* 0x000000ffff007224 */ /* 0x000fe200078e0a00 */
[----:B--2---:R-:W-:Y:S01]  /*4370*/  IADD3 R9, R13, 0xd0, RZ ;  /* 0x000000d00d097810 */ /* 0x004fe20007ffe0ff */
[----:B------:R-:W-:Y:S01]  /*4380*/  IMAD R202, R249, R4, R202 ;  /* 0x00000004f9ca7224 */ /* 0x000fe200078e02ca */
[----:B------:R2:W-:Y:S01]  /*4390*/  STL [R1+0x3344], R10 ;  /* 0x0033440a01007387 */ /* 0x0005e20000100800 */
[----:B------:R-:W-:Y:S01]  /*43a0*/  IMAD.HI.U32 R4, R248, R197, RZ ;  /* 0x000000c5f8047227 */ /* 0x000fe200078e00ff */
[----:B------:R-:W-:-:S02]  /*43b0*/  IABS R32, R7 ;  /* 0x0000000700207213 */ /* 0x000fc40000000000 */
[----:B-1----:R-:W-:Y:S01]  /*43c0*/  IADD3 R8, R13, 0xd1, RZ ;  /* 0x000000d10d087810 */ /* 0x002fe20007ffe0ff */
[----:B------:R-:W-:Y:S01]  /*43d0*/  IMAD R36, R249, R0, R36 ;  /* 0x00000000f9247224 */ /* 0x000fe200078e0224 */
[----:B---3--:R-:W-:Y:S01]  /*43e0*/  IADD3 R6, R13, 0xd3, RZ ;  /* 0x000000d30d067810 */ /* 0x008fe20007ffe0ff */
[----:B------:R-:W-:Y:S01]  /*43f0*/  IMAD R199, R249, R2, R199 ;  /* 0x00000002f9c77224 */ /* 0x000fe200078e02c7 */
[C---:B------:R-:W-:Y:S01]  /*4400*/  IADD3 R7, R13.reuse, 0xd2, RZ ;  /* 0x000000d20d077810 */ /* 0x040fe20007ffe0ff */
[----:B------:R-:W-:Y:S01]  /*4410*/  IMAD.HI.U32 R0, R248, R31, RZ ;  /* 0x0000001ff8007227 */ /* 0x000fe200078e00ff */
[----:B--2---:R-:W-:Y:S01]  /*4420*/  IADD3 R10, R13, 0xd4, RZ ;  /* 0x000000d40d0a7810 */ /* 0x004fe20007ffe0ff */
[----:B------:R1:W-:Y:S01]  /*4430*/  STL [R1+0x3364], R9 ;  /* 0x0033640901007387 */ /* 0x0003e20000100800 */
[----:B------:R-:W-:Y:S01]  /*4440*/  IABS R26, R6 ;  /* 0x00000006001a7213 */ /* 0x000fe20000000000 */
[----:B------:R-:W-:Y:S01]  /*4450*/  IMAD.MOV R4, RZ, RZ, -R4 ;  /* 0x000000ffff047224 */ /* 0x000fe200078e0a04 */
[----:B------:R-:W-:Y:S01]  /*4460*/  IADD3 R0, -R0, RZ, RZ ;  /* 0x000000ff00007210 */ /* 0x000fe20007ffe1ff */
[C---:B------:R-:W-:Y:S01]  /*4470*/  IMAD.HI.U32 R2, R248.reuse, R194, RZ ;  /* 0x000000c2f8027227 */ /* 0x040fe200078e00ff */
[----:B------:R-:W-:Y:S01]  /*4480*/  IABS R25, R10 ;  /* 0x0000000a00197213 */ /* 0x000fe20000000000 */
[----:B------:R2:W-:Y:S01]  /*4490*/  STL [R1+0x336c], R8 ;  /* 0x00336c0801007387 */ /* 0x0005e20000100800 */
[----:B------:R-:W-:Y:S01]  /*44a0*/  IABS R29, R9 ;  /* 0x00000009001d7213 */ /* 0x000fe20000000000 */
[----:B------:R-:W-:Y:S01]  /*44b0*/  IMAD R35, R249, R5, R35 ;  /* 0x00000005f9237224 */ /* 0x000fe200078e0223 */
[----:B------:R-:W-:Y:S01]  /*44c0*/  IABS R28, R8 ;  /* 0x00000008001c7213 */ /* 0x000fe20000000000 */
[----:B------:R-:W-:Y:S01]  /*44d0*/  IMAD.HI.U32 R5, R248, R30, RZ ;  /* 0x0000001ef8057227 */ /* 0x000fe200078e00ff */
[----:B------:R3:W-:Y:S01]  /*44e0*/  STL [R1+0x3370], R7 ;  /* 0x0033700701007387 */ /* 0x0007e20000100800 */
[----:B-1----:R-:W-:-:S02]  /*44f0*/  IADD3 R9, R13, 0xd5, RZ ;  /* 0x000000d50d097810 */ /* 0x002fc40007ffe0ff */
[----:B------:R-:W-:Y:S01]  /*4500*/  IMAD R197, R249, R4, R197 ;  /* 0x00000004f9c57224 */ /* 0x000fe200078e02c5 */
[----:B------:R1:W-:Y:S01]  /*4510*/  STL [R1+0x3378], R6 ;  /* 0x0033780601007387 */ /* 0x0003e20000100800 */
[----:B------:R-:W-:Y:S01]  /*4520*/  IMAD.MOV R2, RZ, RZ, -R2 ;  /* 0x000000ffff027224 */ /* 0x000fe200078e0a02 */
[----:B------:R-:W-:Y:S01]  /*4530*/  IABS R27, R7 ;  /* 0x00000007001b7213 */ /* 0x000fe20000000000 */
[C---:B------:R-:W-:Y:S01]  /*4540*/  IMAD.HI.U32 R4, R248.reuse, R192, RZ ;  /* 0x000000c0f8047227 */ /* 0x040fe200078e00ff */
[C---:B--2---:R-:W-:Y:S01]  /*4550*/  IADD3 R8, R13.reuse, 0xd6, RZ ;  /* 0x000000d60d087810 */ /* 0x044fe20007ffe0ff */
[----:B------:R2:W-:Y:S01]  /*4560*/  STL [R1+0x3374], R10 ;  /* 0x0033740a01007387 */ /* 0x0005e20000100800 */
[----:B---3--:R-:W-:Y:S01]  /*4570*/  IADD3 R7, R13, 0xd7, RZ ;  /* 0x000000d70d077810 */ /* 0x008fe20007ffe0ff */
[----:B------:R-:W-:Y:S01]  /*4580*/  IMAD.MOV R5, RZ, RZ, -R5 ;  /* 0x000000ffff057224 */ /* 0x000fe200078e0a05 */
[----:B------:R-:W-:Y:S01]  /*4590*/  IABS R24, R9 ;  /* 0x0000000900187213 */ /* 0x000fe20000000000 */
[----:B------:R-:W-:Y:S01]  /*45a0*/  IMAD R194, R249, R2, R194 ;  /* 0x00000002f9c27224 */ /* 0x000fe200078e02c2 */
[----:B-1----:R-:W-:Y:S01]  /*45b0*/  IADD3 R6, R13, 0xd8, RZ ;  /* 0x000000d80d067810 */ /* 0x002fe20007ffe0ff */
[----:B------:R-:W-:Y:S01]  /*45c0*/  IMAD.MOV R4, RZ, RZ, -R4 ;  /* 0x000000ffff047224 */ /* 0x000fe200078e0a04 */
[----:B------:R1:W-:Y:S01]  /*45d0*/  STL [R1+0x337c], R9 ;  /* 0x00337c0901007387 */ /* 0x0003e20000100800 */
[----:B------:R-:W-:Y:S01]  /*45e0*/  IMAD.HI.U32 R2, R248, R189, RZ ;  /* 0x000000bdf8027227 */ /* 0x000fe200078e00ff */
[----:B------:R-:W-:-:S02]  /*45f0*/  IABS R21, R6 ;  /* 0x0000000600157213 */ /* 0x000fc40000000000 */
[----:B--2---:R-:W-:Y:S01]  /*4600*/  IADD3 R10, R13, 0xd9, RZ ;  /* 0x000000d90d0a7810 */ /* 0x004fe20007ffe0ff */
[C---:B------:R-:W-:Y:S01]  /*4610*/  IMAD R31, R249.reuse, R0, R31 ;  /* 0x00000000f91f7224 */ /* 0x040fe200078e021f */
[----:B------:R2:W-:Y:S01]  /*4620*/  STL [R1+0x3384], R8 ;  /* 0x0033840801007387 */ /* 0x0005e20000100800 */
[----:B------:R-:W-:Y:S01]  /*4630*/  IMAD R30, R249, R5, R30 ;  /* 0x00000005f91e7224 */ /* 0x000fe200078e021e */
[----:B------:R-:W-:Y:S01]  /*4640*/  IABS R20, R10 ;  /* 0x0000000a00147213 */ /* 0x000fe20000000000 */
[C---:B------:R-:W-:Y:S01]  /*4650*/  IMAD.HI.U32 R0, R248.reuse, R26, RZ ;  /* 0x0000001af8007227 */ /* 0x040fe200078e00ff */
[----:B-1----:R-:W-:Y:S01]  /*4660*/  IADD3 R9, R13, 0xda, RZ ;  /* 0x000000da0d097810 */ /* 0x002fe20007ffe0ff */
[----:B------:R1:W-:Y:S01]  /*4670*/  STL [R1+0x3380], R7 ;  /* 0x0033800701007387 */ /* 0x0003e20000100800 */
[----:B------:R-:W-:Y:S01]  /*4680*/  IABS R23, R8 ;  /* 0x0000000800177213 */ /* 0x000fe20000000000 */
[C---:B------:R-:W-:Y:S01]  /*4690*/  IMAD.HI.U32 R5, R248.reuse, R25, RZ ;  /* 0x00000019f8057227 */ /* 0x040fe200078e00ff */
[----:B------:R-:W-:Y:S01]  /*46a0*/  IABS R19, R9 ;  /* 0x0000000900137213 */ /* 0x000fe20000000000 */
[----:B------:R3:W-:Y:S01]  /*46b0*/  STL [R1+0x3388], R6 ;  /* 0x0033880601007387 */ /* 0x0007e20000100800 */
[----:B------:R-:W-:Y:S01]  /*46c0*/  IABS R22, R7 ;  /* 0x0000000700167213 */ /* 0x000fe20000000000 */
[----:B------:R-:W-:Y:S01]  /*46d0*/  IMAD R192, R249, R4, R192 ;  /* 0x00000004f9c07224 */ /* 0x000fe200078e02c0 */
[C---:B--2---:R-:W-:Y:S01]  /*46e0*/  IADD3 R8, R13.reuse, 0xdb, RZ ;  /* 0x000000db0d087810 */ /* 0x044fe20007ffe0ff */
[----:B------:R-:W-:Y:S01]  /*46f0*/  IMAD.MOV R2, RZ, RZ, -R2 ;  /* 0x000000ffff027224 */ /* 0x000fe200078e0a02 */
[----:B------:R-:W-:Y:S01]  /*4700*/  STL [R1+0x3368], R10 ;  /* 0x0033680a01007387 */ /* 0x000fe20000100800 */
[----:B------:R-:W-:Y:S01]  /*4710*/  IMAD.HI.U32 R4, R248, R187, RZ ;  /* 0x000000bbf8047227 */ /* 0x000fe200078e00ff */
[----:B-1----:R-:W-:-:S02]  /*4720*/  IADD3 R7, R13, 0xdc, RZ ;  /* 0x000000dc0d077810 */ /* 0x002fc40007ffe0ff */
[----:B------:R1:W-:Y:S01]  /*4730*/  STL [R1+0x335c], R9 ;  /* 0x00335c0901007387 */ /* 0x0003e20000100800 */
[----:B------:R-:W-:Y:S01]  /*4740*/  IMAD.MOV R0, RZ, RZ, -R0 ;  /* 0x000000ffff007224 */ /* 0x000fe200078e0a00 */
[----:B------:R-:W-:Y:S01]  /*4750*/  IADD3 R4, -R4, RZ, RZ ;  /* 0x000000ff04047210 */ /* 0x000fe20007ffe1ff */
[----:B------:R-:W-:Y:S01]  /*4760*/  IMAD.MOV R5, RZ, RZ, -R5 ;  /* 0x000000ffff057224 */ /* 0x000fe200078e0a05 */
[----:B---3--:R-:W-:Y:S01]  /*4770*/  IADD3 R6, R13, 0xdd, RZ ;  /* 0x000000dd0d067810 */ /* 0x008fe20007ffe0ff */
[----:B------:R-:W-:Y:S01]  /*4780*/  IMAD R189, R249, R2, R189 ;  /* 0x00000002f9bd7224 */ /* 0x000fe200078e02bd */
[----:B------:R2:W-:Y:S01]  /*4790*/  STL [R1+0x3354], R8 ;  /* 0x0033540801007387 */ /* 0x0005e20000100800 */
[C---:B------:R-:W-:Y:S01]  /*47a0*/  IMAD.HI.U32 R2, R248.reuse, R184, RZ ;  /* 0x000000b8f8027227 */ /* 0x040fe200078e00ff */
[----:B------:R-:W-:Y:S02]  /*47b0*/  IABS R16, R6 ;  /* 0x0000000600107213 */ /* 0x000fe40000000000 */
[----:B-1----:R-:W-:Y:S01]  /*47c0*/  IADD3 R9, R13, 0xde, RZ ;  /* 0x000000de0d097810 */ /* 0x002fe20007ffe0ff */
[C---:B------:R-:W-:Y:S01]  /*47d0*/  IMAD R26, R249.reuse, R0, R26 ;  /* 0x00000000f91a7224 */ /* 0x040fe200078e021a */
[----:B------:R-:W-:Y:S01]  /*47e0*/  IABS R18, R8 ;  /* 0x0000000800127213 */ /* 0x000fe20000000000 */
[----:B------:R-:W-:Y:S01]  /*47f0*/  IMAD R25, R249, R5, R25 ;  /* 0x00000005f9197224 */ /* 0x000fe200078e0219 */
[----:B------:R-:W-:Y:S01]  /*4800*/  IABS R15, R9 ;  /* 0x00000009000f7213 */ /* 0x000fe20000000000 */
[----:B------:R-:W-:Y:S01]  /*4810*/  IMAD.HI.U32 R0, R248, R21, RZ ;  /* 0x00000015f8007227 */ /* 0x000fe200078e00ff */
[----:B------:R1:W-:Y:S01]  /*4820*/  STL [R1+0x3350], R7 ;  /* 0x0033500701007387 */ /* 0x0003e20000100800 */
[----:B------:R-:W-:-:S02]  /*4830*/  IABS R17, R7 ;  /* 0x0000000700117213 */ /* 0x000fc40000000000 */
[----:B------:R-:W-:Y:S01]  /*4840*/  IMAD.HI.U32 R5, R248, R20, RZ ;  /* 0x00000014f8057227 */ /* 0x000fe200078e00ff */
[C---:B--2---:R-:W-:Y:S01]  /*4850*/  IADD3 R8, R13.reuse, 0xdf, RZ ;  /* 0x000000df0d087810 */ /* 0x044fe20007ffe0ff */
[----:B------:R2:W-:Y:S01]  /*4860*/  STL [R1+0x3348], R6 ;  /* 0x0033480601007387 */ /* 0x0005e20000100800 */
[----:B------:R-:W-:Y:S01]  /*4870*/  IABS R119, R11 ;  /* 0x0000000b00777213 */ /* 0x000fe20000000000 */
[----:B------:R-:W-:Y:S01]  /*4880*/  IMAD.MOV R2, RZ, RZ, -R2 ;  /* 0x000000ffff027224 */ /* 0x000fe200078e0a02 */
[----:B------:R-:W-:Y:S01]  /*4890*/  IABS R14, R8 ;  /* 0x00000008000e7213 */ /* 0x000fe20000000000 */
[----:B------:R-:W-:Y:S01]  /*48a0*/  IMAD.MOV R0, RZ, RZ, -R0 ;  /* 0x000000ffff007224 */ /* 0x000fe200078e0a00 */
[----:B-1----:R-:W-:Y:S01]  /*48b0*/  IADD3 R7, R13, 0xe0, RZ ;  /* 0x000000e00d077810 */ /* 0x002fe20007ffe0ff */
[----:B------:R-:W-:Y:S01]  /*48c0*/  IMAD.MOV R5, RZ, RZ, -R5 ;  /* 0x000000ffff057224 */ /* 0x000fe200078e0a05 */
[----:B------:R-:W-:Y:S01]  /*48d0*/  STL [R1+0x3324], R9 ;  /* 0x0033240901007387 */ /* 0x000fe20000100800 */
[----:B------:R-:W-:-:S02]  /*48e0*/  IMAD R187, R249, R4, R187 ;  /* 0x00000004f9bb7224 */ /* 0x000fc400078e02bb */
[C---:B------:R-:W-:Y:S01]  /*48f0*/  IMAD.HI.U32 R4, R248.reuse, R182, RZ ;  /* 0x000000b6f8047227 */ /* 0x040fe200078e00ff */
[----:B--2---:R-:W-:Y:S01]  /*4900*/  IADD3 R6, R13, 0xe1, RZ ;  /* 0x000000e10d067810 */ /* 0x004fe20007ffe0ff */
[----:B------:R-:W-:Y:S02]  /*4910*/  STL [R1+0x3318], R8 ;  /* 0x0033180801007387 */ /* 0x000fe40000100800 */
[C---:B------:R-:W-:Y:S01]  /*4920*/  IMAD R184, R249.reuse, R2, R184 ;  /* 0x00000002f9b87224 */ /* 0x040fe200078e02b8 */
[----:B------:R-:W-:Y:S01]  /*4930*/  IABS R12, R6 ;  /* 0x00000006000c7213 */ /* 0x000fe20000000000 */
[----:B------:R-:W-:Y:S01]  /*4940*/  IMAD.HI.U32 R2, R248, R179, RZ ;  /* 0x000000b3f8027227 */ /* 0x000fe200078e00ff */
[----:B------:R-:W-:Y:S03]  /*4950*/  STL [R1+0x3314], R7 ;  /* 0x0033140701007387 */ /* 0x000fe60000100800 */
[C---:B------:R-:W-:Y:S01]  /*4960*/  IMAD R21, R249.reuse, R0, R21 ;  /* 0x00000000f9157224 */ /* 0x040fe200078e0215 */
[----:B------:R-:W-:Y:S01]  /*4970*/  IADD3 R2, -R2, RZ, RZ ;  /* 0x000000ff02027210 */ /* 0x000fe20007ffe1ff */
[----:B------:R-:W-:Y:S01]  /*4980*/  IMAD R20, R249, R5, R20 ;  /* 0x00000005f9147224 */ /* 0x000fe200078e0214 */
[----:B------:R-:W-:Y:S01]  /*4990*/  STL [R1+0x332c], R6 ;  /* 0x00332c0601007387 */ /* 0x000fe20000100800 */
[----:B------:R-:W-:-:S04]  /*49a0*/  IMAD.HI.U32 R0, R248, R16, RZ ;  /* 0x00000010f8007227 */ /* 0x000fc800078e00ff */
[----:B------:R-:W-:-:S04]  /*49b0*/  IMAD.HI.U32 R5, R248, R15, RZ ;  /* 0x0000000ff8057227 */ /* 0x000fc800078e00ff */
[----:B------:R-:W-:Y:S01]  /*49c0*/  IMAD.MOV R4, RZ, RZ, -R4 ;  /* 0x000000ffff047224 */ /* 0x000fe200078e0a04 */
[----:B------:R-:W-:Y:S01]  /*49d0*/  IADD3 R5, -R5, RZ, RZ ;  /* 0x000000ff05057210 */ /* 0x000fe20007ffe1ff */
[----:B------:R-:W-:Y:S02]  /*49e0*/  IMAD.MOV R0, RZ, RZ, -R0 ;  /* 0x000000ffff007224 */ /* 0x000fe400078e0a00 */
[----:B------:R-:W-:Y:S02]  /*49f0*/  IMAD R182, R249, R4, R182 ;  /* 0x00000004f9b67224 */ /* 0x000fe400078e02b6 */
[----:B------:R-:W-:-:S04]  /*4a00*/  IMAD.HI.U32 R4, R248, R177, RZ ;  /* 0x000000b1f8047227 */ /* 0x000fc800078e00ff */
[----:B------:R-:W-:Y:S01]  /*4a10*/  IMAD R16, R249, R0, R16 ;  /* 0x00000000f9107224 */ /* 0x000fe200078e0210 */
[----:B------:R-:W-:Y:S01]  /*4a20*/  IADD3 R0, R13, 0xe2, RZ ;  /* 0x000000e20d007810 */ /* 0x000fe20007ffe0ff */
[C---:B------:R-:W-:Y:S01]  /*4a30*/  IMAD R179, R249.reuse, R2, R179 ;  /* 0x00000002f9b37224 */ /* 0x040fe200078e02b3 */
[----:B------:R-:W-:Y:S01]  /*4a40*/  IABS R13, R7 ;  /* 0x00000007000d7213 */ /* 0x000fe20000000000 */
[----:B------:R-:W-:Y:S01]  /*4a50*/  IMAD.MOV R4, RZ, RZ, -R4 ;  /* 0x000000ffff047224 */ /* 0x000fe200078e0a04 */
[----:B------:R-:W-:Y:S01]  /*4a60*/  IABS R11, R0 ;  /* 0x00000000000b7213 */ /* 0x000fe20000000000 */
[----:B------:R-:W-:Y:S01]  /*4a70*/  IMAD.HI.U32 R2, R248, R174, RZ ;  /* 0x000000aef8027227 */ /* 0x000fe200078e00ff */
[----:B------:R-:W-:Y:S03]  /*4a80*/  STL [R1+0x3334], R0 ;  /* 0x0033340001007387 */ /* 0x000fe60000100800 */
[----:B------:R-:W-:-:S02]  /*4a90*/  IMAD R15, R249, R5, R15 ;  /* 0x00000005f90f7224 */ /* 0x000fc400078e020f */
[----:B------:R-:W-:Y:S02]  /*4aa0*/  IMAD R177, R249, R4, R177 ;  /* 0x00000004f9b17224 */ /* 0x000fe400078e02b1 */
[----:B------:R-:W-:Y:S01]  /*4ab0*/  IMAD.MOV R2, RZ, RZ, -R2 ;  /* 0x000000ffff027224 */ /* 0x000fe200078e0a02 */
[----:B------:R1:W-:Y:S01]  /*4ac0*/  STL [R1+0x344c], R15 ;  /* 0x00344c0f01007387 */ /* 0x0003e20000100800 */
[----:B------:R-:W-:-:S04]  /*4ad0*/  IMAD.HI.U32 R4, R248, R172, RZ ;  /* 0x000000acf8047227 */ /* 0x000fc800078e00ff */
[C---:B------:R-:W-:Y:S02]  /*4ae0*/  IMAD R174, R249.reuse, R2, R174 ;  /* 0x00000002f9ae7224 */ /* 0x040fe400078e02ae */
[----:B------:R-:W-:Y:S02]  /*4af0*/  IMAD.MOV R4, RZ, RZ, -R4 ;  /* 0x000000ffff047224 */ /* 0x000fe400078e0a04 */
[----:B------:R-:W-:Y:S01]  /*4b00*/  IMAD.HI.U32 R2, R248, R169, RZ ;  /* 0x000000a9f8027227 */ /* 0x000fe200078e00ff */
[----:B-1----:R-:W2:Y:S03]  /*4b10*/  LDL R15, [R1+0x1750] ;  /* 0x00175000010f7983 */ /* 0x002ea60000100800 */
[----:B------:R-:W-:Y:S02]  /*4b20*/  IMAD R172, R249, R4, R172 ;  /* 0x00000004f9ac7224 */ /* 0x000fe400078e02ac */
[----:B------:R-:W-:-:S02]  /*4b30*/  IMAD.MOV R2, RZ, RZ, -R2 ;  /* 0x000000ffff027224 */ /* 0x000fc400078e0a02 */
[----:B------:R-:W-:-:S04]  /*4b40*/  IMAD.HI.U32 R4, R248, R167, RZ ;  /* 0x000000a7f8047227 */ /* 0x000fc800078e00ff */
[----:B------:R-:W-:Y:S01]  /*4b50*/  IMAD R169, R249, R2, R169 ;  /* 0x00000002f9a97224 */ /* 0x000fe200078e02a9 */
[----:B------:R-:W-:Y:S01]  /*4b60*/  IADD3 R4, -R4, RZ, RZ ;  /* 0x000000ff04047210 */ /* 0x000fe20007ffe1ff */
[----:B------:R-:W-:-:S04]  /*4b70*/  IMAD.HI.U32 R2, R248, R164, RZ ;  /* 0x000000a4f8027227 */ /* 0x000fc800078e00ff */
[----:B------:R-:W-:Y:S02]  /*4b80*/  IMAD.MOV R2, RZ, RZ, -R2 ;  /* 0x000000ffff027224 */ /* 0x000fe400078e0a02 */
[----:B------:R-:W-:Y:S02]  /*4b90*/  IMAD R167, R249, R4, R167 ;  /* 0x00000004f9a77224 */ /* 0x000fe400078e02a7 */
[----:B------:R-:W-:-:S04]  /*4ba0*/  IMAD.HI.U32 R4, R248, R162, RZ ;  /* 0x000000a2f8047227 */ /* 0x000fc800078e00ff */
[----:B------:R-:W-:Y:S02]  /*4bb0*/  IMAD R164, R249, R2, R164 ;  /* 0x00000002f9a47224 */ /* 0x000fe400078e02a4 */
[----:B------:R-:W-:-:S04]  /*4bc0*/  IMAD.HI.U32 R2, R248, R159, RZ ;  /* 0x0000009ff8027227 */ /* 0x000fc800078e00ff */
[----:B------:R-:W-:Y:S01]  /*4bd0*/  IMAD.MOV R4, RZ, RZ, -R4 ;  /* 0x000000ffff047224 */ /* 0x000fe200078e0a04 */
[----:B------:R-:W-:Y:S01]  /*4be0*/  IADD3 R2, -R2, RZ, RZ ;  /* 0x000000ff02027210 */ /* 0x000fe20007ffe1ff */
[----:B------:R-:W-:-:S04]  /*4bf0*/  IMAD.HI.U32 R3, R248, R118, RZ ;  /* 0x00000076f8037227 */ /* 0x000fc800078e00ff */
[----:B------:R-:W-:Y:S02]  /*4c00*/  IMAD R162, R249, R4, R162 ;  /* 0x00000004f9a27224 */ /* 0x000fe400078e02a2 */
[----:B------:R-:W-:-:S04]  /*4c10*/  IMAD.HI.U32 R4, R248, R157, RZ ;  /* 0x0000009df8047227 */ /* 0x000fc800078e00ff */
[----:B------:R-:W-:Y:S02]  /*4c20*/  IMAD R159, R249, R2, R159 ;  /* 0x00000002f99f7224 */ /* 0x000fe400078e029f */
[----:B------:R-:W-:Y:S02]  /*4c30*/  IMAD.MOV R4, RZ, RZ, -R4 ;  /* 0x000000ffff047224 */ /* 0x000fe400078e0a04 */
        /* <DEDUP_REMOVED lines=20> */
[----:B------:R-:W-:Y:S02]  /*4d80*/  IMAD.MOV R3, RZ, RZ, -R3 ;  /* 0x000000ffff037224 */ /* 0x000fe400078e0a03 */
        /* <DEDUP_REMOVED lines=22> */
[----:B------:R-:W-:Y:S02]  /*4ef0*/  IMAD.MOV R4, RZ, RZ, -R4 ;  /* 0x000000ffff047224 */ /* 0x000fe400078e0a04 */
[----:B------:R-:W-:Y:S02]  /*4f00*/  IMAD.MOV R2, RZ, RZ, -R2 ;  /* 0x000000ffff027224 */ /* 0x000fe400078e0a02 */
[----:B------:R-:W-:Y:S02]  /*4f10*/  IMAD R122, R249, R4, R122 ;  /* 0x00000004f97a7224 */ /* 0x000fe400078e027a */
[----:B------:R-:W-:-:S04]  /*4f20*/  IMAD.HI.U32 R4, R248, R119, RZ ;  /* 0x00000077f8047227 */ /* 0x000fc800078e00ff */
[----:B------:R-:W-:Y:S01]  /*4f30*/  IMAD R117, R249, R2, R117 ;  /* 0x00000002f9757224 */ /* 0x000fe200078e0275 */
[----:B------:R-:W-:Y:S01]  /*4f40*/  IADD3 R4, -R4, RZ, RZ ;  /* 0x000000ff04047210 */ /* 0x000fe20007ffe1ff */
[----:B------:R-:W-:-:S04]  /*4f50*/  IMAD.HI.U32 R2, R248, R112, RZ ;  /* 0x00000070f8027227 */ /* 0x000fc800078e00ff */
[----:B------:R-:W-:Y:S02]  /*4f60*/  IMAD.MOV R2, RZ, RZ, -R2 ;  /* 0x000000ffff027224 */ /* 0x000fe400078e0a02 */
[----:B------:R-:W-:Y:S02]  /*4f70*/  IMAD R118, R249, R3, R118 ;  /* 0x00000003f9767224 */ /* 0x000fe400078e0276 */
[----:B------:R-:W-:-:S04]  /*4f80*/  IMAD.HI.U32 R3, R248, R113, RZ ;  /* 0x00000071f8037227 */ /* 0x000fc800078e00ff */
[C---:B------:R-:W-:Y:S02]  /*4f90*/  IMAD R119, R249.reuse, R4, R119 ;  /* 0x00000004f9777224 */ /* 0x040fe400078e0277 */
[----:B------:R-:W-:Y:S02]  /*4fa0*/  IMAD R112, R249, R2, R112 ;  /* 0x00000002f9707224 */ /* 0x000fe400078e0270 */
[----:B------:R-:W-:-:S04]  /*4fb0*/  IMAD.HI.U32 R4, R248, R114, RZ ;  /* 0x00000072f8047227 */ /* 0x000fc800078e00ff */
[----:B------:R-:W-:-:S04]  /*4fc0*/  IMAD.HI.U32 R2, R248, R107, RZ ;  /* 0x0000006bf8027227 */ /* 0x000fc800078e00ff */
[----:B------:R-:W-:Y:S01]  /*4fd0*/  IMAD.MOV R3, RZ, RZ, -R3 ;  /* 0x000000ffff037224 */ /* 0x000fe200078e0a03 */
[----:B------:R-:W-:Y:S01]  /*4fe0*/  IADD3 R2, -R2, RZ, RZ ;  /* 0x000000ff02027210 */ /* 0x000fe20007ffe1ff */
[----:B------:R-:W-:Y:S02]  /*4ff0*/  IMAD.MOV R4, RZ, RZ, -R4 ;  /* 0x000000ffff047224 */ /* 0x000fe400078e0a04 */
[----:B------:R-:W-:Y:S02]  /*5000*/  IMAD R113, R249, R3, R113 ;  /* 0x00000003f9717224 */ /* 0x000fe400078e0271 */
[----:B------:R-:W-:-:S04]  /*5010*/  IMAD.HI.U32 R3, R248, R108, RZ ;  /* 0x0000006cf8037227 */ /* 0x000fc800078e00ff */
[----:B------:R-:W-:Y:S02]  /*5020*/  IMAD R114, R249, R4, R114 ;  /* 0x00000004f9727224 */ /* 0x000fe400078e0272 */
[----:B------:R-:W-:-:S04]  /*5030*/  IMAD.HI.U32 R4, R248, R109, RZ ;  /* 0x0000006df8047227 */ /* 0x000fc800078e00ff */
[----:B------:R-:W-:Y:S02]  /*5040*/  IMAD.MOV R3, RZ, RZ, -R3 ;  /* 0x000000ffff037224 */ /* 0x000fe400078e0a03 */
[----:B------:R-:W-:Y:S02]  /*5050*/  IMAD R107, R249, R2, R107 ;  /* 0x00000002f96b7224 */ /* 0x000fe400078e026b */
[----:B------:R-:W-:-:S04]  /*5060*/  IMAD.HI.U32 R2, R248, R102, RZ ;  /* 0x00000066f8027227 */ /* 0x000fc800078e00ff */
[----:B------:R-:W-:Y:S02]  /*5070*/  IMAD.MOV R4, RZ, RZ, -R4 ;  /* 0x000000ffff047224 */ /* 0x000fe400078e0a04 */
[----:B------:R-:W-:Y:S02]  /*5080*/  IMAD R108, R249, R3, R108 ;  /* 0x00000003f96c7224 */ /* 0x000fe400078e026c */
[----:B------:R-:W-:-:S04]  /*5090*/  IMAD.HI.U32 R3, R248, R103, RZ ;  /* 0x00000067f8037227 */ /* 0x000fc800078e00ff */
[----:B------:R-:W-:Y:S01]  /*50a0*/  IMAD.MOV R2, RZ, RZ, -R2 ;  /* 0x000000ffff027224 */ /* 0x000fe200078e0a02 */
[----:B------:R-:W-:Y:S01]  /*50b0*/  IADD3 R3, -R3, RZ, RZ ;  /* 0x000000ff03037210 */ /* 0x000fe20007ffe1ff */
[----:B------:R-:W-:Y:S02]  /*50c0*/  IMAD R109, R249, R4, R109 ;  /* 0x00000004f96d7224 */ /* 0x000fe400078e026d */
[----:B------:R-:W-:-:S04]  /*50d0*/  IMAD.HI.U32 R4, R248, R104, RZ ;  /* 0x00000068f8047227 */ /* 0x000fc800078e00ff */
[----:B------:R-:W-:Y:S02]  /*50e0*/  IMAD R102, R249, R2, R102 ;  /* 0x00000002f9667224 */ /* 0x000fe400078e0266 */
[----:B------:R-:W-:-:S04]  /*50f0*/  IMAD.HI.U32 R2, R248, R97, RZ ;  /* 0x00000061f8027227 */ /* 0x000fc800078e00ff */
[----:B------:R-:W-:Y:S02]  /*5100*/  IMAD.MOV R4, RZ, RZ, -R4 ;  /* 0x000000ffff047224 */ /* 0x000fe400078e0a04 */
[----:B------:R-:W-:Y:S02]  /*5110*/  IMAD.MOV R2, RZ, RZ, -R2 ;  /* 0x000000ffff027224 */ /* 0x000fe400078e0a02 */
[C---:B------:R-:W-:Y:S02]  /*5120*/  IMAD R103, R249.reuse, R3, R103 ;  /* 0x00000003f9677224 */ /* 0x040fe400078e0267 */
[----:B------:R-:W-:Y:S02]  /*5130*/  IMAD R104, R249, R4, R104 ;  /* 0x00000004f9687224 */ /* 0x000fe400078e0268 */
[----:B------:R-:W-:-:S04]  /*5140*/  IMAD.HI.U32 R3, R248, R98, RZ ;  /* 0x00000062f8037227 */ /* 0x000fc800078e00ff */
[----:B------:R-:W-:-:S04]  /*5150*/  IMAD.HI.U32 R4, R248, R99, RZ ;  /* 0x00000063f8047227 */ /* 0x000fc800078e00ff */
[----:B------:R-:W-:Y:S01]  /*5160*/  IMAD R97, R249, R2, R97 ;  /* 0x00000002f9617224 */ /* 0x000fe200078e0261 */
[----:B------:R-:W-:Y:S01]  /*5170*/  IADD3 R4, -R4, RZ, RZ ;  /* 0x000000ff04047210 */ /* 0x000fe20007ffe1ff */
[----:B------:R-:W-:-:S04]  /*5180*/  IMAD.HI.U32 R2, R248, R92, RZ ;  /* 0x0000005cf8027227 */ /* 0x000fc800078e00ff */
[----:B------:R-:W-:Y:S02]  /*5190*/  IMAD.MOV R3, RZ, RZ, -R3 ;  /* 0x000000ffff037224 */ /* 0x000fe400078e0a03 */
        /* <DEDUP_REMOVED lines=143> */
[----:B------:R-:W-:Y:S01]  /*5a90*/  IMAD.HI.U32 R2, R248, R11, RZ ;  /* 0x0000000bf8027227 */ /* 0x000fe200078e00ff */
[----:B--2---:R-:W-:-:S03]  /*5aa0*/  IADD3 R8, R15, 0xe3, RZ ;  /* 0x000000e30f087810 */ /* 0x004fc60007ffe0ff */
[----:B------:R-:W-:Y:S02]  /*5ab0*/  IMAD.MOV R3, RZ, RZ, -R3 ;  /* 0x000000ffff037224 */ /* 0x000fe400078e0a03 */
[----:B------:R-:W-:Y:S01]  /*5ac0*/  IMAD.MOV R0, RZ, RZ, -R0 ;  /* 0x000000ffff007224 */ /* 0x000fe200078e0a00 */
[----:B------:R-:W-:Y:S01]  /*5ad0*/  IADD3 R2, -R2, RZ, RZ ;  /* 0x000000ff02027210 */ /* 0x000fe20007ffe1ff */
[----:B------:R-:W-:Y:S01]  /*5ae0*/  IMAD R18, R249, R3, R18 ;  /* 0x00000003f9127224 */ /* 0x000fe200078e0212 */
[C---:B------:R-:W-:Y:S01]  /*5af0*/  IADD3 R7, R15.reuse, 0xe4, RZ ;  /* 0x000000e40f077810 */ /* 0x040fe20007ffe0ff */
[C---:B------:R-:W-:Y:S01]  /*5b00*/  IMAD.HI.U32 R3, R248.reuse, R13, RZ ;  /* 0x0000000df8037227 */ /* 0x040fe200078e00ff */
[----:B------:R-:W-:Y:S01]  /*5b10*/  IADD3 R6, R15, 0xe5, RZ ;  /* 0x000000e50f067810 */ /* 0x000fe20007ffe0ff */
[----:B------:R1:W-:Y:S02]  /*5b20*/  STL [R1+0x32e4], R8 ;  /* 0x0032e40801007387 */ /* 0x0003e40000100800 */
[----:B------:R-:W-:Y:S01]  /*5b30*/  IMAD R12, R249, R0, R12 ;  /* 0x00000000f90c7224 */ /* 0x000fe200078e020c */
[----:B------:R-:W-:Y:S01]  /*5b40*/  IADD3 R0, R15, 0xe6, RZ ;  /* 0x000000e60f007810 */ /* 0x000fe20007ffe0ff */
[----:B------:R-:W-:Y:S01]  /*5b50*/  IMAD R19, R249, R4, R19 ;  /* 0x00000004f9137224 */ /* 0x000fe200078e0213 */
[----:B------:R-:W-:Y:S01]  /*5b60*/  IABS R10, R8 ;  /* 0x00000008000a7213 */ /* 0x000fe20000000000 */
[----:B------:R-:W-:Y:S01]  /*5b70*/  IMAD.HI.U32 R4, R248, R14, RZ ;  /* 0x0000000ef8047227 */ /* 0x000fe200078e00ff */
[----:B------:R2:W-:Y:S01]  /*5b80*/  STL [R1+0x3304], R7 ;  /* 0x0033040701007387 */ /* 0x0005e20000100800 */
[----:B------:R-:W-:-:S02]  /*5b90*/  IABS R9, R7 ;  /* 0x0000000700097213 */ /* 0x000fc40000000000 */
[----:B------:R-:W-:Y:S01]  /*5ba0*/  IMAD.MOV R3, RZ, RZ, -R3 ;  /* 0x000000ffff037224 */ /* 0x000fe200078e0a03 */
[----:B-1----:R-:W-:Y:S01]  /*5bb0*/  IABS R8, R6 ;  /* 0x0000000600087213 */ /* 0x002fe20000000000 */
[----:B------:R-:W-:Y:S01]  /*5bc0*/  IMAD R11, R249, R2, R11 ;  /* 0x00000002f90b7224 */ /* 0x000fe200078e020b */
[----:B------:R-:W-:Y:S01]  /*5bd0*/  IADD3 R2, R15, 0xe7, RZ ;  /* 0x000000e70f027810 */ /* 0x000fe20007ffe0ff */
[----:B------:R-:W-:Y:S01]  /*5be0*/  IMAD.MOV R4, RZ, RZ, -R4 ;  /* 0x000000ffff047224 */ /* 0x000fe200078e0a04 */
[----:B------:R1:W-:Y:S01]  /*5bf0*/  STL [R1+0x32f8], R6 ;  /* 0x0032f80601007387 */ /* 0x0003e20000100800 */
[----:B--2---:R-:W-:Y:S01]  /*5c00*/  IABS R7, R0 ;  /* 0x0000000000077213 */ /* 0x004fe20000000000 */
[----:B------:R-:W-:Y:S02]  /*5c10*/  IMAD R13, R249, R3, R13 ;  /* 0x00000003f90d7224 */ /* 0x000fe400078e020d */
[----:B------:R-:W2:Y:S01]  /*5c20*/  S2R R223, SR_TID.X ;  /* 0x0000000000df7919 */ /* 0x000ea20000002100 */
[----:B------:R-:W-:-:S03]  /*5c30*/  IMAD.HI.U32 R3, R248, R8, RZ ;  /* 0x00000008f8037227 */ /* 0x000fc600078e00ff */
[----:B------:R3:W-:Y:S01]  /*5c40*/  STL [R1+0x32ec], R0 ;  /* 0x0032ec0001007387 */ /* 0x0007e20000100800 */
[----:B------:R-:W-:Y:S01]  /*5c50*/  IMAD R14, R249, R4, R14 ;  /* 0x00000004f90e7224 */ /* 0x000fe200078e020e */
[----:B-1----:R-:W-:Y:S02]  /*5c60*/  IABS R6, R2 ;  /* 0x0000000200067213 */ /* 0x002fe40000000000 */
[----:B------:R1:W-:Y:S01]  /*5c70*/  STL [R1+0x3300], R2 ;  /* 0x0033000201007387 */ /* 0x0003e20000100800 */
[----:B------:R-:W-:-:S04]  /*5c80*/  IMAD.HI.U32 R4, R248, R10, RZ ;  /* 0x0000000af8047227 */ /* 0x000fc800078e00ff */
[----:B---3--:R-:W-:-:S04]  /*5c90*/  IMAD.HI.U32 R0, R248, R9, RZ ;  /* 0x00000009f8007227 */ /* 0x008fc800078e00ff */
[----:B-1----:R-:W-:Y:S01]  /*5ca0*/  IMAD.HI.U32 R2, R248, R7, RZ ;  /* 0x00000007f8027227 */ /* 0x002fe200078e00ff */
[----:B------:R-:W-:-:S03]  /*5cb0*/  IADD3 R5, R15, 0xe8, RZ ;  /* 0x000000e80f057810 */ /* 0x000fc60007ffe0ff */
[----:B------:R-:W-:Y:S02]  /*5cc0*/  IMAD.MOV R3, RZ, RZ, -R3 ;  /* 0x000000ffff037224 */ /* 0x000fe400078e0a03 */
[----:B------:R-:W-:Y:S01]  /*5cd0*/  IMAD.MOV R0, RZ, RZ, -R0 ;  /* 0x000000ffff007224 */ /* 0x000fe200078e0a00 */
[----:B------:R-:W-:Y:S01]  /*5ce0*/  IADD3 R2, -R2, RZ, RZ ;  /* 0x000000ff02027210 */ /* 0x000fe20007ffe1ff */
[----:B------:R-:W-:Y:S01]  /*5cf0*/  IMAD.MOV R4, RZ, RZ, -R4 ;  /* 0x000000ffff047224 */ /* 0x000fe200078e0a04 */
[----:B------:R-:W-:Y:S01]  /*5d00*/  IADD3 R239, R15, 0xe9, RZ ;  /* 0x000000e90fef7810 */ /* 0x000fe20007ffe0ff */
[----:B------:R-:W-:Y:S01]  /*5d10*/  IMAD R8, R249, R3, R8 ;  /* 0x00000003f9087224 */ /* 0x000fe200078e0208 */
[----:B------:R-:W-:Y:S01]  /*5d20*/  IADD3 R3, R15, 0xea, RZ ;  /* 0x000000ea0f037810 */ /* 0x000fe20007ffe0ff */
[C---:B------:R-:W-:Y:S02]  /*5d30*/  IMAD R9, R249.reuse, R0, R9 ;  /* 0x00000000f9097224 */ /* 0x040fe400078e0209 */
[----:B------:R-:W-:Y:S01]  /*5d40*/  IMAD.HI.U32 R0, R248, R6, RZ ;  /* 0x00000006f8007227 */ /* 0x000fe200078e00ff */
[----:B------:R1:W-:Y:S03]  /*5d50*/  STL [R1+0x32d8], R5 ;  /* 0x0032d80501007387 */ /* 0x0003e60000100800 */
[C---:B------:R-:W-:Y:S01]  /*5d60*/  IMAD R10, R249.reuse, R4, R10 ;  /* 0x00000004f90a7224 */ /* 0x040fe200078e020a */
[----:B------:R-:W-:Y:S01]  /*5d70*/  IABS R4, R239 ;  /* 0x000000ef00047213 */ /* 0x000fe20000000000 */
[----:B------:R-:W-:Y:S01]  /*5d80*/  IMAD R7, R249, R2, R7 ;  /* 0x00000002f9077224 */ /* 0x000fe200078e0207 */
[----:B------:R3:W-:Y:S01]  /*5d90*/  STL [R1+0x32c4], R239 ;  /* 0x0032c4ef01007387 */ /* 0x0007e20000100800 */
[----:B------:R-:W-:Y:S01]  /*5da0*/  IADD3 R2, R15, 0xeb, RZ ;  /* 0x000000eb0f027810 */ /* 0x000fe20007ffe0ff */
[----:B------:R-:W-:-:S02]  /*5db0*/  IMAD.MOV R0, RZ, RZ, -R0 ;  /* 0x000000ffff007224 */ /* 0x000fc400078e0a00 */
[----:B------:R4:W-:Y:S01]  /*5dc0*/  STL [R1+0x32b4], R3 ;  /* 0x0032b40301007387 */ /* 0x0009e20000100800 */
[----:B-1----:R-:W-:Y:S01]  /*5dd0*/  IABS R5, R5 ;  /* 0x0000000500057213 */ /* 0x002fe20000000000 */
[----:B------:R-:W-:Y:S01]  /*5de0*/  IMAD.HI.U32 R240, R248, R4, RZ ;  /* 0x00000004f8f07227 */ /* 0x000fe200078e00ff */
[----:B---3--:R-:W-:-:S03]  /*5df0*/  IADD3 R239, R15, 0xec, RZ ;  /* 0x000000ec0fef7810 */ /* 0x008fc60007ffe0ff */
[----:B------:R-:W-:Y:S01]  /*5e00*/  IMAD R6, R249, R0, R6 ;  /* 0x00000000f9067224 */ /* 0x000fe200078e0206 */
[----:B----4-:R-:W-:Y:S01]  /*5e10*/  IABS R3, R3 ;  /* 0x0000000300037213 */ /* 0x010fe20000000000 */
[----:B------:R-:W-:Y:S01]  /*5e20*/  STL [R1+0x32ac], R2 ;  /* 0x0032ac0201007387 */ /* 0x000fe20000100800 */
[----:B------:R-:W-:Y:S01]  /*5e30*/  IABS R0, R239 ;  /* 0x000000ef00007213 */ /* 0x000fe20000000000 */
[----:B------:R-:W-:Y:S02]  /*5e40*/  IMAD.HI.U32 R241, R248, R5, RZ ;  /* 0x00000005f8f17227 */ /* 0x000fe400078e00ff */
[----:B------:R1:W-:Y:S02]  /*5e50*/  STL [R1+0x32a8], R239 ;  /* 0x0032a8ef01007387 */ /* 0x0003e40000100800 */
[----:B------:R-:W-:Y:S01]  /*5e60*/  IMAD.MOV R240, RZ, RZ, -R240 ;  /* 0x000000fffff07224 */ /* 0x000fe200078e0af0 */
[----:B--2---:R-:W-:Y:S01]  /*5e70*/  LOP3.LUT R223, R223, 0x7f, RZ, 0xc0, !PT ;  /* 0x0000007fdfdf7812 */ /* 0x004fe200078ec0ff */
[----:B------:R-:W-:-:S02]  /*5e80*/  IMAD.MOV R241, RZ, RZ, -R241 ;  /* 0x000000fffff17224 */ /* 0x000fc400078e0af1 */
[----:B-1----:R-:W-:Y:S01]  /*5e90*/  IMAD.HI.U32 R239, R248, R3, RZ ;  /* 0x00000003f8ef7227 */ /* 0x002fe200078e00ff */
[----:B------:R-:W-:-:S03]  /*5ea0*/  IABS R2, R2 ;  /* 0x0000000200027213 */ /* 0x000fc60000000000 */
[----:B------:R-:W-:Y:S01]  /*5eb0*/  IMAD R4, R249, R240, R4 ;  /* 0x000000f0f9047224 */ /* 0x000fe200078e0204 */
[----:B------:R-:W-:Y:S01]  /*5ec0*/  IADD3 R239, -R239, RZ, RZ ;  /* 0x000000ffefef7210 */ /* 0x000fe20007ffe1ff */
[----:B------:R-:W-:Y:S01]  /*5ed0*/  IMAD.HI.U32 R240, R248, R0, RZ ;  /* 0x00000000f8f07227 */ /* 0x000fe200078e00ff */
[----:B------:R-:W-:-:S03]  /*5ee0*/  IADD3 R243, R15, 0xed, RZ ;  /* 0x000000ed0ff37810 */ /* 0x000fc60007ffe0ff */
[----:B------:R-:W-:Y:S02]  /*5ef0*/  IMAD R223, R242, 0x200, R223 ;  /* 0x00000200f2df7824 */ /* 0x000fe400078e02df */
[C---:B------:R-:W-:Y:S02]  /*5f00*/  IMAD R5, R249.reuse, R241, R5 ;  /* 0x000000f1f9057224 */ /* 0x040fe400078e0205 */
[C---:B------:R-:W-:Y:S01]  /*5f10*/  IMAD.HI.U32 R241, R248.reuse, R2, RZ ;  /* 0x00000002f8f17227 */ /* 0x040fe200078e00ff */
[----:B------:R1:W-:Y:S03]  /*5f20*/  STL [R1+0x3298], R243 ;  /* 0x003298f301007387 */ /* 0x0003e60000100800 */
[----:B------:R-:W-:Y:S02]  /*5f30*/  IMAD.MOV R240, RZ, RZ, -R240 ;  /* 0x000000fffff07224 */ /* 0x000fe400078e0af0 */
[----:B------:R-:W-:Y:S01]  /*5f40*/  IMAD R3, R249, R239, R3 ;  /* 0x000000eff9037224 */ /* 0x000fe200078e0203 */
[----:B------:R-:W-:Y:S01]  /*5f50*/  IABS R239, R243 ;  /* 0x000000f300ef7213 */ /* 0x000fe20000000000 */
[----:B------:R-:W-:Y:S01]  /*5f60*/  IMAD.MOV R241, RZ, RZ, -R241 ;  /* 0x000000fffff17224 */ /* 0x000fe200078e0af1 */
[----:B------:R-:W-:Y:S01]  /*5f70*/  IADD3 R246, R223, 0x80, RZ ;  /* 0x00000080dff67810 */ /* 0x000fe20007ffe0ff */
[----:B------:R-:W-:Y:S01]  /*5f80*/  IMAD R0, R249, R240, R0 ;  /* 0x000000f0f9007224 */ /* 0x000fe200078e0200 */
[----:B-1----:R-:W-:Y:S01]  /*5f90*/  IADD3 R243, R223, 0x100, RZ ;  /* 0x00000100dff37810 */ /* 0x002fe20007ffe0ff */
[----:B------:R1:W-:Y:S01]  /*5fa0*/  STL [R1+0x174c], R223 ;  /* 0x00174cdf01007387 */ /* 0x0003e20000100800 */
[----:B------:R-:W-:Y:S01]  /*5fb0*/  IABS R240, R223 ;  /* 0x000000df00f07213 */ /* 0x000fe20000000000 */
[----:B------:R-:W-:Y:S01]  /*5fc0*/  IMAD.HI.U32 R245, R248, R239, RZ ;  /* 0x000000eff8f57227 */ /* 0x000fe200078e00ff */
[----:B------:R-:W-:Y:S01]  /*5fd0*/  IABS R242, R243 ;  /* 0x000000f300f27213 */ /* 0x000fe20000000000 */
[----:B------:R-:W-:Y:S02]  /*5fe0*/  STL [R1+0x1754], R246 ;  /* 0x001754f601007387 */ /* 0x000fe40000100800 */
[----:B------:R-:W-:Y:S01]  /*5ff0*/  IMAD R2, R249, R241, R2 ;  /* 0x000000f1f9027224 */ /* 0x000fe200078e0202 */
[----:B------:R-:W-:-:S02]  /*6000*/  IABS R241, R246 ;  /* 0x000000f600f17213 */ /* 0x000fc40000000000 */
[----:B-1----:R-:W-:Y:S01]  /*6010*/  IADD3 R223, R223, 0x180, RZ ;  /* 0x00000180dfdf7810 */ /* 0x002fe20007ffe0ff */
[----:B------:R1:W-:Y:S01]  /*6020*/  STL [R1+0x175c], R243 ;  /* 0x00175cf301007387 */ /* 0x0003e20000100800 */
[----:B------:R-:W-:Y:S01]  /*6030*/  IADD3 R245, -R245, RZ, RZ ;  /* 0x000000fff5f57210 */ /* 0x000fe20007ffe1ff */
[C---:B------:R-:W-:Y:S02]  /*6040*/  IMAD.HI.U32 R247, R244.reuse, R240, RZ ;  /* 0x000000f0f4f77227 */ /* 0x040fe400078e00ff */
[----:B------:R2:W-:Y:S02]  /*6050*/  STL [R1+0x1758], R223 ;  /* 0x001758df01007387 */ /* 0x0005e40000100800 */
[----:B------:R-:W-:Y:S01]  /*6060*/  IMAD.HI.U32 R250, R244, R241, RZ ;  /* 0x000000f1f4fa7227 */ /* 0x000fe200078e00ff */
[----:B-1----:R-:W-:-:S03]  /*6070*/  IABS R243, R223 ;  /* 0x000000df00f37213 */ /* 0x002fc60000000000 */
[----:B------:R-:W-:-:S04]  /*6080*/  IMAD.HI.U32 R246, R244, R242, RZ ;  /* 0x000000f2f4f67227 */ /* 0x000fc800078e00ff */
[----:B------:R-:W-:Y:S01]  /*6090*/  IMAD.HI.U32 R244, R244, R243, RZ ;  /* 0x000000f3f4f47227 */ /* 0x000fe200078e00ff */
[----:B--2---:R-:W-:-:S03]  /*60a0*/  IABS R223, c[0x0][0x178] ;  /* 0x00005e0000df7a13 */ /* 0x004fc60000000000 */
[----:B------:R-:W-:Y:S02]  /*60b0*/  IMAD R239, R249, R245, R239 ;  /* 0x000000f5f9ef7224 */ /* 0x000fe400078e02ef */
[----:B------:R-:W-:Y:S01]  /*60c0*/  IMAD.MOV R245, RZ, RZ, -R247 ;  /* 0x000000fffff57224 */ /* 0x000fe200078e0af7 */
[----:B------:R-:W-:Y:S01]  /*60d0*/  IADD3 R251, R15, 0xee, RZ ;  /* 0x000000ee0ffb7810 */ /* 0x000fe20007ffe0ff */
[----:B------:R-:W-:Y:S02]  /*60e0*/  IMAD.MOV R247, RZ, RZ, -R250 ;  /* 0x000000fffff77224 */ /* 0x000fe400078e0afa */
[----:B------:R-:W-:Y:S01]  /*60f0*/  IMAD.MOV R250, RZ, RZ, -R246 ;  /* 0x000000fffffa7224 */ /* 0x000fe200078e0af6 */
[----:B------:R-:W-:Y:S01]  /*6100*/  IADD3 R246, -R244, RZ, RZ ;  /* 0x000000fff4f67210 */ /* 0x000fe20007ffe1ff */
[----:B------:R-:W-:Y:S01]  /*6110*/  IMAD R240, R223, R245, R240 ;  /* 0x000000f5dff07224 */ /* 0x000fe200078e02f0 */
[C---:B------:R-:W-:Y:S01]  /*6120*/  IADD3 R252, R15.reuse, 0xf0, RZ ;  /* 0x000000f00ffc7810 */ /* 0x040fe20007ffe0ff */
[----:B------:R1:W-:Y:S01]  /*6130*/  STL [R1+0x327c], R251 ;  /* 0x00327cfb01007387 */ /* 0x0003e20000100800 */
[----:B------:R-:W-:Y:S01]  /*6140*/  IADD3 R245, R15, 0xef, RZ ;  /* 0x000000ef0ff57810 */ /* 0x000fe20007ffe0ff */
[----:B------:R-:W-:Y:S01]  /*6150*/  IMAD R243, R223, R246, R243 ;  /* 0x000000f6dff37224 */ /* 0x000fe200078e02f3 */
[----:B------:R-:W-:-:S02]  /*6160*/  IABS R244, R251 ;  /* 0x000000fb00f47213 */ /* 0x000fc40000000000 */
[----:B------:R-:W-:Y:S01]  /*6170*/  IABS R246, R252 ;  /* 0x000000fc00f67213 */ /* 0x000fe20000000000 */
[----:B------:R-:W-:Y:S01]  /*6180*/  STL [R1+0x3270], R245 ;  /* 0x003270f501007387 */ /* 0x000fe20000100800 */
[----:B-1----:R-:W-:Y:S01]  /*6190*/  IADD3 R251, R15, 0xf1, RZ ;  /* 0x000000f10ffb7810 */ /* 0x002fe20007ffe0ff */
[----:B------:R-:W-:Y:S02]  /*61a0*/  IMAD R242, R223, R250, R242 ;  /* 0x000000fadff27224 */ /* 0x000fe400078e02f2 */
[----:B------:R-:W-:Y:S01]  /*61b0*/  STL [R1+0x3268], R252 ;  /* 0x003268fc01007387 */ /* 0x000fe20000100800 */
[----:B------:R-:W-:-:S03]  /*61c0*/  IABS R250, R251 ;  /* 0x000000fb00fa7213 */ /* 0x000fc60000000000 */
[----:B------:R1:W-:Y:S02]  /*61d0*/  STL [R1+0x3260], R251 ;  /* 0x003260fb01007387 */ /* 0x0003e40000100800 */
[----:B-1----:R-:W-:-:S04]  /*61e0*/  IMAD.HI.U32 R251, R248, R246, RZ ;  /* 0x000000f6f8fb7227 */ /* 0x002fc800078e00ff */
[----:B------:R-:W-:-:S04]  /*61f0*/  IMAD.MOV R251, RZ, RZ, -R251 ;  /* 0x000000fffffb7224 */ /* 0x000fc800078e0afb */
[----:B------:R-:W-:Y:S02]  /*6200*/  IMAD R246, R249, R251, R246 ;  /* 0x000000fbf9f67224 */ /* 0x000fe400078e02f6 */
[----:B------:R-:W2:Y:S01]  /*6210*/  LDL R251, [R1+0x338c] ;  /* 0x00338c0001fb7983 */ /* 0x000ea20000100800 */
[C---:B------:R-:W-:Y:S01]  /*6220*/  IMAD R241, R223.reuse, R247, R241 ;  /* 0x000000f7dff17224 */ /* 0x040fe200078e02f1 */
[----:B------:R-:W-:-:S04]  /*6230*/  ISETP.GT.U32.AND P0, PT, R223, R240, PT ;  /* 0x000000f0df00720c */ /* 0x000fc80003f04070 */
[C---:B------:R-:W-:Y:S02]  /*6240*/  ISETP.GT.U32.AND P1, PT, R223.reuse, R241, PT ;  /* 0x000000f1df00720c */ /* 0x040fe40003f24070 */
[C---:B------:R-:W-:Y:S02]  /*6250*/  ISETP.GT.U32.AND P2, PT, R223.reuse, R242, PT ;  /* 0x000000f2df00720c */ /* 0x040fe40003f44070 */
[----:B------:R-:W-:-:S05]  /*6260*/  ISETP.GT.U32.AND P3, PT, R223, R243, PT ;  /* 0x000000f3df00720c */ /* 0x000fca0003f64070 */
[----:B------:R-:W-:-:S04]  /*6270*/  @!P0 IMAD.IADD R240, R240, 0x1, -R223 ;  /* 0x00000001f0f08824 */ /* 0x000fc800078e0adf */
[--C-:B------:R-:W-:Y:S01]  /*6280*/  @!P1 IMAD.IADD R241, R241, 0x1, -R223.reuse ;  /* 0x00000001f1f19824 */ /* 0x100fe200078e0adf */
[----:B------:R-:W-:Y:S01]  /*6290*/  ISETP.GT.U32.AND P4, PT, R223, R240, PT ;  /* 0x000000f0df00720c */ /* 0x000fe20003f84070 */
[----:B------:R-:W-:Y:S01]  /*62a0*/  @!P2 IMAD.IADD R242, R242, 0x1, -R223 ;  /* 0x00000001f2f2a824 */ /* 0x000fe200078e0adf */
[----:B------:R-:W-:Y:S02]  /*62b0*/  ISETP.GT.U32.AND P6, PT, R249, R238, PT ;  /* 0x000000eef900720c */ /* 0x000fe40003fc4070 */
[----:B------:R-:W-:Y:S02]  /*62c0*/  ISETP.GT.U32.AND P2, PT, R223, R241, PT ;  /* 0x000000f1df00720c */ /* 0x000fe40003f44070 */
[----:B------:R-:W-:Y:S02]  /*62d0*/  @!P3 IADD3 R243, R243, -R223, RZ ;  /* 0x800000dff3f3b210 */ /* 0x000fe40007ffe0ff */
[----:B------:R-:W-:Y:S02]  /*62e0*/  ISETP.GT.U32.AND P3, PT, R223, R242, PT ;  /* 0x000000f2df00720c */ /* 0x000fe40003f64070 */
[----:B------:R-:W-:-:S02]  /*62f0*/  ISETP.GT.U32.AND P5, PT, R249, R236, PT ;  /* 0x000000ecf900720c */ /* 0x000fc40003fa4070 */
[----:B------:R-:W-:Y:S02]  /*6300*/  ISETP.GT.U32.AND P1, PT, R223, R243, PT ;  /* 0x000000f3df00720c */ /* 0x000fe40003f24070 */
[C---:B------:R-:W-:Y:S01]  /*6310*/  ISETP.GT.U32.AND P0, PT, R249.reuse, R237, PT ;  /* 0x000000edf900720c */ /* 0x040fe20003f04070 */
[--C-:B------:R-:W-:Y:S01]  /*6320*/  @!P4 IMAD.IADD R240, R240, 0x1, -R223.reuse ;  /* 0x00000001f0f0c824 */ /* 0x100fe200078e0adf */
[----:B------:R-:W-:Y:S01]  /*6330*/  ISETP.GT.U32.AND P4, PT, R249, R235, PT ;  /* 0x000000ebf900720c */ /* 0x000fe20003f84070 */
[----:B------:R-:W-:Y:S01]  /*6340*/  @!P2 IMAD.IADD R241, R241, 0x1, -R223 ;  /* 0x00000001f1f1a824 */ /* 0x000fe200078e0adf */
[----:B------:R-:W-:Y:S01]  /*6350*/  ISETP.GT.U32.AND P2, PT, R249, R234, PT ;  /* 0x000000eaf900720c */ /* 0x000fe20003f44070 */
[----:B------:R-:W-:Y:S01]  /*6360*/  @!P6 IMAD.IADD R238, R238, 0x1, -R249 ;  /* 0x00000001eeeee824 */ /* 0x000fe200078e0af9 */
[----:B------:R-:W-:Y:S01]  /*6370*/  IABS R245, R245 ;  /* 0x000000f500f57213 */ /* 0x000fe20000000000 */
[----:B------:R-:W-:Y:S01]  /*6380*/  IMAD.HI.U32 R247, R248, R244, RZ ;  /* 0x000000f4f8f77227 */ /* 0x000fe200078e00ff */
[----:B------:R-:W-:-:S02]  /*6390*/  @!P3 IADD3 R242, R242, -R223, RZ ;  /* 0x800000dff2f2b210 */ /* 0x000fc40007ffe0ff */
[C---:B------:R-:W-:Y:S02]  /*63a0*/  ISETP.GT.U32.AND P3, PT, R249.reuse, R233, PT ;  /* 0x000000e9f900720c */ /* 0x040fe40003f64070 */
[----:B------:R-:W-:Y:S01]  /*63b0*/  @!P5 IADD3 R236, R236, -R249, RZ ;  /* 0x800000f9ececd210 */ /* 0x000fe20007ffe0ff */
[----:B------:R-:W-:Y:S01]  /*63c0*/  IMAD.MOV R247, RZ, RZ, -R247 ;  /* 0x000000fffff77224 */ /* 0x000fe200078e0af7 */
[----:B------:R-:W-:Y:S01]  /*63d0*/  ISETP.GT.U32.AND P5, PT, R249, R238, PT ;  /* 0x000000eef900720c */ /* 0x000fe20003fa4070 */
[----:B------:R-:W-:Y:S01]  /*63e0*/  @!P1 IMAD.IADD R243, R243, 0x1, -R223 ;  /* 0x00000001f3f39824 */ /* 0x000fe200078e0adf */
[----:B------:R-:W-:Y:S01]  /*63f0*/  ISETP.GT.U32.AND P1, PT, R249, R232, PT ;  /* 0x000000e8f900720c */ /* 0x000fe20003f24070 */
[----:B------:R-:W-:Y:S02]  /*6400*/  @!P0 IMAD.IADD R237, R237, 0x1, -R249 ;  /* 0x00000001eded8824 */ /* 0x000fe400078e0af9 */
[----:B------:R-:W-:-:S04]  /*6410*/  IMAD.HI.U32 R252, R248, R245, RZ ;  /* 0x000000f5f8fc7227 */ /* 0x000fc800078e00ff */
[----:B------:R-:W-:Y:S02]  /*6420*/  IMAD R244, R249, R247, R244 ;  /* 0x000000f7f9f47224 */ /* 0x000fe400078e02f4 */
[--C-:B------:R-:W-:Y:S01]  /*6430*/  @!P4 IMAD.IADD R235, R235, 0x1, -R249.reuse ;  /* 0x00000001ebebc824 */ /* 0x100fe200078e0af9 */
[----:B------:R-:W-:Y:S01]  /*6440*/  ISETP.GT.U32.AND P4, PT, R249, R237, PT ;  /* 0x000000edf900720c */ /* 0x000fe20003f84070 */
[----:B------:R-:W-:Y:S01]  /*6450*/  IMAD.MOV.U32 R247, RZ, RZ, R250 ;  /* 0x000000fffff77224 */ /* 0x000fe200078e00fa */
[----:B------:R-:W-:Y:S01]  /*6460*/  IADD3 R250, -R252, RZ, RZ ;  /* 0x000000fffcfa7210 */ /* 0x000fe20007ffe1ff */
[--C-:B------:R-:W-:Y:S01]  /*6470*/  @!P2 IMAD.IADD R234, R234, 0x1, -R249.reuse ;  /* 0x00000001eaeaa824 */ /* 0x100fe200078e0af9 */
[----:B------:R-:W-:Y:S01]  /*6480*/  ISETP.GE.AND P2, PT, R15, RZ, PT ;  /* 0x000000ff0f00720c */ /* 0x000fe20003f46270 */
[----:B------:R-:W-:Y:S01]  /*6490*/  @!P3 IMAD.IADD R233, R233, 0x1, -R249 ;  /* 0x00000001e9e9b824 */ /* 0x000fe200078e0af9 */
[C---:B------:R-:W-:Y:S01]  /*64a0*/  ISETP.GT.U32.AND P0, PT, R249.reuse, R230, PT ;  /* 0x000000e6f900720c */ /* 0x040fe20003f04070 */
[C---:B------:R-:W-:Y:S01]  /*64b0*/  IMAD R245, R249.reuse, R250, R245 ;  /* 0x000000faf9f57224 */ /* 0x040fe200078e02f5 */
[C---:B------:R-:W-:Y:S01]  /*64c0*/  ISETP.GT.U32.AND P3, PT, R249.reuse, R236, PT ;  /* 0x000000ecf900720c */ /* 0x040fe20003f64070 */
[----:B------:R-:W-:Y:S01]  /*64d0*/  IMAD.HI.U32 R250, R248, R247, RZ ;  /* 0x000000f7f8fa7227 */ /* 0x000fe200078e00ff */
[----:B------:R-:W-:Y:S01]  /*64e0*/  ISETP.GT.U32.AND P6, PT, R249, R231, PT ;  /* 0x000000e7f900720c */ /* 0x000fe20003fc4070 */
[----:B------:R-:W3:Y:S02]  /*64f0*/  LDL R252, [R1+0x2f98] ;  /* 0x002f980001fc7983 */ /* 0x000ee40000100800 */
[----:B------:R-:W-:Y:S01]  /*6500*/  @!P5 IMAD.IADD R238, R238, 0x1, -R249 ;  /* 0x00000001eeeed824 */ /* 0x000fe200078e0af9 */
[----:B------:R-:W-:Y:S01]  /*6510*/  @!P1 IADD3 R232, R232, -R249, RZ ;  /* 0x800000f9e8e89210 */ /* 0x000fe20007ffe0ff */
[----:B------:R-:W-:Y:S01]  /*6520*/  IMAD.MOV R250, RZ, RZ, -R250 ;  /* 0x000000fffffa7224 */ /* 0x000fe200078e0afa */
[----:B------:R-:W-:-:S02]  /*6530*/  IADD3 R223, R15, 0xf2, RZ ;  /* 0x000000f20fdf7810 */ /* 0x000fc40007ffe0ff */
[----:B------:R-:W-:Y:S01]  /*6540*/  @!P4 IADD3 R237, R237, -R249, RZ ;  /* 0x800000f9ededc210 */ /* 0x000fe20007ffe0ff */
[----:B------:R-:W-:Y:S02]  /*6550*/  IMAD R247, R249, R250, R247 ;  /* 0x000000faf9f77224 */ /* 0x000fe400078e02f7 */
[----:B------:R-:W-:Y:S01]  /*6560*/  STL [R1+0x324c], R223 ;  /* 0x00324cdf01007387 */ /* 0x000fe20000100800 */
[----:B------:R-:W-:-:S03]  /*6570*/  @!P0 IMAD.IADD R230, R230, 0x1, -R249 ;  /* 0x00000001e6e68824 */ /* 0x000fc600078e0af9 */
[----:B------:R-:W4:Y:S01]  /*6580*/  LDL R250, [R1+0x2fa4] ;  /* 0x002fa40001fa7983 */ /* 0x000f220000100800 */
[--C-:B------:R-:W-:Y:S01]  /*6590*/  @!P3 IMAD.IADD R236, R236, 0x1, -R249.reuse ;  /* 0x00000001ececb824 */ /* 0x100fe200078e0af9 */
[----:B------:R-:W-:Y:S01]  /*65a0*/  ISETP.GT.U32.AND P0, PT, R249, R235, PT ;  /* 0x000000ebf900720c */ /* 0x000fe20003f04070 */
[----:B------:R-:W-:Y:S01]  /*65b0*/  @!P6 IMAD.IADD R231, R231, 0x1, -R249 ;  /* 0x00000001e7e7e824 */ /* 0x000fe200078e0af9 */
[C---:B------:R-:W-:Y:S02]  /*65c0*/  ISETP.GT.U32.AND P4, PT, R249.reuse, R234, PT ;  /* 0x000000eaf900720c */ /* 0x040fe40003f84070 */
[----:B------:R-:W-:Y:S02]  /*65d0*/  ISETP.GT.U32.AND P3, PT, R249, R233, PT ;  /* 0x000000e9f900720c */ /* 0x000fe40003f64070 */
[----:B--2---:R-:W-:Y:S01]  /*65e0*/  ISETP.GE.AND P1, PT, R251, RZ, PT ;  /* 0x000000fffb00720c */ /* 0x004fe20003f26270 */
[----:B------:R-:W-:Y:S02]  /*65f0*/  IMAD.MOV.U32 R251, RZ, RZ, R238 ;  /* 0x000000fffffb7224 */ /* 0x000fe400078e00ee */
[----:B------:R-:W2:Y:S02]  /*6600*/  LDL R238, [R1+0x2fa0] ;  /* 0x002fa00001ee7983 */ /* 0x000ea40000100800 */
[----:B------:R-:W-:-:S02]  /*6610*/  @!P2 IMAD.MOV R251, RZ, RZ, -R251 ;  /* 0x000000fffffba224 */ /* 0x000fc400078e0afb */
[----:B------:R1:W-:Y:S01]  /*6620*/  STL [R1+0x24], R237 ;  /* 0x000024ed01007387 */ /* 0x0003e20000100800 */
[----:B------:R-:W-:-:S03]  /*6630*/  ISETP.GT.U32.AND P2, PT, R249, R232, PT ;  /* 0x000000e8f900720c */ /* 0x000fc60003f44070 */
[----:B-1----:R-:W2:Y:S04]  /*6640*/  LDL R237, [R1+0x2f9c] ;  /* 0x002f9c0001ed7983 */ /* 0x002ea80000100800 */
[----:B------:R1:W-:Y:S04]  /*6650*/  STL [R1+0x28], R251 ;  /* 0x000028fb01007387 */ /* 0x0003e80000100800 */
[----:B------:R-:W2:Y:S04]  /*6660*/  LDL R249, [R1+0x24] ;  /* 0x0000240001f97983 */ /* 0x000ea80000100800 */
[----:B-1----:R-:W4:Y:S01]  /*6670*/  LDL R251, [R1+0x2fa8] ;  /* 0x002fa80001fb7983 */ /* 0x002f220000100800 */
[----:B---3--:R-:W-:-:S03]  /*6680*/  ISETP.GE.AND P6, PT, R252, RZ, PT ;  /* 0x000000fffc00720c */ /* 0x008fc60003fc6270 */
[----:B------:R-:W3:Y:S04]  /*6690*/  LDL R252, [R1+0x2fac] ;  /* 0x002fac0001fc7983 */ /* 0x000ee80000100800 */
[----:B------:R1:W-:Y:S04]  /*66a0*/  STL [R1+0x20], R236 ;  /* 0x000020ec01007387 */ /* 0x0003e80000100800 */
[----:B-1----:R-:W3:Y:S01]  /*66b0*/  LDL R236, [R1+0x2f94] ;  /* 0x002f940001ec7983 */ /* 0x002ee20000100800 */
[----:B--2---:R-:W-:-:S05]  /*66c0*/  @!P1 IADD3 R249, -R249, RZ, RZ ;  /* 0x000000fff9f99210 */ /* 0x004fca0007ffe1ff */
[----:B------:R1:W-:Y:S02]  /*66d0*/  @!P1 STL [R1+0x24], R249 ;  /* 0x000024f901009387 */ /* 0x0003e40000100800 */
[----:B-1----:R-:W-:-:S04]  /*66e0*/  IABS R249, c[0x0][0x17c] ;  /* 0x00005f0000f97a13 */ /* 0x002fc80000000000 */
[C---:B------:R-:W-:Y:S02]  /*66f0*/  ISETP.GT.U32.AND P1, PT, R249.reuse, R231, PT ;  /* 0x000000e7f900720c */ /* 0x040fe40003f24070 */
[----:B------:R-:W-:Y:S02]  /*6700*/  ISETP.GT.U32.AND P5, PT, R249, R230, PT ;  /* 0x000000e6f900720c */ /* 0x000fe40003fa4070 */
[----:B------:R-:W2:Y:S02]  /*6710*/  LDL R249, [R1+0x20] ;  /* 0x0000200001f97983 */ /* 0x000ea40000100800 */
[----:B--2---:R-:W-:-:S05]  /*6720*/  @!P6 IMAD.MOV R249, RZ, RZ, -R249 ;  /* 0x000000fffff9e224 */ /* 0x004fca00078e0af9 */
[----:B------:R1:W-:Y:S02]  /*6730*/  @!P6 STL [R1+0x20], R249 ;  /* 0x000020f90100e387 */ /* 0x0003e40000100800 */
[----:B-1----:R-:W-:-:S05]  /*6740*/  IABS R249, c[0x0][0x17c] ;  /* 0x00005f0000f97a13 */ /* 0x002fca0000000000 */
[--C-:B------:R-:W-:Y:S01]  /*6750*/  @!P0 IMAD.IADD R235, R235, 0x1, -R249.reuse ;  /* 0x00000001ebeb8824 */ /* 0x100fe200078e0af9 */
[----:B---3--:R-:W-:Y:S01]  /*6760*/  ISETP.GE.AND P0, PT, R236, RZ, PT ;  /* 0x000000ffec00720c */ /* 0x008fe20003f06270 */
[--C-:B------:R-:W-:Y:S01]  /*6770*/  @!P5 IMAD.IADD R230, R230, 0x1, -R249.reuse ;  /* 0x00000001e6e6d824 */ /* 0x100fe200078e0af9 */
[----:B------:R-:W-:Y:S02]  /*6780*/  ISETP.GE.AND P5, PT, R237, RZ, PT ;  /* 0x000000ffed00720c */ /* 0x000fe40003fa6270 */
[----:B------:R-:W-:Y:S02]  /*6790*/  IABS R236, R223 ;  /* 0x000000df00ec7213 */ /* 0x000fe40000000000 */
[----:B------:R-:W2:Y:S01]  /*67a0*/  LDL.LU R223, [R1+0x3450] ;  /* 0x0034500001df7983 */ /* 0x000ea20000300800 */
[----:B------:R-:W-:-:S06]  /*67b0*/  @!P4 IMAD.IADD R234, R234, 0x1, -R249 ;  /* 0x00000001eaeac824 */ /* 0x000fcc00078e0af9 */
[----:B------:R-:W-:Y:S02]  /*67c0*/  @!P0 IMAD.MOV R235, RZ, RZ, -R235 ;  /* 0x000000ffffeb8224 */ /* 0x000fe400078e0aeb */
[----:B------:R-:W-:-:S03]  /*67d0*/  @!P5 IMAD.MOV R234, RZ, RZ, -R234 ;  /* 0x000000ffffead224 */ /* 0x000fc600078e0aea */
[----:B------:R1:W-:Y:S04]  /*67e0*/  STL [R1+0x1c], R235 ;  /* 0x00001ceb01007387 */ /* 0x0003e80000100800 */
[----:B------:R3:W-:Y:S04]  /*67f0*/  STL [R1+0x18], R234 ;  /* 0x000018ea01007387 */ /* 0x0007e80000100800 */
[----:B-1----:R-:W2:Y:S04]  /*6800*/  LDL R235, [R1+0x2fb4] ;  /* 0x002fb40001eb7983 */ /* 0x002ea80000100800 */
[----:B---3--:R-:W3:Y:S01]  /*6810*/  LDL R234, [R1+0x2fb0] ;  /* 0x002fb00001ea7983 */ /* 0x008ee20000100800 */
[----:B------:R-:W-:-:S13]  /*6820*/  ISETP.GT.U32.AND P4, PT, R249, R228, PT ;  /* 0x000000e4f900720c */ /* 0x000fda0003f84070 */
[--C-:B------:R-:W-:Y:S01]  /*6830*/  @!P4 IMAD.IADD R228, R228, 0x1, -R249.reuse ;  /* 0x00000001e4e4c824 */ /* 0x100fe200078e0af9 */
[----:B------:R-:W-:Y:S02]  /*6840*/  ISETP.GE.AND P4, PT, R238, RZ, PT ;  /* 0x000000ffee00720c */ /* 0x000fe40003f86270 */
[----:B------:R-:W3:Y:S01]  /*6850*/  LDL R238, [R1+0x2fb8] ;  /* 0x002fb80001ee7983 */ /* 0x000ee20000100800 */
[----:B------:R-:W-:Y:S01]  /*6860*/  ISETP.GT.U32.AND P6, PT, R249, R229, PT ;  /* 0x000000e5f900720c */ /* 0x000fe20003fc4070 */
[----:B------:R-:W-:Y:S01]  /*6870*/  @!P1 IMAD.IADD R231, R231, 0x1, -R249 ;  /* 0x00000001e7e79824 */ /* 0x000fe200078e0af9 */
[----:B------:R-:W-:Y:S02]  /*6880*/  @!P3 IADD3 R233, R233, -R249, RZ ;  /* 0x800000f9e9e9b210 */ /* 0x000fe40007ffe0ff */
[C---:B------:R-:W-:Y:S02]  /*6890*/  ISETP.GT.U32.AND P1, PT, R249.reuse, R225, PT ;  /* 0x000000e1f900720c */ /* 0x040fe40003f24070 */
[----:B------:R-:W-:-:S07]  /*68a0*/  ISETP.GT.U32.AND P3, PT, R249, R227, PT ;  /* 0x000000e3f900720c */ /* 0x000fce0003f64070 */
[-C--:B------:R-:W-:Y:S02]  /*68b0*/  @!P6 IADD3 R229, R229, -R249.reuse, RZ ;  /* 0x800000f9e5e5e210 */ /* 0x080fe40007ffe0ff */
[----:B------:R-:W-:Y:S02]  /*68c0*/  ISETP.GT.U32.AND P6, PT, R249, R224, PT ;  /* 0x000000e0f900720c */ /* 0x000fe40003fc4070 */
[----:B------:R-:W-:Y:S02]  /*68d0*/  @!P1 IADD3 R225, R225, -R249, RZ ;  /* 0x800000f9e1e19210 */ /* 0x000fe40007ffe0ff */
[--C-:B------:R-:W-:Y:S01]  /*68e0*/  @!P3 IMAD.IADD R227, R227, 0x1, -R249.reuse ;  /* 0x00000001e3e3b824 */ /* 0x100fe200078e0af9 */
[----:B------:R-:W-:Y:S01]  /*68f0*/  ISETP.GE.AND P1, PT, R252, RZ, PT ;  /* 0x000000fffc00720c */ /* 0x000fe20003f26270 */
[----:B------:R-:W-:Y:S01]  /*6900*/  @!P2 IMAD.IADD R232, R232, 0x1, -R249 ;  /* 0x00000001e8e8a824 */ /* 0x000fe200078e0af9 */
[----:B----4-:R-:W-:Y:S02]  /*6910*/  ISETP.GE.AND P3, PT, R250, RZ, PT ;  /* 0x000000fffa00720c */ /* 0x010fe40003f66270 */
[----:B------:R-:W-:Y:S01]  /*6920*/  MOV R250, R233 ;  /* 0x000000e900fa7202 */ /* 0x000fe20000000f00 */
[----:B------:R-:W-:Y:S01]  /*6930*/  IMAD.MOV.U32 R233, RZ, RZ, R232 ;  /* 0x000000ffffe97224 */ /* 0x000fe200078e00e8 */
[----:B------:R-:W-:Y:S01]  /*6940*/  MOV R232, R231 ;  /* 0x000000e700e87202 */ /* 0x000fe20000000f00 */
[----:B------:R-:W-:-:S02]  /*6950*/  IMAD.MOV.U32 R231, RZ, RZ, R230 ;  /* 0x000000ffffe77224 */ /* 0x000fc400078e00e6 */
[----:B------:R-:W-:Y:S02]  /*6960*/  @!P6 IMAD.IADD R224, R224, 0x1, -R249 ;  /* 0x00000001e0e0e824 */ /* 0x000fe400078e0af9 */
[----:B------:R-:W-:Y:S01]  /*6970*/  @!P4 IMAD.MOV R250, RZ, RZ, -R250 ;  /* 0x000000fffffac224 */ /* 0x000fe200078e0afa */
[C---:B------:R-:W-:Y:S02]  /*6980*/  ISETP.GT.U32.AND P2, PT, R249.reuse, R226, PT ;  /* 0x000000e2f900720c */ /* 0x040fe40003f44070 */
[----:B------:R-:W-:Y:S02]  /*6990*/  ISETP.GT.U32.AND P6, PT, R249, R224, PT ;  /* 0x000000e0f900720c */ /* 0x000fe40003fc4070 */
[----:B------:R1:W-:Y:S01]  /*69a0*/  STL [R1+0x14], R250 ;  /* 0x000014fa01007387 */ /* 0x0003e20000100800 */
[----:B------:R-:W-:-:S03]  /*69b0*/  @!P1 IADD3 R231, -R231, RZ, RZ ;  /* 0x000000ffe7e79210 */ /* 0x000fc60007ffe1ff */
[----:B------:R-:W4:Y:S01]  /*69c0*/  LDL R252, [R1+0x2fc4] ;  /* 0x002fc40001fc7983 */ /* 0x000f220000100800 */
[C---:B------:R-:W-:Y:S02]  /*69d0*/  ISETP.GT.U32.AND P0, PT, R249.reuse, R229, PT ;  /* 0x000000e5f900720c */ /* 0x040fe40003f04070 */
[----:B------:R-:W-:Y:S02]  /*69e0*/  ISETP.GT.U32.AND P5, PT, R249, R228, PT ;  /* 0x000000e4f900720c */ /* 0x000fe40003fa4070 */
[--C-:B------:R-:W-:Y:S01]  /*69f0*/  @!P2 IMAD.IADD R226, R226, 0x1, -R249.reuse ;  /* 0x00000001e2e2a824 */ /* 0x100fe200078e0af9 */
[----:B------:R-:W-:Y:S01]  /*6a00*/  ISETP.GE.AND P2, PT, R251, RZ, PT ;  /* 0x000000fffb00720c */ /* 0x000fe20003f46270 */
[----:B------:R-:W-:Y:S01]  /*6a10*/  @!P6 IMAD.IADD R224, R224, 0x1, -R249 ;  /* 0x00000001e0e0e824 */ /* 0x000fe200078e0af9 */
[----:B-1----:R-:W4:Y:S04]  /*6a20*/  LDL R250, [R1+0x2fbc] ;  /* 0x002fbc0001fa7983 */ /* 0x002f280000100800 */
[----:B------:R-:W4:Y:S01]  /*6a30*/  LDL R251, [R1+0x2fc0] ;  /* 0x002fc00001fb7983 */ /* 0x000f220000100800 */
[----:B------:R-:W-:-:S02]  /*6a40*/  @!P3 IMAD.MOV R233, RZ, RZ, -R233 ;  /* 0x000000ffffe9b224 */ /* 0x000fc400078e0ae9 */
[--C-:B------:R-:W-:Y:S02]  /*6a50*/  @!P0 IMAD.IADD R229, R229, 0x1, -R249.reuse ;  /* 0x00000001e5e58824 */ /* 0x100fe400078e0af9 */
[----:B------:R-:W-:Y:S02]  /*6a60*/  @!P5 IMAD.IADD R228, R228, 0x1, -R249 ;  /* 0x00000001e4e4d824 */ /* 0x000fe400078e0af9 */
[----:B------:R-:W-:Y:S01]  /*6a70*/  @!P2 IMAD.MOV R232, RZ, RZ, -R232 ;  /* 0x000000ffffe8a224 */ /* 0x000fe200078e0ae8 */
[----:B------:R-:W-:Y:S04]  /*6a80*/  STL [R1+0x10], R233 ;  /* 0x000010e901007387 */ /* 0x000fe80000100800 */
[----:B------:R-:W-:Y:S01]  /*6a90*/  STL [R1+0xc], R232 ;  /* 0x00000ce801007387 */ /* 0x000fe20000100800 */
[----:B------:R-:W-:-:S03]  /*6aa0*/  ISETP.GT.U32.AND P0, PT, R249, R222, PT ;  /* 0x000000def900720c */ /* 0x000fc60003f04070 */
[----:B------:R1:W-:Y:S10]  /*6ab0*/  STL [R1+0x8], R231 ;  /* 0x000008e701007387 */ /* 0x0003f40000100800 */
[----:B------:R-:W-:-:S02]  /*6ac0*/  @!P0 IADD3 R222, R222, -R249, RZ ;  /* 0x800000f9dede8210 */ /* 0x000fc40007ffe0ff */
[----:B--2---:R-:W-:-:S13]  /*6ad0*/  ISETP.GT.U32.AND P1, PT, R249, R223, PT ;  /* 0x000000dff900720c */ /* 0x004fda0003f24070 */
[----:B------:R-:W-:Y:S01]  /*6ae0*/  @!P1 IMAD.IADD R223, R223, 0x1, -R249 ;  /* 0x00000001dfdf9824 */ /* 0x000fe200078e0af9 */
[----:B------:R-:W-:Y:S02]  /*6af0*/  ISETP.GE.AND P1, PT, R235, RZ, PT ;  /* 0x000000ffeb00720c */ /* 0x000fe40003f26270 */
[----:B---3--:R-:W-:-:S11]  /*6b00*/  ISETP.GE.AND P6, PT, R234, RZ, PT ;  /* 0x000000ffea00720c */ /* 0x008fd60003fc6270 */
[----:B------:R-:W-:Y:S02]  /*6b10*/  @!P1 IMAD.MOV R228, RZ, RZ, -R228 ;  /* 0x000000ffffe49224 */ /* 0x000fe400078e0ae4 */
[----:B------:R-:W-:-:S05]  /*6b20*/  @!P6 IMAD.MOV R229, RZ, RZ, -R229 ;  /* 0x000000ffffe5e224 */ /* 0x000fca00078e0ae5 */
[----:B------:R-:W-:Y:S04]  /*6b30*/  STL [R1+0x4], R229 ;  /* 0x000004e501007387 */ /* 0x000fe80000100800 */
[----:B-1----:R-:W2:Y:S04]  /*6b40*/  LDL R231, [R1+0x2fc8] ;  /* 0x002fc80001e77983 */ /* 0x002ea80000100800 */
[----:B------:R-:W3:Y:S04]  /*6b50*/  LDL R232, [R1+0x2fcc] ;  /* 0x002fcc0001e87983 */ /* 0x000ee80000100800 */
[----:B------:R-:W2:Y:S04]  /*6b60*/  LDL R233, [R1+0x2fd0] ;  /* 0x002fd00001e97983 */ /* 0x000ea80000100800 */
[----:B------:R-:W-:Y:S04]  /*6b70*/  STL [R1], R228 ;  /* 0x000000e401007387 */ /* 0x000fe80000100800 */
[----:B------:R-:W2:Y:S01]  /*6b80*/  LDL R235, [R1+0x2fd8] ;  /* 0x002fd80001eb7983 */ /* 0x000ea20000100800 */
[----:B------:R-:W-:-:S03]  /*6b90*/  ISETP.GE.AND P0, PT, R238, RZ, PT ;  /* 0x000000ffee00720c */ /* 0x000fc60003f06270 */
[----:B------:R-:W3:Y:S01]  /*6ba0*/  LDL R238, [R1+0x2fdc] ;  /* 0x002fdc0001ee7983 */ /* 0x000ee20000100800 */
[C---:B------:R-:W-:Y:S02]  /*6bb0*/  ISETP.GT.U32.AND P3, PT, R249.reuse, R226, PT ;  /* 0x000000e2f900720c */ /* 0x040fe40003f64070 */
[C---:B------:R-:W-:Y:S01]  /*6bc0*/  ISETP.GT.U32.AND P4, PT, R249.reuse, R227, PT ;  /* 0x000000e3f900720c */ /* 0x040fe20003f84070 */
[----:B------:R-:W3:Y:S01]  /*6bd0*/  LDL R234, [R1+0x2fd4] ;  /* 0x002fd40001ea7983 */ /* 0x000ee20000100800 */
[----:B------:R-:W-:-:S09]  /*6be0*/  ISETP.GT.U32.AND P5, PT, R249, R221, PT ;  /* 0x000000ddf900720c */ /* 0x000fd20003fa4070 */
[----:B------:R-:W-:Y:S02]  /*6bf0*/  @!P3 IADD3 R226, R226, -R249, RZ ;  /* 0x800000f9e2e2b210 */ /* 0x000fe40007ffe0ff */
[----:B------:R-:W-:Y:S01]  /*6c00*/  ISETP.GT.U32.AND P3, PT, R249, R219, PT ;  /* 0x000000dbf900720c */ /* 0x000fe20003f64070 */
[--C-:B------:R-:W-:Y:S01]  /*6c10*/  @!P4 IMAD.IADD R227, R227, 0x1, -R249.reuse ;  /* 0x00000001e3e3c824 */ /* 0x100fe200078e0af9 */
[----:B------:R-:W-:Y:S01]  /*6c20*/  ISETP.GT.U32.AND P4, PT, R249, R220, PT ;  /* 0x000000dcf900720c */ /* 0x000fe20003f84070 */
[----:B------:R-:W-:Y:S01]  /*6c30*/  @!P5 IMAD.IADD R221, R221, 0x1, -R249 ;  /* 0x00000001ddddd824 */ /* 0x000fe200078e0af9 */
[----:B------:R-:W-:-:S09]  /*6c40*/  ISETP.GT.U32.AND P2, PT, R249, R225, PT ;  /* 0x000000e1f900720c */ /* 0x000fd20003f44070 */
[----:B------:R-:W-:Y:S01]  /*6c50*/  @!P3 IMAD.IADD R219, R219, 0x1, -R249 ;  /* 0x00000001dbdbb824 */ /* 0x000fe200078e0af9 */
[----:B----4-:R-:W-:Y:S01]  /*6c60*/  ISETP.GE.AND P3, PT, R252, RZ, PT ;  /* 0x000000fffc00720c */ /* 0x010fe20003f66270 */
[----:B------:R-:W-:-:S04]  /*6c70*/  IMAD.MOV.U32 R252, RZ, RZ, R227 ;  /* 0x000000fffffc7224 */ /* 0x000fc800078e00e3 */
[----:B------:R-:W-:Y:S01]  /*6c80*/  @!P0 IMAD.MOV R252, RZ, RZ, -R252 ;  /* 0x000000fffffc8224 */ /* 0x000fe200078e0afc */
[----:B------:R-:W-:Y:S01]  /*6c90*/  ISETP.GT.U32.AND P0, PT, R249, R221, PT ;  /* 0x000000ddf900720c */ /* 0x000fe20003f04070 */
[----:B------:R-:W-:Y:S01]  /*6ca0*/  @!P4 IMAD.IADD R220, R220, 0x1, -R249 ;  /* 0x00000001dcdcc824 */ /* 0x000fe200078e0af9 */
[----:B------:R-:W-:Y:S01]  /*6cb0*/  ISETP.GE.AND P5, PT, R250, RZ, PT ;  /* 0x000000fffa00720c */ /* 0x000fe20003fa6270 */
[----:B------:R-:W-:Y:S01]  /*6cc0*/  IMAD.HI.U32 R237, R248, R236, RZ ;  /* 0x000000ecf8ed7227 */ /* 0x000fe200078e00ff */
[----:B------:R-:W-:-:S03]  /*6cd0*/  ISETP.GE.AND P4, PT, R251, RZ, PT ;  /* 0x000000fffb00720c */ /* 0x000fc60003f86270 */
[----:B------:R-:W-:Y:S01]  /*6ce0*/  IMAD.MOV R237, RZ, RZ, -R237 ;  /* 0x000000ffffed7224 */ /* 0x000fe200078e0aed */
[----:B------:R-:W-:Y:S01]  /*6cf0*/  ISETP.GT.U32.AND P6, PT, R249, R220, PT ;  /* 0x000000dcf900720c */ /* 0x000fe20003fc4070 */
[----:B------:R-:W-:Y:S01]  /*6d00*/  @!P2 IMAD.IADD R225, R225, 0x1, -R249 ;  /* 0x00000001e1e1a824 */ /* 0x000fe200078e0af9 */
[----:B------:R-:W-:-:S03]  /*6d10*/  MOV R251, R226 ;  /* 0x000000e200fb7202 */ /* 0x000fc60000000f00 */
[----:B------:R-:W-:Y:S01]  /*6d20*/  @!P0 IMAD.IADD R221, R221, 0x1, -R249 ;  /* 0x00000001dddd8824 */ /* 0x000fe200078e0af9 */
[C---:B------:R-:W-:Y:S01]  /*6d30*/  ISETP.GT.U32.AND P0, PT, R249.reuse, R214, PT ;  /* 0x000000d6f900720c */ /* 0x040fe20003f04070 */
[----:B------:R-:W-:Y:S01]  /*6d40*/  IMAD R230, R249, R237, R236 ;  /* 0x000000edf9e67224 */ /* 0x000fe200078e02ec */
[----:B------:R-:W-:Y:S01]  /*6d50*/  MOV R237, R224 ;  /* 0x000000e000ed7202 */ /* 0x000fe20000000f00 */
[----:B------:R-:W-:Y:S02]  /*6d60*/  IMAD.MOV.U32 R250, RZ, RZ, R225 ;  /* 0x000000fffffa7224 */ /* 0x000fe400078e00e1 */
[----:B------:R-:W-:Y:S02]  /*6d70*/  @!P5 IMAD.MOV R251, RZ, RZ, -R251 ;  /* 0x000000fffffbd224 */ /* 0x000fe400078e0afb */
[----:B------:R-:W-:Y:S01]  /*6d80*/  @!P4 IMAD.MOV R250, RZ, RZ, -R250 ;  /* 0x000000fffffac224 */ /* 0x000fe200078e0afa */
[----:B------:R-:W-:Y:S01]  /*6d90*/  IADD3 R227, R15, 0xf3, RZ ;  /* 0x000000f30fe37810 */ /* 0x000fe20007ffe0ff */
[----:B------:R-:W-:Y:S01]  /*6da0*/  @!P3 IMAD.MOV R237, RZ, RZ, -R237 ;  /* 0x000000ffffedb224 */ /* 0x000fe200078e0aed */
[----:B------:R1:W-:Y:S01]  /*6db0*/  STL [R1+0x3420], R252 ;  /* 0x003420fc01007387 */ /* 0x0003e20000100800 */
[----:B------:R-:W-:-:S03]  /*6dc0*/  @!P6 IMAD.IADD R220, R220, 0x1, -R249 ;  /* 0x00000001dcdce824 */ /* 0x000fc600078e0af9 */
[----:B------:R4:W-:Y:S01]  /*6dd0*/  STL [R1+0x3424], R251 ;  /* 0x003424fb01007387 */ /* 0x0009e20000100800 */
[----:B------:R-:W-:-:S03]  /*6de0*/  @!P0 IADD3 R214, R214, -R249, RZ ;  /* 0x800000f9d6d68210 */ /* 0x000fc60007ffe0ff */
[----:B------:R-:W-:Y:S01]  /*6df0*/  STL [R1+0x3428], R250 ;  /* 0x003428fa01007387 */ /* 0x000fe20000100800 */
[----:B------:R-:W-:-:S03]  /*6e00*/  ISETP.GT.U32.AND P6, PT, R249, R213, PT ;  /* 0x000000d5f900720c */ /* 0x000fc60003fc4070 */
[----:B------:R-:W-:Y:S04]  /*6e10*/  STL [R1+0x342c], R237 ;  /* 0x00342ced01007387 */ /* 0x000fe80000100800 */
[----:B------:R1:W-:Y:S06]  /*6e20*/  STL [R1+0x3234], R227 ;  /* 0x003234e301007387 */ /* 0x0003ec0000100800 */
[----:B------:R-:W-:Y:S01]  /*6e30*/  @!P6 IMAD.IADD R213, R213, 0x1, -R249 ;  /* 0x00000001d5d5e824 */ /* 0x000fe200078e0af9 */
[----:B--2---:R-:W-:-:S02]  /*6e40*/  ISETP.GE.AND P0, PT, R235, RZ, PT ;  /* 0x000000ffeb00720c */ /* 0x004fc40003f06270 */
[----:B------:R-:W2:Y:S01]  /*6e50*/  LDL R235, [R1+0x2ff0] ;  /* 0x002ff00001eb7983 */ /* 0x000ea20000100800 */
[----:B---3--:R-:W-:-:S03]  /*6e60*/  ISETP.GE.AND P6, PT, R238, RZ, PT ;  /* 0x000000ffee00720c */ /* 0x008fc60003fc6270 */
[----:B------:R-:W3:Y:S01]  /*6e70*/  LDL R238, [R1+0x2ff4] ;  /* 0x002ff40001ee7983 */ /* 0x000ee20000100800 */
[C---:B------:R-:W-:Y:S02]  /*6e80*/  ISETP.GT.U32.AND P2, PT, R249.reuse, R218, PT ;  /* 0x000000daf900720c */ /* 0x040fe40003f44070 */
[----:B------:R-:W-:-:S11]  /*6e90*/  ISETP.GT.U32.AND P1, PT, R249, R222, PT ;  /* 0x000000def900720c */ /* 0x000fd60003f24070 */
[----:B------:R-:W-:Y:S02]  /*6ea0*/  @!P2 IADD3 R218, R218, -R249, RZ ;  /* 0x800000f9dadaa210 */ /* 0x000fe40007ffe0ff */
[C---:B------:R-:W-:Y:S02]  /*6eb0*/  ISETP.GT.U32.AND P2, PT, R249.reuse, R223, PT ;  /* 0x000000dff900720c */ /* 0x040fe40003f44070 */
[----:B------:R-:W-:Y:S02]  /*6ec0*/  @!P1 IADD3 R222, R222, -R249, RZ ;  /* 0x800000f9dede9210 */ /* 0x000fe40007ffe0ff */
[----:B------:R-:W-:-:S09]  /*6ed0*/  ISETP.GT.U32.AND P1, PT, R249, R215, PT ;  /* 0x000000d7f900720c */ /* 0x000fd20003f24070 */
[--C-:B------:R-:W-:Y:S01]  /*6ee0*/  @!P2 IMAD.IADD R223, R223, 0x1, -R249.reuse ;  /* 0x00000001dfdfa824 */ /* 0x100fe200078e0af9 */
[C---:B------:R-:W-:Y:S02]  /*6ef0*/  ISETP.GT.U32.AND P2, PT, R249.reuse, R216, PT ;  /* 0x000000d8f900720c */ /* 0x040fe40003f44070 */
[----:B------:R-:W-:Y:S01]  /*6f00*/  ISETP.GT.U32.AND P5, PT, R249, R218, PT ;  /* 0x000000daf900720c */ /* 0x000fe20003fa4070 */
[--C-:B------:R-:W-:Y:S01]  /*6f10*/  @!P1 IMAD.IADD R215, R215, 0x1, -R249.reuse ;  /* 0x00000001d7d79824 */ /* 0x100fe200078e0af9 */
[----:B------:R-:W-:Y:S02]  /*6f20*/  ISETP.GE.AND P1, PT, R234, RZ, PT ;  /* 0x000000ffea00720c */ /* 0x000fe40003f26270 */
[----:B------:R-:W4:Y:S07]  /*6f30*/  LDL R234, [R1+0x2fec] ;  /* 0x002fec0001ea7983 */ /* 0x000f2e0000100800 */
[----:B------:R-:W-:Y:S01]  /*6f40*/  @!P2 IMAD.IADD R216, R216, 0x1, -R249 ;  /* 0x00000001d8d8a824 */ /* 0x000fe200078e0af9 */
[----:B------:R-:W-:-:S02]  /*6f50*/  ISETP.GE.AND P2, PT, R233, RZ, PT ;  /* 0x000000ffe900720c */ /* 0x000fc40003f46270 */
[----:B------:R-:W4:Y:S01]  /*6f60*/  LDL R233, [R1+0x2fe8] ;  /* 0x002fe80001e97983 */ /* 0x000f220000100800 */
[C---:B------:R-:W-:Y:S02]  /*6f70*/  ISETP.GT.U32.AND P3, PT, R249.reuse, R217, PT ;  /* 0x000000d9f900720c */ /* 0x040fe40003f64070 */
[----:B------:R-:W-:Y:S01]  /*6f80*/  ISETP.GT.U32.AND P4, PT, R249, R219, PT ;  /* 0x000000dbf900720c */ /* 0x000fe20003f84070 */
[----:B------:R-:W-:Y:S01]  /*6f90*/  @!P1 IMAD.MOV R220, RZ, RZ, -R220 ;  /* 0x000000ffffdc9224 */ /* 0x000fe200078e0adc */
[----:B------:R-:W-:Y:S02]  /*6fa0*/  @!P5 IADD3 R218, R218, -R249, RZ ;  /* 0x800000f9dadad210 */ /* 0x000fe40007ffe0ff */
[----:B------:R-:W-:Y:S02]  /*6fb0*/  ISETP.GE.AND P5, PT, R231, RZ, PT ;  /* 0x000000ffe700720c */ /* 0x000fe40003fa6270 */
[----:B------:R-:W-:Y:S01]  /*6fc0*/  ISETP.GT.U32.AND P1, PT, R249, R214, PT ;  /* 0x000000d6f900720c */ /* 0x000fe20003f24070 */
[----:B------:R-:W4:Y:S04]  /*6fd0*/  LDL R231, [R1+0x2fe0] ;  /* 0x002fe00001e77983 */ /* 0x000f280000100800 */
[--C-:B------:R-:W-:Y:S01]  /*6fe0*/  @!P3 IMAD.IADD R217, R217, 0x1, -R249.reuse ;  /* 0x00000001d9d9b824 */ /* 0x100fe200078e0af9 */
[----:B------:R-:W-:Y:S01]  /*6ff0*/  ISETP.GE.AND P3, PT, R232, RZ, PT ;  /* 0x000000ffe800720c */ /* 0x000fe20003f66270 */
[----:B------:R-:W-:Y:S01]  /*7000*/  @!P4 IMAD.IADD R219, R219, 0x1, -R249 ;  /* 0x00000001dbdbc824 */ /* 0x000fe200078e0af9 */
[----:B------:R-:W4:Y:S03]  /*7010*/  LDL R232, [R1+0x2fe4] ;  /* 0x002fe40001e87983 */ /* 0x000f260000100800 */
[----:B------:R-:W-:Y:S01]  /*7020*/  @!P0 IMAD.MOV R219, RZ, RZ, -R219 ;  /* 0x000000ffffdb8224 */ /* 0x000fe200078e0adb */
[----:B------:R-:W-:-:S02]  /*7030*/  ISETP.GT.U32.AND P0, PT, R249, R213, PT ;  /* 0x000000d5f900720c */ /* 0x000fc40003f04070 */
[----:B------:R-:W-:Y:S02]  /*7040*/  @!P1 IADD3 R214, R214, -R249, RZ ;  /* 0x800000f9d6d69210 */ /* 0x000fe40007ffe0ff */
[----:B------:R-:W-:Y:S01]  /*7050*/  ISETP.GT.U32.AND P1, PT, R249, R208, PT ;  /* 0x000000d0f900720c */ /* 0x000fe20003f24070 */
[----:B------:R-:W-:Y:S02]  /*7060*/  @!P5 IMAD.MOV R223, RZ, RZ, -R223 ;  /* 0x000000ffffdfd224 */ /* 0x000fe400078e0adf */
[----:B------:R-:W-:Y:S01]  /*7070*/  @!P3 IADD3 R222, -R222, RZ, RZ ;  /* 0x000000ffdedeb210 */ /* 0x000fe20007ffe1ff */
[----:B------:R-:W-:Y:S01]  /*7080*/  @!P2 IMAD.MOV R221, RZ, RZ, -R221 ;  /* 0x000000ffffdda224 */ /* 0x000fe200078e0add */
[----:B------:R-:W-:Y:S01]  /*7090*/  @!P6 IADD3 R218, -R218, RZ, RZ ;  /* 0x000000ffdadae210 */ /* 0x000fe20007ffe1ff */
[----:B------:R1:W-:Y:S04]  /*70a0*/  STL [R1+0x3430], R223 ;  /* 0x003430df01007387 */ /* 0x0003e80000100800 */
[----:B------:R1:W-:Y:S01]  /*70b0*/  STL [R1+0x3434], R222 ;  /* 0x003434de01007387 */ /* 0x0003e20000100800 */
[----:B------:R-:W-:-:S03]  /*70c0*/  @!P0 IMAD.IADD R213, R213, 0x1, -R249 ;  /* 0x00000001d5d58824 */ /* 0x000fc600078e0af9 */
[----:B------:R1:W-:Y:S01]  /*70d0*/  STL [R1+0x3438], R221 ;  /* 0x003438dd01007387 */ /* 0x0003e20000100800 */
[--C-:B------:R-:W-:Y:S01]  /*70e0*/  @!P1 IMAD.IADD R208, R208, 0x1, -R249.reuse ;  /* 0x00000001d0d09824 */ /* 0x100fe200078e0af9 */
[----:B------:R-:W-:Y:S02]  /*70f0*/  ISETP.GT.U32.AND P0, PT, R249, R207, PT ;  /* 0x000000cff900720c */ /* 0x000fe40003f04070 */
[----:B------:R1:W-:Y:S04]  /*7100*/  STL [R1+0x343c], R220 ;  /* 0x00343cdc01007387 */ /* 0x0003e80000100800 */
[----:B------:R1:W-:Y:S04]  /*7110*/  STL [R1+0x3440], R219 ;  /* 0x003440db01007387 */ /* 0x0003e80000100800 */
[----:B------:R1:W-:Y:S03]  /*7120*/  STL [R1+0x3444], R218 ;  /* 0x003444da01007387 */ /* 0x0003e60000100800 */
[----:B------:R-:W-:Y:S01]  /*7130*/  @!P0 IMAD.IADD R207, R207, 0x1, -R249 ;  /* 0x00000001cfcf8824 */ /* 0x000fe200078e0af9 */
[----:B--2---:R-:W-:-:S02]  /*7140*/  ISETP.GE.AND P1, PT, R235, RZ, PT ;  /* 0x000000ffeb00720c */ /* 0x004fc40003f26270 */
[----:B------:R-:W2:Y:S01]  /*7150*/  LDL R235, [R1+0x3008] ;  /* 0x0030080001eb7983 */ /* 0x000ea20000100800 */
[----:B---3--:R-:W-:-:S03]  /*7160*/  ISETP.GE.AND P0, PT, R238, RZ, PT ;  /* 0x000000ffee00720c */ /* 0x008fc60003f06270 */
[----:B------:R-:W3:Y:S01]  /*7170*/  LDL R238, [R1+0x300c] ;  /* 0x00300c0001ee7983 */ /* 0x000ee20000100800 */
[C---:B------:R-:W-:Y:S02]  /*7180*/  ISETP.GT.U32.AND P3, PT, R249.reuse, R216, PT ;  /* 0x000000d8f900720c */ /* 0x040fe40003f64070 */
[C---:B------:R-:W-:Y:S02]  /*7190*/  ISETP.GT.U32.AND P2, PT, R249.reuse, R215, PT ;  /* 0x000000d7f900720c */ /* 0x040fe40003f44070 */
[----:B------:R-:W-:-:S09]  /*71a0*/  ISETP.GT.U32.AND P4, PT, R249, R212, PT ;  /* 0x000000d4f900720c */ /* 0x000fd20003f84070 */
[--C-:B------:R-:W-:Y:S01]  /*71b0*/  @!P3 IMAD.IADD R216, R216, 0x1, -R249.reuse ;  /* 0x00000001d8d8b824 */ /* 0x100fe200078e0af9 */
[----:B------:R-:W-:Y:S01]  /*71c0*/  ISETP.GT.U32.AND P3, PT, R249, R210, PT ;  /* 0x000000d2f900720c */ /* 0x000fe20003f64070 */
[--C-:B------:R-:W-:Y:S01]  /*71d0*/  @!P2 IMAD.IADD R215, R215, 0x1, -R249.reuse ;  /* 0x00000001d7d7a824 */ /* 0x100fe200078e0af9 */
[C---:B------:R-:W-:Y:S01]  /*71e0*/  ISETP.GT.U32.AND P2, PT, R249.reuse, R209, PT ;  /* 0x000000d1f900720c */ /* 0x040fe20003f44070 */
[----:B------:R-:W-:Y:S01]  /*71f0*/  @!P4 IMAD.IADD R212, R212, 0x1, -R249 ;  /* 0x00000001d4d4c824 */ /* 0x000fe200078e0af9 */
[----:B------:R-:W-:-:S09]  /*7200*/  ISETP.GT.U32.AND P4, PT, R249, R217, PT ;  /* 0x000000d9f900720c */ /* 0x000fd20003f84070 */
[----:B------:R-:W-:Y:S02]  /*7210*/  @!P3 IADD3 R210, R210, -R249, RZ ;  /* 0x800000f9d2d2b210 */ /* 0x000fe40007ffe0ff */
[----:B------:R-:W-:Y:S01]  /*7220*/  @!P2 IMAD.IADD R209, R209, 0x1, -R249 ;  /* 0x00000001d1d1a824 */ /* 0x000fe200078e0af9 */
[----:B----4-:R-:W-:Y:S02]  /*7230*/  ISETP.GE.AND P2, PT, R234, RZ, PT ;  /* 0x000000ffea00720c */ /* 0x010fe40003f46270 */
[----:B------:R-:W4:Y:S01]  /*7240*/  LDL R234, [R1+0x3004] ;  /* 0x0030040001ea7983 */ /* 0x000f220000100800 */
[----:B------:R-:W-:-:S03]  /*7250*/  ISETP.GE.AND P3, PT, R233, RZ, PT ;  /* 0x000000ffe900720c */ /* 0x000fc60003f66270 */
[----:B------:R-:W4:Y:S01]  /*7260*/  LDL R233, [R1+0x3000] ;  /* 0x0030000001e97983 */ /* 0x000f220000100800 */
[----:B------:R-:W-:Y:S01]  /*7270*/  @!P4 IMAD.IADD R217, R217, 0x1, -R249 ;  /* 0x00000001d9d9c824 */ /* 0x000fe200078e0af9 */
[----:B------:R-:W-:Y:S02]  /*7280*/  ISETP.GE.AND P4, PT, R231, RZ, PT ;  /* 0x000000ffe700720c */ /* 0x000fe40003f86270 */
[----:B------:R-:W4:Y:S06]  /*7290*/  LDL R231, [R1+0x2ff8] ;  /* 0x002ff80001e77983 */ /* 0x000f2c0000100800 */
[----:B------:R-:W-:-:S02]  /*72a0*/  @!P3 IADD3 R215, -R215, RZ, RZ ;  /* 0x000000ffd7d7b210 */ /* 0x000fc40007ffe1ff */
[C---:B------:R-:W-:Y:S01]  /*72b0*/  ISETP.GT.U32.AND P3, PT, R249.reuse, R209, PT ;  /* 0x000000d1f900720c */ /* 0x040fe20003f64070 */
[----:B------:R-:W-:Y:S01]  /*72c0*/  @!P2 IMAD.MOV R214, RZ, RZ, -R214 ;  /* 0x000000ffffd6a224 */ /* 0x000fe200078e0ad6 */
[C---:B------:R-:W-:Y:S02]  /*72d0*/  ISETP.GT.U32.AND P5, PT, R249.reuse, R212, PT ;  /* 0x000000d4f900720c */ /* 0x040fe40003fa4070 */
[----:B------:R-:W-:-:S09]  /*72e0*/  ISETP.GT.U32.AND P2, PT, R249, R208, PT ;  /* 0x000000d0f900720c */ /* 0x000fd20003f44070 */
[----:B------:R-:W-:Y:S01]  /*72f0*/  @!P3 IMAD.IADD R209, R209, 0x1, -R249 ;  /* 0x00000001d1d1b824 */ /* 0x000fe200078e0af9 */
[C---:B------:R-:W-:Y:S01]  /*7300*/  ISETP.GT.U32.AND P3, PT, R249.reuse, R202, PT ;  /* 0x000000caf900720c */ /* 0x040fe20003f64070 */
[----:B------:R-:W-:Y:S02]  /*7310*/  @!P4 IMAD.MOV R217, RZ, RZ, -R217 ;  /* 0x000000ffffd9c224 */ /* 0x000fe400078e0ad9 */
[--C-:B------:R-:W-:Y:S01]  /*7320*/  @!P5 IMAD.IADD R212, R212, 0x1, -R249.reuse ;  /* 0x00000001d4d4d824 */ /* 0x100fe200078e0af9 */
[----:B------:R-:W-:Y:S02]  /*7330*/  ISETP.GE.AND P5, PT, R232, RZ, PT ;  /* 0x000000ffe800720c */ /* 0x000fe40003fa6270 */
[----:B------:R-:W4:Y:S01]  /*7340*/  LDL R232, [R1+0x2ffc] ;  /* 0x002ffc0001e87983 */ /* 0x000f220000100800 */
[----:B------:R-:W-:Y:S02]  /*7350*/  @!P2 IADD3 R208, R208, -R249, RZ ;  /* 0x800000f9d0d0a210 */ /* 0x000fe40007ffe0ff */
[----:B------:R-:W-:Y:S01]  /*7360*/  ISETP.GT.U32.AND P2, PT, R249, R201, PT ;  /* 0x000000c9f900720c */ /* 0x000fe20003f44070 */
[----:B------:R1:W-:Y:S03]  /*7370*/  STL [R1+0x3448], R217 ;  /* 0x003448d901007387 */ /* 0x0003e60000100800 */
[----:B------:R-:W-:-:S09]  /*7380*/  @!P3 IMAD.IADD R202, R202, 0x1, -R249 ;  /* 0x00000001cacab824 */ /* 0x000fd200078e0af9 */
[----:B------:R-:W-:Y:S01]  /*7390*/  @!P2 IMAD.IADD R201, R201, 0x1, -R249 ;  /* 0x00000001c9c9a824 */ /* 0x000fe200078e0af9 */
[----:B--2---:R-:W-:Y:S02]  /*73a0*/  ISETP.GE.AND P3, PT, R235, RZ, PT ;  /* 0x000000ffeb00720c */ /* 0x004fe40003f66270 */
[----:B------:R-:W2:Y:S01]  /*73b0*/  LDL R235, [R1+0x3020] ;  /* 0x0030200001eb7983 */ /* 0x000ea20000100800 */
[----:B---3--:R-:W-:-:S03]  /*73c0*/  ISETP.GE.AND P2, PT, R238, RZ, PT ;  /* 0x000000ffee00720c */ /* 0x008fc60003f46270 */
[----:B------:R-:W3:Y:S01]  /*73d0*/  LDL R238, [R1+0x3024] ;  /* 0x0030240001ee7983 */ /* 0x000ee20000100800 */
[C---:B------:R-:W-:Y:S01]  /*73e0*/  ISETP.GT.U32.AND P6, PT, R249.reuse, R211, PT ;  /* 0x000000d3f900720c */ /* 0x040fe20003fc4070 */
[----:B------:R-:W-:Y:S01]  /*73f0*/  @!P5 IMAD.MOV R216, RZ, RZ, -R216 ;  /* 0x000000ffffd8d224 */ /* 0x000fe200078e0ad8 */
[----:B------:R-:W-:-:S11]  /*7400*/  ISETP.GT.U32.AND P5, PT, R249, R210, PT ;  /* 0x000000d2f900720c */ /* 0x000fd60003fa4070 */
[----:B------:R-:W-:-:S05]  /*7410*/  @!P6 IMAD.IADD R211, R211, 0x1, -R249 ;  /* 0x00000001d3d3e824 */ /* 0x000fca00078e0af9 */
[C---:B------:R-:W-:Y:S02]  /*7420*/  ISETP.GT.U32.AND P4, PT, R249.reuse, R211, PT ;  /* 0x000000d3f900720c */ /* 0x040fe40003f84070 */
[C---:B------:R-:W-:Y:S01]  /*7430*/  ISETP.GT.U32.AND P6, PT, R249.reuse, R206, PT ;  /* 0x000000cef900720c */ /* 0x040fe20003fc4070 */
[----:B------:R-:W-:Y:S01]  /*7440*/  @!P5 IMAD.IADD R210, R210, 0x1, -R249 ;  /* 0x00000001d2d2d824 */ /* 0x000fe200078e0af9 */
[----:B------:R-:W-:-:S09]  /*7450*/  ISETP.GT.U32.AND P5, PT, R249, R203, PT ;  /* 0x000000cbf900720c */ /* 0x000fd20003fa4070 */
[--C-:B------:R-:W-:Y:S01]  /*7460*/  @!P4 IMAD.IADD R211, R211, 0x1, -R249.reuse ;  /* 0x00000001d3d3c824 */ /* 0x100fe200078e0af9 */
[----:B------:R-:W-:Y:S01]  /*7470*/  ISETP.GT.U32.AND P4, PT, R249, R204, PT ;  /* 0x000000ccf900720c */ /* 0x000fe20003f84070 */
[--C-:B------:R-:W-:Y:S02]  /*7480*/  @!P6 IMAD.IADD R206, R206, 0x1, -R249.reuse ;  /* 0x00000001cecee824 */ /* 0x100fe400078e0af9 */
[----:B------:R-:W-:Y:S01]  /*7490*/  @!P5 IMAD.IADD R203, R203, 0x1, -R249 ;  /* 0x00000001cbcbd824 */ /* 0x000fe200078e0af9 */
[----:B----4-:R-:W-:Y:S02]  /*74a0*/  ISETP.GE.AND P5, PT, R234, RZ, PT ;  /* 0x000000ffea00720c */ /* 0x010fe40003fa6270 */
[----:B------:R-:W-:Y:S01]  /*74b0*/  ISETP.GT.U32.AND P6, PT, R249, R206, PT ;  /* 0x000000cef900720c */ /* 0x000fe20003fc4070 */
[----:B------:R-:W4:Y:S06]  /*74c0*/  LDL R234, [R1+0x301c] ;  /* 0x00301c0001ea7983 */ /* 0x000f2c0000100800 */
[----:B------:R-:W-:-:S02]  /*74d0*/  @!P4 IADD3 R204, R204, -R249, RZ ;  /* 0x800000f9ccccc210 */ /* 0x000fc40007ffe0ff */
[----:B------:R-:W-:Y:S02]  /*74e0*/  ISETP.GE.AND P4, PT, R233, RZ, PT ;  /* 0x000000ffe900720c */ /* 0x000fe40003f86270 */
[----:B------:R-:W4:Y:S02]  /*74f0*/  LDL R233, [R1+0x3018] ;  /* 0x0030180001e97983 */ /* 0x000f240000100800 */
[----:B------:R-:W-:Y:S01]  /*7500*/  @!P6 IMAD.IADD R206, R206, 0x1, -R249 ;  /* 0x00000001cecee824 */ /* 0x000fe200078e0af9 */
[----:B------:R-:W-:Y:S02]  /*7510*/  ISETP.GE.AND P6, PT, R231, RZ, PT ;  /* 0x000000ffe700720c */ /* 0x000fe40003fc6270 */
[----:B------:R-:W4:Y:S06]  /*7520*/  LDL R231, [R1+0x3010] ;  /* 0x0030100001e77983 */ /* 0x000f2c0000100800 */
[----:B------:R-:W-:Y:S01]  /*7530*/  @!P4 IMAD.MOV R209, RZ, RZ, -R209 ;  /* 0x000000ffffd1c224 */ /* 0x000fe200078e0ad1 */
[----:B------:R-:W-:Y:S01]  /*7540*/  ISETP.GT.U32.AND P4, PT, R249, R203, PT ;  /* 0x000000cbf900720c */ /* 0x000fe20003f84070 */
[----:B------:R-:W-:-:S05]  /*7550*/  IMAD.MOV.U32 R224, RZ, RZ, R212 ;  /* 0x000000ffffe07224 */ /* 0x000fca00078e00d4 */
[----:B------:R-:W-:Y:S01]  /*7560*/  @!P0 IADD3 R224, -R224, RZ, RZ ;  /* 0x000000ffe0e08210 */ /* 0x000fe20007ffe1ff */
[----:B------:R-:W-:Y:S01]  /*7570*/  @!P6 IMAD.MOV R211, RZ, RZ, -R211 ;  /* 0x000000ffffd3e224 */ /* 0x000fe200078e0ad3 */
[C---:B------:R-:W-:Y:S02]  /*7580*/  ISETP.GT.U32.AND P0, PT, R249.reuse, R205, PT ;  /* 0x000000cdf900720c */ /* 0x040fe40003f04070 */
[----:B------:R-:W-:-:S03]  /*7590*/  ISETP.GT.U32.AND P6, PT, R249, R202, PT ;  /* 0x000000caf900720c */ /* 0x000fc60003fc4070 */
[----:B------:R-:W-:Y:S01]  /*75a0*/  @!P4 IMAD.IADD R203, R203, 0x1, -R249 ;  /* 0x00000001cbcbc824 */ /* 0x000fe200078e0af9 */
[----:B------:R-:W-:Y:S02]  /*75b0*/  ISETP.GT.U32.AND P4, PT, R249, R196, PT ;  /* 0x000000c4f900720c */ /* 0x000fe40003f84070 */
[----:B-1----:R-:W-:-:S05]  /*75c0*/  IADD3 R252, R15, 0xf4, RZ ;  /* 0x000000f40ffc7810 */ /* 0x002fca0007ffe0ff */
[--C-:B------:R-:W-:Y:S01]  /*75d0*/  @!P0 IMAD.IADD R205, R205, 0x1, -R249.reuse ;  /* 0x00000001cdcd8824 */ /* 0x100fe200078e0af9 */
[----:B------:R-:W-:Y:S01]  /*75e0*/  ISETP.GE.AND P0, PT, R232, RZ, PT ;  /* 0x000000ffe800720c */ /* 0x000fe20003f06270 */
[--C-:B------:R-:W-:Y:S01]  /*75f0*/  @!P6 IMAD.IADD R202, R202, 0x1, -R249.reuse ;  /* 0x00000001cacae824 */ /* 0x100fe200078e0af9 */
[----:B------:R-:W4:Y:S01]  /*7600*/  LDL R232, [R1+0x3014] ;  /* 0x0030140001e87983 */ /* 0x000f220000100800 */
[----:B------:R-:W-:Y:S02]  /*7610*/  ISETP.GT.U32.AND P6, PT, R249, R195, PT ;  /* 0x000000c3f900720c */ /* 0x000fe40003fc4070 */
[----:B------:R-:W-:Y:S01]  /*7620*/  @!P4 IADD3 R196, R196, -R249, RZ ;  /* 0x800000f9c4c4c210 */ /* 0x000fe20007ffe0ff */
[----:B------:R1:W-:Y:S10]  /*7630*/  STL [R1+0x3220], R252 ;  /* 0x003220fc01007387 */ /* 0x0003f40000100800 */
[----:B------:R-:W-:Y:S01]  /*7640*/  @!P6 IMAD.IADD R195, R195, 0x1, -R249 ;  /* 0x00000001c3c3e824 */ /* 0x000fe200078e0af9 */
[----:B--2---:R-:W-:-:S02]  /*7650*/  ISETP.GE.AND P4, PT, R235, RZ, PT ;  /* 0x000000ffeb00720c */ /* 0x004fc40003f86270 */
[----:B------:R-:W2:Y:S01]  /*7660*/  LDL R235, [R1+0x3038] ;  /* 0x0030380001eb7983 */ /* 0x000ea20000100800 */
[----:B---3--:R-:W-:-:S03]  /*7670*/  ISETP.GE.AND P6, PT, R238, RZ, PT ;  /* 0x000000ffee00720c */ /* 0x008fc60003fc6270 */
[----:B------:R-:W3:Y:S01]  /*7680*/  LDL R238, [R1+0x303c] ;  /* 0x00303c0001ee7983 */ /* 0x000ee20000100800 */
[----:B------:R-:W-:Y:S01]  /*7690*/  @!P1 IMAD.MOV R213, RZ, RZ, -R213 ;  /* 0x000000ffffd59224 */ /* 0x000fe200078e0ad5 */
[----:B------:R-:W-:-:S13]  /*76a0*/  ISETP.GT.U32.AND P1, PT, R249, R207, PT ;  /* 0x000000cff900720c */ /* 0x000fda0003f24070 */
[----:B------:R-:W-:Y:S01]  /*76b0*/  @!P1 IMAD.IADD R207, R207, 0x1, -R249 ;  /* 0x00000001cfcf9824 */ /* 0x000fe200078e0af9 */
[C---:B------:R-:W-:Y:S01]  /*76c0*/  ISETP.GT.U32.AND P1, PT, R249.reuse, R200, PT ;  /* 0x000000c8f900720c */ /* 0x040fe20003f24070 */
[----:B------:R-:W-:Y:S01]  /*76d0*/  @!P0 IMAD.MOV R210, RZ, RZ, -R210 ;  /* 0x000000ffffd28224 */ /* 0x000fe200078e0ad2 */
[----:B------:R-:W-:-:S11]  /*76e0*/  ISETP.GT.U32.AND P0, PT, R249, R204, PT ;  /* 0x000000ccf900720c */ /* 0x000fd60003f04070 */
[----:B------:R-:W-:Y:S02]  /*76f0*/  @!P1 IADD3 R200, R200, -R249, RZ ;  /* 0x800000f9c8c89210 */ /* 0x000fe40007ffe0ff */
[C---:B------:R-:W-:Y:S02]  /*7700*/  ISETP.GT.U32.AND P1, PT, R249.reuse, R205, PT ;  /* 0x000000cdf900720c */ /* 0x040fe40003f24070 */
[----:B------:R-:W-:Y:S02]  /*7710*/  @!P0 IADD3 R204, R204, -R249, RZ ;  /* 0x800000f9cccc8210 */ /* 0x000fe40007ffe0ff */
[----:B------:R-:W-:-:S09]  /*7720*/  ISETP.GT.U32.AND P0, PT, R249, R197, PT ;  /* 0x000000c5f900720c */ /* 0x000fd20003f04070 */
[--C-:B------:R-:W-:Y:S01]  /*7730*/  @!P1 IMAD.IADD R205, R205, 0x1, -R249.reuse ;  /* 0x00000001cdcd9824 */ /* 0x100fe200078e0af9 */
[----:B------:R-:W-:Y:S02]  /*7740*/  ISETP.GT.U32.AND P1, PT, R249, R198, PT ;  /* 0x000000c6f900720c */ /* 0x000fe40003f24070 */
[----:B------:R-:W-:Y:S01]  /*7750*/  @!P5 IADD3 R208, -R208, RZ, RZ ;  /* 0x000000ffd0d0d210 */ /* 0x000fe20007ffe1ff */
[--C-:B------:R-:W-:Y:S01]  /*7760*/  @!P0 IMAD.IADD R197, R197, 0x1, -R249.reuse ;  /* 0x00000001c5c58824 */ /* 0x100fe200078e0af9 */
[----:B------:R-:W-:Y:S02]  /*7770*/  ISETP.GT.U32.AND P5, PT, R249, R200, PT ;  /* 0x000000c8f900720c */ /* 0x000fe40003fa4070 */
[----:B----4-:R-:W-:Y:S02]  /*7780*/  ISETP.GE.AND P0, PT, R234, RZ, PT ;  /* 0x000000ffea00720c */ /* 0x010fe40003f06270 */
[----:B------:R-:W4:Y:S05]  /*7790*/  LDL R234, [R1+0x3034] ;  /* 0x0030340001ea7983 */ /* 0x000f2a0000100800 */
[----:B------:R-:W-:Y:S01]  /*77a0*/  @!P1 IMAD.IADD R198, R198, 0x1, -R249 ;  /* 0x00000001c6c69824 */ /* 0x000fe200078e0af9 */
[----:B------:R-:W-:-:S02]  /*77b0*/  ISETP.GE.AND P1, PT, R233, RZ, PT ;  /* 0x000000ffe900720c */ /* 0x000fc40003f26270 */
[----:B------:R-:W4:Y:S01]  /*77c0*/  LDL R233, [R1+0x3030] ;  /* 0x0030300001e97983 */ /* 0x000f220000100800 */
[----:B------:R-:W-:Y:S01]  /*77d0*/  @!P3 IMAD.MOV R207, RZ, RZ, -R207 ;  /* 0x000000ffffcfb224 */ /* 0x000fe200078e0acf */
[----:B------:R-:W-:Y:S01]  /*77e0*/  ISETP.GT.U32.AND P3, PT, R249, R201, PT ;  /* 0x000000c9f900720c */ /* 0x000fe20003f64070 */
[----:B------:R-:W-:Y:S01]  /*77f0*/  @!P0 IMAD.MOV R202, RZ, RZ, -R202 ;  /* 0x000000ffffca8224 */ /* 0x000fe200078e0aca */
[----:B------:R-:W-:Y:S02]  /*7800*/  @!P5 IADD3 R200, R200, -R249, RZ ;  /* 0x800000f9c8c8d210 */ /* 0x000fe40007ffe0ff */
[----:B------:R-:W-:Y:S02]  /*7810*/  ISETP.GE.AND P5, PT, R231, RZ, PT ;  /* 0x000000ffe700720c */ /* 0x000fe40003fa6270 */
[C---:B------:R-:W-:Y:S01]  /*7820*/  ISETP.GT.U32.AND P0, PT, R249.reuse, R196, PT ;  /* 0x000000c4f900720c */ /* 0x040fe20003f04070 */
[----:B------:R-:W4:Y:S01]  /*7830*/  LDL R231, [R1+0x3028] ;  /* 0x0030280001e77983 */ /* 0x000f220000100800 */
[----:B------:R-:W-:Y:S01]  /*7840*/  @!P2 IMAD.MOV R206, RZ, RZ, -R206 ;  /* 0x000000ffffcea224 */ /* 0x000fe200078e0ace */
[----:B------:R-:W-:-:S04]  /*7850*/  ISETP.GT.U32.AND P2, PT, R249, R199, PT ;  /* 0x000000c7f900720c */ /* 0x000fc80003f44070 */
[----:B------:R-:W-:-:S04]  /*7860*/  @!P3 IMAD.IADD R201, R201, 0x1, -R249 ;  /* 0x00000001c9c9b824 */ /* 0x000fc800078e0af9 */
[----:B------:R-:W-:Y:S01]  /*7870*/  @!P4 IMAD.MOV R201, RZ, RZ, -R201 ;  /* 0x000000ffffc9c224 */ /* 0x000fe200078e0ac9 */
[C---:B------:R-:W-:Y:S02]  /*7880*/  ISETP.GT.U32.AND P4, PT, R249.reuse, R195, PT ;  /* 0x000000c3f900720c */ /* 0x040fe40003f84070 */
[----:B------:R-:W-:Y:S02]  /*7890*/  @!P0 IADD3 R196, R196, -R249, RZ ;  /* 0x800000f9c4c48210 */ /* 0x000fe40007ffe0ff */
[----:B------:R-:W-:Y:S01]  /*78a0*/  ISETP.GT.U32.AND P0, PT, R249, R190, PT ;  /* 0x000000bef900720c */ /* 0x000fe20003f04070 */
[--C-:B------:R-:W-:Y:S01]  /*78b0*/  @!P2 IMAD.IADD R199, R199, 0x1, -R249.reuse ;  /* 0x00000001c7c7a824 */ /* 0x100fe200078e0af9 */
[----:B------:R-:W-:Y:S02]  /*78c0*/  ISETP.GE.AND P2, PT, R232, RZ, PT ;  /* 0x000000ffe800720c */ /* 0x000fe40003f46270 */
[----:B------:R-:W4:Y:S05]  /*78d0*/  LDL R232, [R1+0x302c] ;  /* 0x00302c0001e87983 */ /* 0x000f2a0000100800 */
[----:B------:R-:W-:Y:S01]  /*78e0*/  @!P4 IMAD.IADD R195, R195, 0x1, -R249 ;  /* 0x00000001c3c3c824 */ /* 0x000fe200078e0af9 */
[----:B------:R-:W-:-:S03]  /*78f0*/  ISETP.GT.U32.AND P4, PT, R249, R189, PT ;  /* 0x000000bdf900720c */ /* 0x000fc60003f84070 */
[----:B------:R-:W-:-:S10]  /*7900*/  @!P0 IMAD.IADD R190, R190, 0x1, -R249 ;  /* 0x00000001bebe8824 */ /* 0x000fd400078e0af9 */
[----:B------:R-:W-:Y:S01]  /*7910*/  @!P4 IMAD.IADD R189, R189, 0x1, -R249 ;  /* 0x00000001bdbdc824 */ /* 0x000fe200078e0af9 */
[----:B--2---:R-:W-:Y:S02]  /*7920*/  ISETP.GE.AND P0, PT, R235, RZ, PT ;  /* 0x000000ffeb00720c */ /* 0x004fe40003f06270 */
[----:B------:R-:W2:Y:S01]  /*7930*/  LDL R235, [R1+0x3050] ;  /* 0x0030500001eb7983 */ /* 0x000ea20000100800 */
[----:B---3--:R-:W-:-:S03]  /*7940*/  ISETP.GE.AND P4, PT, R238, RZ, PT ;  /* 0x000000ffee00720c */ /* 0x008fc60003f86270 */
[----:B------:R-:W3:Y:S01]  /*7950*/  LDL R238, [R1+0x3054] ;  /* 0x0030540001ee7983 */ /* 0x000ee20000100800 */
[----:B------:R-:W-:Y:S01]  /*7960*/  @!P2 IADD3 R204, -R204, RZ, RZ ;  /* 0x000000ffcccca210 */ /* 0x000fe20007ffe1ff */
[----:B------:R-:W-:Y:S01]  /*7970*/  @!P1 IMAD.MOV R203, RZ, RZ, -R203 ;  /* 0x000000ffffcb9224 */ /* 0x000fe200078e0acb */
        /* <DEDUP_REMOVED lines=10> */
[--C-:B------:R-:W-:Y:S02]  /*7a20*/  @!P1 IMAD.IADD R191, R191, 0x1, -R249.reuse ;  /* 0x00000001bfbf9824 */ /* 0x100fe400078e0af9 */
[----:B------:R-:W-:Y:S01]  /*7a30*/  @!P3 IMAD.IADD R199, R199, 0x1, -R249 ;  /* 0x00000001c7c7b824 */ /* 0x000fe200078e0af9 */
[----:B----4-:R-:W-:Y:S02]  /*7a40*/  ISETP.GE.AND P1, PT, R234, RZ, PT ;  /* 0x000000ffea00720c */ /* 0x010fe40003f26270 */
[----:B------:R-:W4:Y:S01]  /*7a50*/  LDL R234, [R1+0x304c] ;  /* 0x00304c0001ea7983 */ /* 0x000f220000100800 */
[----:B------:R-:W-:-:S03]  /*7a60*/  ISETP.GE.AND P2, PT, R233, RZ, PT ;  /* 0x000000ffe900720c */ /* 0x000fc60003f46270 */
[----:B------:R-:W4:Y:S01]  /*7a70*/  LDL R233, [R1+0x3048] ;  /* 0x0030480001e97983 */ /* 0x000f220000100800 */
[----:B------:R-:W-:-:S03]  /*7a80*/  ISETP.GE.AND P3, PT, R231, RZ, PT ;  /* 0x000000ffe700720c */ /* 0x000fc60003f66270 */
[----:B------:R-:W4:Y:S06]  /*7a90*/  LDL R231, [R1+0x3040] ;  /* 0x0030400001e77983 */ /* 0x000f2c0000100800 */
[----:B------:R-:W-:Y:S02]  /*7aa0*/  @!P2 IADD3 R197, -R197, RZ, RZ ;  /* 0x000000ffc5c5a210 */ /* 0x000fe40007ffe1ff */
[C---:B------:R-:W-:Y:S01]  /*7ab0*/  ISETP.GT.U32.AND P2, PT, R249.reuse, R191, PT ;  /* 0x000000bff900720c */ /* 0x040fe20003f44070 */
[----:B------:R-:W-:Y:S01]  /*7ac0*/  @!P5 IMAD.MOV R205, RZ, RZ, -R205 ;  /* 0x000000ffffcdd224 */ /* 0x000fe200078e0acd */
[C---:B------:R-:W-:Y:S01]  /*7ad0*/  ISETP.GT.U32.AND P5, PT, R249.reuse, R194, PT ;  /* 0x000000c2f900720c */ /* 0x040fe20003fa4070 */
[----:B------:R-:W-:Y:S01]  /*7ae0*/  @!P1 IMAD.MOV R196, RZ, RZ, -R196 ;  /* 0x000000ffffc49224 */ /* 0x000fe200078e0ac4 */
[----:B------:R-:W-:-:S09]  /*7af0*/  ISETP.GT.U32.AND P1, PT, R249, R190, PT ;  /* 0x000000bef900720c */ /* 0x000fd20003f24070 */
[--C-:B------:R-:W-:Y:S01]  /*7b00*/  @!P2 IMAD.IADD R191, R191, 0x1, -R249.reuse ;  /* 0x00000001bfbfa824 */ /* 0x100fe200078e0af9 */
[C---:B------:R-:W-:Y:S01]  /*7b10*/  ISETP.GT.U32.AND P2, PT, R249.reuse, R184, PT ;  /* 0x000000b8f900720c */ /* 0x040fe20003f44070 */
[----:B------:R-:W-:Y:S01]  /*7b20*/  @!P5 IMAD.IADD R194, R194, 0x1, -R249 ;  /* 0x00000001c2c2d824 */ /* 0x000fe200078e0af9 */
[----:B------:R-:W-:Y:S02]  /*7b30*/  ISETP.GE.AND P5, PT, R232, RZ, PT ;  /* 0x000000ffe800720c */ /* 0x000fe40003fa6270 */
[----:B------:R-:W4:Y:S01]  /*7b40*/  LDL R232, [R1+0x3044] ;  /* 0x0030440001e87983 */ /* 0x000f220000100800 */
[----:B------:R-:W-:Y:S02]  /*7b50*/  @!P1 IADD3 R190, R190, -R249, RZ ;  /* 0x800000f9bebe9210 */ /* 0x000fe40007ffe0ff */
[----:B------:R-:W-:-:S06]  /*7b60*/  ISETP.GT.U32.AND P1, PT, R249, R183, PT ;  /* 0x000000b7f900720c */ /* 0x000fcc0003f24070 */
[----:B------:R-:W-:-:S07]  /*7b70*/  @!P2 IMAD.IADD R184, R184, 0x1, -R249 ;  /* 0x00000001b8b8a824 */ /* 0x000fce00078e0af9 */
[----:B------:R-:W-:Y:S01]  /*7b80*/  @!P1 IMAD.IADD R183, R183, 0x1, -R249 ;  /* 0x00000001b7b79824 */ /* 0x000fe200078e0af9 */
[----:B--2---:R-:W-:Y:S02]  /*7b90*/  ISETP.GE.AND P2, PT, R235, RZ, PT ;  /* 0x000000ffeb00720c */ /* 0x004fe40003f46270 */
[----:B------:R-:W2:Y:S01]  /*7ba0*/  LDL R235, [R1+0x306c] ;  /* 0x00306c0001eb7983 */ /* 0x000ea20000100800 */
[----:B---3--:R-:W-:-:S03]  /*7bb0*/  ISETP.GE.AND P1, PT, R238, RZ, PT ;  /* 0x000000ffee00720c */ /* 0x008fc60003f26270 */
[----:B------:R-:W3:Y:S01]  /*7bc0*/  LDL R238, [R1+0x3064] ;  /* 0x0030640001ee7983 */ /* 0x000ee20000100800 */
[----:B------:R-:W-:Y:S02]  /*7bd0*/  @!P6 IADD3 R200, -R200, RZ, RZ ;  /* 0x000000ffc8c8e210 */ /* 0x000fe40007ffe1ff */
[C---:B------:R-:W-:Y:S01]  /*7be0*/  ISETP.GT.U32.AND P6, PT, R249.reuse, R193, PT ;  /* 0x000000c1f900720c */ /* 0x040fe20003fc4070 */
[----:B------:R-:W-:Y:S02]  /*7bf0*/  @!P3 IMAD.MOV R199, RZ, RZ, -R199 ;  /* 0x000000ffffc7b224 */ /* 0x000fe400078e0ac7 */
[----:B------:R-:W-:Y:S01]  /*7c00*/  @!P5 IMAD.MOV R198, RZ, RZ, -R198 ;  /* 0x000000ffffc6d224 */ /* 0x000fe200078e0ac6 */
[----:B------:R-:W-:-:S09]  /*7c10*/  ISETP.GT.U32.AND P5, PT, R249, R192, PT ;  /* 0x000000c0f900720c */ /* 0x000fd20003fa4070 */
        /* <DEDUP_REMOVED lines=8> */
[----:B------:R-:W-:-:S03]  /*7ca0*/  @!P5 IMAD.IADD R185, R185, 0x1, -R249 ;  /* 0x00000001b9b9d824 */ /* 0x000fc600078e0af9 */
[----:B------:R-:W-:Y:S02]  /*7cb0*/  ISETP.GT.U32.AND P6, PT, R249, R188, PT ;  /* 0x000000bcf900720c */ /* 0x000fe40003fc4070 */
[----:B------:R-:W-:-:S05]  /*7cc0*/  IABS R225, R227 ;  /* 0x000000e300e17213 */ /* 0x000fca0000000000 */
[----:B------:R-:W-:Y:S02]  /*7cd0*/  @!P3 IADD3 R186, R186, -R249, RZ ;  /* 0x800000f9babab210 */ /* 0x000fe40007ffe0ff */
[----:B----4-:R-:W-:Y:S02]  /*7ce0*/  ISETP.GE.AND P5, PT, R234, RZ, PT ;  /* 0x000000ffea00720c */ /* 0x010fe40003fa6270 */
[----:B------:R-:W4:Y:S01]  /*7cf0*/  LDL R234, [R1+0x3068] ;  /* 0x0030680001ea7983 */ /* 0x000f220000100800 */
[----:B------:R-:W-:-:S03]  /*7d00*/  ISETP.GE.AND P3, PT, R233, RZ, PT ;  /* 0x000000ffe900720c */ /* 0x000fc60003f66270 */
[----:B------:R-:W4:Y:S01]  /*7d10*/  LDL R233, [R1+0x3060] ;  /* 0x0030600001e97983 */ /* 0x000f220000100800 */
[----:B------:R-:W-:-:S04]  /*7d20*/  IMAD.HI.U32 R226, R248, R225, RZ ;  /* 0x000000e1f8e27227 */ /* 0x000fc800078e00ff */
[----:B------:R-:W-:Y:S01]  /*7d30*/  @!P6 IMAD.IADD R188, R188, 0x1, -R249 ;  /* 0x00000001bcbce824 */ /* 0x000fe200078e0af9 */
[----:B------:R-:W-:Y:S02]  /*7d40*/  IADD3 R226, -R226, RZ, RZ ;  /* 0x000000ffe2e27210 */ /* 0x000fe40007ffe1ff */
[----:B------:R-:W-:Y:S02]  /*7d50*/  ISETP.GE.AND P6, PT, R231, RZ, PT ;  /* 0x000000ffe700720c */ /* 0x000fe40003fc6270 */
[----:B------:R-:W4:Y:S01]  /*7d60*/  LDL R231, [R1+0x3058] ;  /* 0x0030580001e77983 */ /* 0x000f220000100800 */
[----:B------:R-:W-:Y:S01]  /*7d70*/  @!P3 IMAD.MOV R191, RZ, RZ, -R191 ;  /* 0x000000ffffbfb224 */ /* 0x000fe200078e0abf */
[C---:B------:R-:W-:Y:S01]  /*7d80*/  ISETP.GT.U32.AND P3, PT, R249.reuse, R185, PT ;  /* 0x000000b9f900720c */ /* 0x040fe20003f64070 */
[----:B------:R-:W-:Y:S02]  /*7d90*/  IMAD R212, R249, R226, R225 ;  /* 0x000000e2f9d47224 */ /* 0x000fe400078e02e1 */
[----:B------:R-:W-:-:S05]  /*7da0*/  IMAD.MOV.U32 R225, RZ, RZ, R194 ;  /* 0x000000ffffe17224 */ /* 0x000fca00078e00c2 */
[----:B------:R-:W-:Y:S01]  /*7db0*/  @!P4 IADD3 R225, -R225, RZ, RZ ;  /* 0x000000ffe1e1c210 */ /* 0x000fe20007ffe1ff */
[----:B------:R-:W-:Y:S01]  /*7dc0*/  @!P6 IMAD.MOV R193, RZ, RZ, -R193 ;  /* 0x000000ffffc1e224 */ /* 0x000fe200078e0ac1 */
[C---:B------:R-:W-:Y:S02]  /*7dd0*/  ISETP.GT.U32.AND P4, PT, R249.reuse, R187, PT ;  /* 0x000000bbf900720c */ /* 0x040fe40003f84070 */
[----:B------:R-:W-:Y:S01]  /*7de0*/  ISETP.GT.U32.AND P6, PT, R249, R184, PT ;  /* 0x000000b8f900720c */ /* 0x000fe20003fc4070 */
[----:B------:R-:W-:Y:S01]  /*7df0*/  @!P3 IMAD.IADD R185, R185, 0x1, -R249 ;  /* 0x00000001b9b9b824 */ /* 0x000fe200078e0af9 */
[----:B------:R-:W-:Y:S02]  /*7e00*/  ISETP.GT.U32.AND P3, PT, R249, R178, PT ;  /* 0x000000b2f900720c */ /* 0x000fe40003f64070 */
[----:B------:R-:W-:-:S07]  /*7e10*/  IADD3 R251, R15, 0xf5, RZ ;  /* 0x000000f50ffb7810 */ /* 0x000fce0007ffe0ff */
[--C-:B------:R-:W-:Y:S01]  /*7e20*/  @!P4 IMAD.IADD R187, R187, 0x1, -R249.reuse ;  /* 0x00000001bbbbc824 */ /* 0x100fe200078e0af9 */
[----:B------:R-:W-:Y:S01]  /*7e30*/  ISETP.GE.AND P4, PT, R232, RZ, PT ;  /* 0x000000ffe800720c */ /* 0x000fe20003f86270 */
[----:B------:R-:W-:Y:S01]  /*7e40*/  @!P6 IMAD.IADD R184, R184, 0x1, -R249 ;  /* 0x00000001b8b8e824 */ /* 0x000fe200078e0af9 */
[----:B------:R-:W4:Y:S01]  /*7e50*/  LDL R232, [R1+0x305c] ;  /* 0x00305c0001e87983 */ /* 0x000f220000100800 */
[----:B------:R-:W-:Y:S02]  /*7e60*/  @!P3 IADD3 R178, R178, -R249, RZ ;  /* 0x800000f9b2b2b210 */ /* 0x000fe40007ffe0ff */
[----:B------:R-:W-:Y:S01]  /*7e70*/  ISETP.GT.U32.AND P6, PT, R249, R177, PT ;  /* 0x000000b1f900720c */ /* 0x000fe20003fc4070 */
[----:B------:R-:W-:-:S12]  /*7e80*/  STL [R1+0x3204], R251 ;  /* 0x003204fb01007387 */ /* 0x000fd80000100800 */
[----:B------:R-:W-:Y:S01]  /*7e90*/  @!P6 IMAD.IADD R177, R177, 0x1, -R249 ;  /* 0x00000001b1b1e824 */ /* 0x000fe200078e0af9 */
[----:B--2---:R-:W-:Y:S02]  /*7ea0*/  ISETP.GE.AND P3, PT, R235, RZ, PT ;  /* 0x000000ffeb00720c */ /* 0x004fe40003f66270 */
        /* <DEDUP_REMOVED lines=24> */
[C---:B------:R-:W-:Y:S01]  /*8030*/  ISETP.GT.U32.AND P2, PT, R249.reuse, R183, PT ;  /* 0x000000b7f900720c */ /* 0x040fe20003f44070 */
[----:B------:R-:W-:Y:S01]  /*8040*/  @!P4 IMAD.MOV R184, RZ, RZ, -R184 ;  /* 0x000000ffffb8c224 */ /* 0x000fe200078e0ab8 */
[----:B------:R-:W-:Y:S02]  /*8050*/  @!P5 IADD3 R182, R182, -R249, RZ ;  /* 0x800000f9b6b6d210 */ /* 0x000fe40007ffe0ff */
[----:B------:R-:W-:Y:S02]  /*8060*/  ISETP.GT.U32.AND P4, PT, R249, R178, PT ;  /* 0x000000b2f900720c */ /* 0x000fe40003f84070 */
[----:B------:R-:W-:Y:S02]  /*8070*/  ISETP.GE.AND P5, PT, R231, RZ, PT ;  /* 0x000000ffe700720c */ /* 0x000fe40003fa6270 */
[----:B------:R-:W4:Y:S01]  /*8080*/  LDL R231, [R1+0x3070] ;  /* 0x0030700001e77983 */ /* 0x000f220000100800 */
[----:B------:R-:W-:Y:S01]  /*8090*/  @!P1 IMAD.MOV R188, RZ, RZ, -R188 ;  /* 0x000000ffffbc9224 */ /* 0x000fe200078e0abc */
[----:B------:R-:W-:-:S03]  /*80a0*/  ISETP.GT.U32.AND P1, PT, R249, R181, PT ;  /* 0x000000b5f900720c */ /* 0x000fc60003f24070 */
[----:B------:R-:W-:-:S04]  /*80b0*/  @!P2 IMAD.IADD R183, R183, 0x1, -R249 ;  /* 0x00000001b7b7a824 */ /* 0x000fc800078e0af9 */
[----:B------:R-:W-:Y:S01]  /*80c0*/  @!P3 IMAD.MOV R183, RZ, RZ, -R183 ;  /* 0x000000ffffb7b224 */ /* 0x000fe200078e0ab7 */
[----:B------:R-:W-:Y:S02]  /*80d0*/  @!P4 IADD3 R178, R178, -R249, RZ ;  /* 0x800000f9b2b2c210 */ /* 0x000fe40007ffe0ff */
[C---:B------:R-:W-:Y:S02]  /*80e0*/  ISETP.GT.U32.AND P3, PT, R249.reuse, R177, PT ;  /* 0x000000b1f900720c */ /* 0x040fe40003f64070 */
[----:B------:R-:W-:Y:S01]  /*80f0*/  ISETP.GT.U32.AND P4, PT, R249, R172, PT ;  /* 0x000000acf900720c */ /* 0x000fe20003f84070 */
[----:B------:R-:W-:-:S10]  /*8100*/  @!P1 IMAD.IADD R181, R181, 0x1, -R249 ;  /* 0x00000001b5b59824 */ /* 0x000fd400078e0af9 */
[--C-:B------:R-:W-:Y:S01]  /*8110*/  @!P3 IMAD.IADD R177, R177, 0x1, -R249.reuse ;  /* 0x00000001b1b1b824 */ /* 0x100fe200078e0af9 */
[----:B------:R-:W-:Y:S01]  /*8120*/  ISETP.GE.AND P1, PT, R232, RZ, PT ;  /* 0x000000ffe800720c */ /* 0x000fe20003f26270 */
[----:B------:R-:W-:Y:S01]  /*8130*/  @!P4 IMAD.IADD R172, R172, 0x1, -R249 ;  /* 0x00000001acacc824 */ /* 0x000fe200078e0af9 */
[----:B------:R-:W4:Y:S01]  /*8140*/  LDL R232, [R1+0x3078] ;  /* 0x0030780001e87983 */ /* 0x000f220000100800 */
[----:B------:R-:W-:-:S13]  /*8150*/  ISETP.GT.U32.AND P3, PT, R249, R171, PT ;  /* 0x000000abf900720c */ /* 0x000fda0003f64070 */
        /* <DEDUP_REMOVED lines=33> */
[--C-:B------:R-:W-:Y:S02]  /*8370*/  @!P5 IMAD.IADD R176, R176, 0x1, -R249.reuse ;  /* 0x00000001b0b0d824 */ /* 0x100fe400078e0af9 */
[----:B------:R-:W-:Y:S02]  /*8380*/  @!P0 IADD3 R172, R172, -R249, RZ ;  /* 0x800000f9acac8210 */ /* 0x000fe40007ffe0ff */
[----:B------:R-:W-:Y:S02]  /*8390*/  ISETP.GT.U32.AND P0, PT, R249, R165, PT ;  /* 0x000000a5f900720c */ /* 0x000fe40003f04070 */
[----:B------:R-:W-:Y:S02]  /*83a0*/  ISETP.GE.AND P5, PT, R232, RZ, PT ;  /* 0x000000ffe800720c */ /* 0x000fe40003fa6270 */
[----:B------:R-:W4:Y:S04]  /*83b0*/  LDL R232, [R1+0x308c] ;  /* 0x00308c0001e87983 */ /* 0x000f280000100800 */
[----:B------:R-:W-:-:S05]  /*83c0*/  @!P1 IMAD.IADD R166, R166, 0x1, -R249 ;  /* 0x00000001a6a69824 */ /* 0x000fca00078e0af9 */
        /* <DEDUP_REMOVED lines=48> */
[----:B------:R1:W-:-:S12]  /*86d0*/  STL [R1+0x31e8], R250 ;  /* 0x0031e8fa01007387 */ /* 0x0003d80000100800 */
        /* <DEDUP_REMOVED lines=114> */
[----:B------:R-:W-:Y:S01]  /*8e00*/  IADD3 R237, R15, 0xf7, RZ ;  /* 0x000000f70fed7810 */ /* 0x000fe20007ffe0ff */
[----:B------:R-:W-:Y:S01]  /*8e10*/  @!P1 IMAD.MOV R155, RZ, RZ, -R155 ;  /* 0x000000ffff9b9224 */ /* 0x000fe200078e0a9b */
[C---:B------:R-:W-:Y:S01]  /*8e20*/  ISETP.GT.U32.AND P1, PT, R249.reuse, R149, PT ;  /* 0x00000095f900720c */ /* 0x040fe20003f24070 */
[----:B------:R-:W-:Y:S01]  /*8e30*/  IMAD R176, R249, R228, R227 ;  /* 0x000000e4f9b07224 */ /* 0x000fe200078e02e3 */
[----:B------:R-:W4:Y:S01]  /*8e40*/  LDL R231, [R1+0x30e4] ;  /* 0x0030e40001e77983 */ /* 0x000f220000100800 */
[----:B------:R-:W-:-:S05]  /*8e50*/  IMAD.MOV.U32 R227, RZ, RZ, R158 ;  /* 0x000000ffffe37224 */ /* 0x000fca00078e009e */
[----:B------:R-:W-:Y:S01]  /*8e60*/  @!P2 IADD3 R227, -R227, RZ, RZ ;  /* 0x000000ffe3e3a210 */ /* 0x000fe20007ffe1ff */
[----:B------:R-:W-:Y:S01]  /*8e70*/  @!P6 IMAD.MOV R157, RZ, RZ, -R157 ;  /* 0x000000ffff9de224 */ /* 0x000fe200078e0a9d */
[C---:B------:R-:W-:Y:S02]  /*8e80*/  ISETP.GT.U32.AND P2, PT, R249.reuse, R151, PT ;  /* 0x00000097f900720c */ /* 0x040fe40003f44070 */
[----:B------:R-:W-:Y:S01]  /*8e90*/  ISETP.GT.U32.AND P6, PT, R249, R148, PT ;  /* 0x00000094f900720c */ /* 0x000fe20003fc4070 */
[----:B------:R-:W-:Y:S01]  /*8ea0*/  @!P1 IMAD.IADD R149, R149, 0x1, -R249 ;  /* 0x0000000195959824 */ /* 0x000fe200078e0af9 */
[----:B------:R-:W-:-:S09]  /*8eb0*/  ISETP.GT.U32.AND P1, PT, R249, R142, PT ;  /* 0x0000008ef900720c */ /* 0x000fd20003f24070 */
[--C-:B------:R-:W-:Y:S01]  /*8ec0*/  @!P2 IMAD.IADD R151, R151, 0x1, -R249.reuse ;  /* 0x000000019797a824 */ /* 0x100fe200078e0af9 */
[----:B------:R-:W-:Y:S01]  /*8ed0*/  ISETP.GE.AND P2, PT, R232, RZ, PT ;  /* 0x000000ffe800720c */ /* 0x000fe20003f46270 */
[----:B------:R-:W-:Y:S01]  /*8ee0*/  @!P6 IMAD.IADD R148, R148, 0x1, -R249 ;  /* 0x000000019494e824 */ /* 0x000fe200078e0af9 */
[----:B------:R-:W4:Y:S01]  /*8ef0*/  LDL R232, [R1+0x30ec] ;  /* 0x0030ec0001e87983 */ /* 0x000f220000100800 */
[----:B------:R-:W-:Y:S02]  /*8f00*/  @!P1 IADD3 R142, R142, -R249, RZ ;  /* 0x800000f98e8e9210 */ /* 0x000fe40007ffe0ff */
[----:B------:R-:W-:Y:S01]  /*8f10*/  ISETP.GT.U32.AND P6, PT, R249, R141, PT ;  /* 0x0000008df900720c */ /* 0x000fe20003fc4070 */
[----:B------:R-:W-:Y:S01]  /*8f20*/  STL [R1+0x31d4], R237 ;  /* 0x0031d4ed01007387 */ /* 0x000fe20000100800 */
[----:B------:R-:W-:-:S11]  /*8f30*/  @!P3 IMAD.MOV R159, RZ, RZ, -R159 ;  /* 0x000000ffff9fb224 */ /* 0x000fd600078e0a9f */
[----:B------:R-:W-:Y:S01]  /*8f40*/  @!P6 IMAD.IADD R141, R141, 0x1, -R249 ;  /* 0x000000018d8de824 */ /* 0x000fe200078e0af9 */
[----:B------:R-:W4:Y:S01]  /*8f50*/  LDL R236, [R1+0x3114] ;  /* 0x0031140001ec7983 */ /* 0x000f220000100800 */
[----:B--2---:R-:W-:-:S03]  /*8f60*/  ISETP.GE.AND P1, PT, R235, RZ, PT ;  /* 0x000000ffeb00720c */ /* 0x004fc60003f26270 */
[----:B------:R-:W2:Y:S01]  /*8f70*/  LDL R235, [R1+0x3110] ;  /* 0x0031100001eb7983 */ /* 0x000ea20000100800 */
[----:B---3--:R-:W-:-:S03]  /*8f80*/  ISETP.GE.AND P6, PT, R238, RZ, PT ;  /* 0x000000ffee00720c */ /* 0x008fc60003fc6270 */
[----:B------:R-:W3:Y:S01]  /*8f90*/  LDL R238, [R1+0x3118] ;  /* 0x0031180001ee7983 */ /* 0x000ee20000100800 */
        /* <DEDUP_REMOVED lines=9> */
[----:B------:R-:W-:Y:S01]  /*9030*/  @!P3 IMAD.IADD R151, R151, 0x1, -R249 ;  /* 0x000000019797b824 */ /* 0x000fe200078e0af9 */
[----:B------:R-:W-:-:S03]  /*9040*/  ISETP.GT.U32.AND P3, PT, R249, R144, PT ;  /* 0x00000090f900720c */ /* 0x000fc60003f64070 */
[--C-:B------:R-:W-:Y:S01]  /*9050*/  @!P2 IMAD.IADD R143, R143, 0x1, -R249.reuse ;  /* 0x000000018f8fa824 */ /* 0x100fe200078e0af9 */
[----:B----4-:R-:W-:Y:S02]  /*9060*/  ISETP.GE.AND P2, PT, R234, RZ, PT ;  /* 0x000000ffea00720c */ /* 0x010fe40003f46270 */
[----:B------:R-:W4:Y:S07]  /*9070*/  LDL R234, [R1+0x310c] ;  /* 0x00310c0001ea7983 */ /* 0x000f2e0000100800 */
[----:B------:R-:W-:Y:S01]  /*9080*/  @!P3 IMAD.IADD R144, R144, 0x1, -R249 ;  /* 0x000000019090b824 */ /* 0x000fe200078e0af9 */
[----:B------:R-:W-:-:S02]  /*9090*/  ISETP.GE.AND P3, PT, R233, RZ, PT ;  /* 0x000000ffe900720c */ /* 0x000fc40003f66270 */
[----:B------:R-:W4:Y:S01]  /*90a0*/  LDL R233, [R1+0x3104] ;  /* 0x0031040001e97983 */ /* 0x000f220000100800 */
[----:B------:R-:W-:Y:S01]  /*90b0*/  @!P0 IMAD.MOV R153, RZ, RZ, -R153 ;  /* 0x000000ffff998224 */ /* 0x000fe200078e0a99 */
[C---:B------:R-:W-:Y:S01]  /*90c0*/  ISETP.GT.U32.AND P0, PT, R249.reuse, R147, PT ;  /* 0x00000093f900720c */ /* 0x040fe20003f04070 */
[----:B------:R-:W-:Y:S01]  /*90d0*/  @!P2 IMAD.MOV R148, RZ, RZ, -R148 ;  /* 0x000000ffff94a224 */ /* 0x000fe200078e0a94 */
[C---:B------:R-:W-:Y:S01]  /*90e0*/  ISETP.GT.U32.AND P2, PT, R249.reuse, R142, PT ;  /* 0x0000008ef900720c */ /* 0x040fe20003f44070 */
[----:B------:R-:W-:Y:S01]  /*90f0*/  @!P4 IMAD.MOV R152, RZ, RZ, -R152 ;  /* 0x000000ffff98c224 */ /* 0x000fe200078e0a98 */
[----:B------:R-:W-:-:S09]  /*9100*/  ISETP.GT.U32.AND P4, PT, R249, R145, PT ;  /* 0x00000091f900720c */ /* 0x000fd20003f84070 */
[----:B------:R-:W-:Y:S02]  /*9110*/  @!P0 IMAD.IADD R147, R147, 0x1, -R249 ;  /* 0x0000000193938824 */ /* 0x000fe400078e0af9 */
[----:B------:R-:W-:Y:S02]  /*9120*/  @!P2 IADD3 R142, R142, -R249, RZ ;  /* 0x800000f98e8ea210 */ /* 0x000fe40007ffe0ff */
[----:B------:R-:W-:Y:S01]  /*9130*/  @!P1 IMAD.MOV R147, RZ, RZ, -R147 ;  /* 0x000000ffff939224 */ /* 0x000fe200078e0a93 */
[C---:B------:R-:W-:Y:S02]  /*9140*/  ISETP.GT.U32.AND P1, PT, R249.reuse, R141, PT ;  /* 0x0000008df900720c */ /* 0x040fe40003f24070 */
[----:B------:R-:W-:Y:S01]  /*9150*/  ISETP.GT.U32.AND P2, PT, R249, R136, PT ;  /* 0x00000088f900720c */ /* 0x000fe20003f44070 */
[----:B------:R-:W-:-:S10]  /*9160*/  @!P4 IMAD.IADD R145, R145, 0x1, -R249 ;  /* 0x000000019191c824 */ /* 0x000fd400078e0af9 */
[--C-:B------:R-:W-:Y:S01]  /*9170*/  @!P1 IMAD.IADD R141, R141, 0x1, -R249.reuse ;  /* 0x000000018d8d9824 */ /* 0x100fe200078e0af9 */
[----:B------:R-:W-:Y:S01]  /*9180*/  ISETP.GT.U32.AND P1, PT, R249, R135, PT ;  /* 0x00000087f900720c */ /* 0x000fe20003f24070 */
[--C-:B------:R-:W-:Y:S01]  /*9190*/  @!P2 IMAD.IADD R136, R136, 0x1, -R249.reuse ;  /* 0x000000018888a824 */ /* 0x100fe200078e0af9 */
[----:B------:R-:W-:Y:S02]  /*91a0*/  ISETP.GE.AND P4, PT, R232, RZ, PT ;  /* 0x000000ffe800720c */ /* 0x000fe40003f86270 */
[----:B------:R-:W4:Y:S09]  /*91b0*/  LDL R232, [R1+0x3108] ;  /* 0x0031080001e87983 */ /* 0x000f320000100800 */
[----:B------:R-:W-:Y:S01]  /*91c0*/  @!P1 IMAD.IADD R135, R135, 0x1, -R249 ;  /* 0x0000000187879824 */ /* 0x000fe200078e0af9 */
[----:B--2---:R-:W-:-:S02]  /*91d0*/  ISETP.GE.AND P2, PT, R235, RZ, PT ;  /* 0x000000ffeb00720c */ /* 0x004fc40003f46270 */
[----:B------:R-:W2:Y:S01]  /*91e0*/  LDL R235, [R1+0x3124] ;  /* 0x0031240001eb7983 */ /* 0x000ea20000100800 */
[----:B---3--:R-:W-:-:S03]  /*91f0*/  ISETP.GE.AND P1, PT, R238, RZ, PT ;  /* 0x000000ffee00720c */ /* 0x008fc60003f26270 */
[----:B------:R-:W3:Y:S01]  /*9200*/  LDL R238, [R1+0x312c] ;  /* 0x00312c0001ee7983 */ /* 0x000ee20000100800 */
[----:B------:R-:W-:Y:S02]  /*9210*/  @!P5 IADD3 R154, -R154, RZ, RZ ;  /* 0x000000ff9a9ad210 */ /* 0x000fe40007ffe1ff */
[----:B------:R-:W-:-:S13]  /*9220*/  ISETP.GT.U32.AND P5, PT, R249, R146, PT ;  /* 0x00000092f900720c */ /* 0x000fda0003fa4070 */
[----:B------:R-:W-:Y:S02]  /*9230*/  @!P5 IADD3 R146, R146, -R249, RZ ;  /* 0x800000f99292d210 */ /* 0x000fe40007ffe0ff */
[----:B------:R-:W-:Y:S02]  /*9240*/  ISETP.GE.AND P5, PT, R231, RZ, PT ;  /* 0x000000ffe700720c */ /* 0x000fe40003fa6270 */
[----:B------:R-:W3:Y:S01]  /*9250*/  LDL R231, [R1+0x3100] ;  /* 0x0031000001e77983 */ /* 0x000ee20000100800 */
[----:B------:R-:W-:Y:S01]  /*9260*/  @!P4 IADD3 R150, -R150, RZ, RZ ;  /* 0x000000ff9696c210 */ /* 0x000fe20007ffe1ff */
[----:B------:R-:W-:Y:S01]  /*9270*/  @!P3 IMAD.MOV R149, RZ, RZ, -R149 ;  /* 0x000000ffff95b224 */ /* 0x000fe200078e0a95 */
[C---:B------:R-:W-:Y:S02]  /*9280*/  ISETP.GT.U32.AND P4, PT, R249.reuse, R144, PT ;  /* 0x00000090f900720c */ /* 0x040fe40003f84070 */
[----:B------:R-:W-:-:S11]  /*9290*/  ISETP.GT.U32.AND P3, PT, R249, R143, PT ;  /* 0x0000008ff900720c */ /* 0x000fd60003f64070 */
[--C-:B------:R-:W-:Y:S01]  /*92a0*/  @!P4 IMAD.IADD R144, R144, 0x1, -R249.reuse ;  /* 0x000000019090c824 */ /* 0x100fe200078e0af9 */
[----:B------:R-:W-:Y:S01]  /*92b0*/  ISETP.GT.U32.AND P4, PT, R249, R138, PT ;  /* 0x0000008af900720c */ /* 0x000fe20003f84070 */
[----:B------:R-:W-:Y:S01]  /*92c0*/  @!P3 IMAD.IADD R143, R143, 0x1, -R249 ;  /* 0x000000018f8fb824 */ /* 0x000fe200078e0af9 */
[C---:B------:R-:W-:Y:S02]  /*92d0*/  ISETP.GT.U32.AND P3, PT, R249.reuse, R137, PT ;  /* 0x00000089f900720c */ /* 0x040fe40003f64070 */
[----:B------:R-:W-:Y:S02]  /*92e0*/  @!P6 IADD3 R146, -R146, RZ, RZ ;  /* 0x000000ff9292e210 */ /* 0x000fe40007ffe1ff */
[----:B------:R-:W-:-:S07]  /*92f0*/  ISETP.GT.U32.AND P6, PT, R249, R139, PT ;  /* 0x0000008bf900720c */ /* 0x000fce0003fc4070 */
[----:B------:R-:W-:Y:S02]  /*9300*/  @!P4 IADD3 R138, R138, -R249, RZ ;  /* 0x800000f98a8ac210 */ /* 0x000fe40007ffe0ff */
[----:B------:R-:W-:Y:S01]  /*9310*/  @!P3 IMAD.IADD R137, R137, 0x1, -R249 ;  /* 0x000000018989b824 */ /* 0x000fe200078e0af9 */
[----:B----4-:R-:W-:Y:S02]  /*9320*/  ISETP.GE.AND P3, PT, R234, RZ, PT ;  /* 0x000000ffea00720c */ /* 0x010fe40003f66270 */
[----:B------:R-:W4:Y:S01]  /*9330*/  LDL R234, [R1+0x3128] ;  /* 0x0031280001ea7983 */ /* 0x000f220000100800 */
[----:B------:R-:W-:-:S03]  /*9340*/  ISETP.GE.AND P4, PT, R233, RZ, PT ;  /* 0x000000ffe900720c */ /* 0x000fc60003f86270 */
[----:B------:R-:W4:Y:S01]  /*9350*/  LDL R233, [R1+0x3120] ;  /* 0x0031200001e97983 */ /* 0x000f220000100800 */
[----:B------:R-:W-:Y:S01]  /*9360*/  ISETP.GT.U32.AND P0, PT, R249, R140, PT ;  /* 0x0000008cf900720c */ /* 0x000fe20003f04070 */
[----:B------:R-:W-:Y:S01]  /*9370*/  @!P6 IMAD.IADD R139, R139, 0x1, -R249 ;  /* 0x000000018b8be824 */ /* 0x000fe200078e0af9 */
[----:B------:R-:W-:-:S07]  /*9380*/  ISETP.GT.U32.AND P6, PT, R249, R134, PT ;  /* 0x00000086f900720c */ /* 0x000fce0003fc4070 */
[----:B------:R-:W-:Y:S02]  /*9390*/  @!P4 IADD3 R143, -R143, RZ, RZ ;  /* 0x000000ff8f8fc210 */ /* 0x000fe40007ffe1ff */
[C---:B------:R-:W-:Y:S02]  /*93a0*/  ISETP.GT.U32.AND P4, PT, R249.reuse, R137, PT ;  /* 0x00000089f900720c */ /* 0x040fe40003f84070 */
[--C-:B------:R-:W-:Y:S02]  /*93b0*/  @!P0 IMAD.IADD R140, R140, 0x1, -R249.reuse ;  /* 0x000000018c8c8824 */ /* 0x100fe400078e0af9 */
[----:B------:R-:W-:Y:S02]  /*93c0*/  @!P6 IMAD.IADD R134, R134, 0x1, -R249 ;  /* 0x000000018686e824 */ /* 0x000fe400078e0af9 */
[----:B------:R-:W-:Y:S01]  /*93d0*/  @!P5 IMAD.MOV R151, RZ, RZ, -R151 ;  /* 0x000000ffff97d224 */ /* 0x000fe200078e0a97 */
[C---:B------:R-:W-:Y:S01]  /*93e0*/  ISETP.GT.U32.AND P5, PT, R249.reuse, R140, PT ;  /* 0x0000008cf900720c */ /* 0x040fe20003fa4070 */
[----:B------:R-:W-:Y:S01]  /*93f0*/  @!P3 IMAD.MOV R142, RZ, RZ, -R142 ;  /* 0x000000ffff8eb224 */ /* 0x000fe200078e0a8e */
[----:B------:R-:W-:-:S02]  /*9400*/  ISETP.GT.U32.AND P3, PT, R249, R136, PT ;  /* 0x00000088f900720c */ /* 0x000fc40003f64070 */
[----:B------:R-:W-:Y:S02]  /*9410*/  ISETP.GT.U32.AND P6, PT, R249, R134, PT ;  /* 0x00000086f900720c */ /* 0x000fe40003fc4070 */
[----:B------:R-:W-:Y:S01]  /*9420*/  @!P4 IMAD.IADD R137, R137, 0x1, -R249 ;  /* 0x000000018989c824 */ /* 0x000fe200078e0af9 */
[----:B------:R-:W-:-:S06]  /*9430*/  ISETP.GT.U32.AND P4, PT, R249, R130, PT ;  /* 0x00000082f900720c */ /* 0x000fcc0003f84070 */
[--C-:B------:R-:W-:Y:S02]  /*9440*/  @!P5 IMAD.IADD R140, R140, 0x1, -R249.reuse ;  /* 0x000000018c8cd824 */ /* 0x100fe400078e0af9 */
[----:B------:R-:W-:Y:S02]  /*9450*/  @!P3 IADD3 R136, R136, -R249, RZ ;  /* 0x800000f98888b210 */ /* 0x000fe40007ffe0ff */
[----:B------:R-:W-:Y:S01]  /*9460*/  ISETP.GE.AND P5, PT, R232, RZ, PT ;  /* 0x000000ffe800720c */ /* 0x000fe20003fa6270 */
[--C-:B------:R-:W-:Y:S01]  /*9470*/  @!P6 IMAD.IADD R134, R134, 0x1, -R249.reuse ;  /* 0x000000018686e824 */ /* 0x100fe200078e0af9 */
[----:B------:R-:W4:Y:S01]  /*9480*/  LDL R232, [R1+0x311c] ;  /* 0x00311c0001e87983 */ /* 0x000f220000100800 */
        /* <DEDUP_REMOVED lines=9> */
[----:B------:R-:W-:-:S13]  /*9520*/  ISETP.GT.U32.AND P0, PT, R249, R145, PT ;  /* 0x00000091f900720c */ /* 0x000fda0003f04070 */
[----:B------:R-:W-:Y:S01]  /*9530*/  @!P0 IMAD.IADD R145, R145, 0x1, -R249 ;  /* 0x0000000191918824 */ /* 0x000fe200078e0af9 */
[----:B------:R-:W-:Y:S01]  /*9540*/  ISETP.GE.AND P0, PT, R231, RZ, PT ;  /* 0x000000ffe700720c */ /* 0x000fe20003f06270 */
[----:B------:R-:W-:Y:S01]  /*9550*/  @!P5 IMAD.MOV R144, RZ, RZ, -R144 ;  /* 0x000000ffff90d224 */ /* 0x000fe200078e0a90 */
[----:B------:R-:W-:-:S11]  /*9560*/  ISETP.GT.U32.AND P5, PT, R249, R138, PT ;  /* 0x0000008af900720c */ /* 0x000fd60003fa4070 */
[----:B------:R-:W-:Y:S01]  /*9570*/  @!P0 IMAD.MOV R145, RZ, RZ, -R145 ;  /* 0x000000ffff918224 */ /* 0x000fe200078e0a91 */
[C---:B------:R-:W-:Y:S01]  /*9580*/  ISETP.GT.U32.AND P0, PT, R249.reuse, R139, PT ;  /* 0x0000008bf900720c */ /* 0x040fe20003f04070 */
[----:B------:R-:W-:Y:S01]  /*9590*/  @!P5 IMAD.IADD R138, R138, 0x1, -R249 ;  /* 0x000000018a8ad824 */ /* 0x000fe200078e0af9 */
[----:B------:R-:W-:-:S11]  /*95a0*/  ISETP.GT.U32.AND P5, PT, R249, R131, PT ;  /* 0x00000083f900720c */ /* 0x000fd60003fa4070 */
[----:B------:R-:W-:Y:S01]  /*95b0*/  @!P0 IMAD.IADD R139, R139, 0x1, -R249 ;  /* 0x000000018b8b8824 */ /* 0x000fe200078e0af9 */
[C---:B------:R-:W-:Y:S01]  /*95c0*/  ISETP.GT.U32.AND P0, PT, R249.reuse, R132, PT ;  /* 0x00000084f900720c */ /* 0x040fe20003f04070 */
[----:B------:R-:W-:Y:S01]  /*95d0*/  @!P2 IMAD.MOV R141, RZ, RZ, -R141 ;  /* 0x000000ffff8da224 */ /* 0x000fe200078e0a8d */
[----:B------:R-:W-:Y:S01]  /*95e0*/  ISETP.GT.U32.AND P2, PT, R249, R135, PT ;  /* 0x00000087f900720c */ /* 0x000fe20003f44070 */
[----:B------:R-:W-:Y:S01]  /*95f0*/  @!P5 IMAD.IADD R131, R131, 0x1, -R249 ;  /* 0x000000018383d824 */ /* 0x000fe200078e0af9 */
[----:B----4-:R-:W-:Y:S02]  /*9600*/  ISETP.GE.AND P5, PT, R234, RZ, PT ;  /* 0x000000ffea00720c */ /* 0x010fe40003fa6270 */
[----:B------:R-:W4:Y:S07]  /*9610*/  LDL R234, [R1+0x313c] ;  /* 0x00313c0001ea7983 */ /* 0x000f2e0000100800 */
[----:B------:R-:W-:-:S02]  /*9620*/  @!P0 IADD3 R132, R132, -R249, RZ ;  /* 0x800000f984848210 */ /* 0x000fc40007ffe0ff */
[----:B------:R-:W-:Y:S02]  /*9630*/  ISETP.GE.AND P0, PT, R233, RZ, PT ;  /* 0x000000ffe900720c */ /* 0x000fe40003f06270 */
[----:B------:R-:W4:Y:S01]  /*9640*/  LDL R233, [R1+0x3134] ;  /* 0x0031340001e97983 */ /* 0x000f220000100800 */
[----:B------:R-:W-:Y:S01]  /*9650*/  IABS R228, R250 ;  /* 0x000000fa00e47213 */ /* 0x000fe20000000000 */
[----:B------:R-:W-:Y:S01]  /*9660*/  @!P2 IMAD.IADD R135, R135, 0x1, -R249 ;  /* 0x000000018787a824 */ /* 0x000fe200078e0af9 */
[----:B------:R-:W-:-:S03]  /*9670*/  ISETP.GT.U32.AND P2, PT, R249, R128, PT ;  /* 0x00000080f900720c */ /* 0x000fc60003f44070 */
[----:B------:R-:W-:-:S05]  /*9680*/  IMAD.HI.U32 R229, R248, R228, RZ ;  /* 0x000000e4f8e57227 */ /* 0x000fca00078e00ff */
[----:B------:R-:W-:Y:S01]  /*9690*/  @!P0 IMAD.MOV R137, RZ, RZ, -R137 ;  /* 0x000000ffff898224 */ /* 0x000fe200078e0a89 */
[----:B------:R-:W-:Y:S02]  /*96a0*/  IADD3 R229, -R229, RZ, RZ ;  /* 0x000000ffe5e57210 */ /* 0x000fe40007ffe1ff */
[----:B------:R-:W-:-:S03]  /*96b0*/  ISETP.GT.U32.AND P0, PT, R249, R131, PT ;  /* 0x00000083f900720c */ /* 0x000fc60003f04070 */
[C---:B------:R-:W-:Y:S02]  /*96c0*/  IMAD R158, R249.reuse, R229, R228 ;  /* 0x000000e5f99e7224 */ /* 0x040fe400078e02e4 */
[----:B------:R-:W-:Y:S01]  /*96d0*/  IMAD.MOV.U32 R228, RZ, RZ, R140 ;  /* 0x000000ffffe47224 */ /* 0x000fe200078e008c */
[----:B------:R-:W-:Y:S01]  /*96e0*/  @!P2 IADD3 R128, R128, -R249, RZ ;  /* 0x800000f98080a210 */ /* 0x000fe20007ffe0ff */
[----:B------:R-:W-:Y:S01]  /*96f0*/  @!P6 IMAD.MOV R139, RZ, RZ, -R139 ;  /* 0x000000ffff8be224 */ /* 0x000fe200078e0a8b */
[----:B------:R-:W-:Y:S02]  /*9700*/  @!P5 IADD3 R136, -R136, RZ, RZ ;  /* 0x000000ff8888d210 */ /* 0x000fe40007ffe1ff */
[----:B------:R-:W-:Y:S02]  /*9710*/  @!P1 IADD3 R228, -R228, RZ, RZ ;  /* 0x000000ffe4e49210 */ /* 0x000fe40007ffe1ff */
[----:B------:R-:W-:Y:S01]  /*9720*/  ISETP.GT.U32.AND P1, PT, R249, R133, PT ;  /* 0x00000085f900720c */ /* 0x000fe20003f24070 */
[----:B------:R-:W-:Y:S01]  /*9730*/  @!P0 IMAD.IADD R131, R131, 0x1, -R249 ;  /* 0x0000000183838824 */ /* 0x000fe200078e0af9 */
[----:B------:R-:W-:-:S02]  /*9740*/  ISETP.GT.U32.AND P6, PT, R249, R130, PT ;  /* 0x00000082f900720c */ /* 0x000fc40003fc4070 */
[C---:B------:R-:W-:Y:S02]  /*9750*/  ISETP.GT.U32.AND P5, PT, R249.reuse, R128, PT ;  /* 0x00000080f900720c */ /* 0x040fe40003fa4070 */
[----:B------:R-:W-:Y:S02]  /*9760*/  ISETP.GT.U32.AND P0, PT, R249, R124, PT ;  /* 0x0000007cf900720c */ /* 0x000fe40003f04070 */
[----:B------:R-:W-:-:S05]  /*9770*/  IADD3 R223, R15, 0xf8, RZ ;  /* 0x000000f80fdf7810 */ /* 0x000fca0007ffe0ff */
[--C-:B------:R-:W-:Y:S01]  /*9780*/  @!P1 IMAD.IADD R133, R133, 0x1, -R249.reuse ;  /* 0x0000000185859824 */ /* 0x100fe200078e0af9 */
[----:B------:R-:W-:Y:S01]  /*9790*/  ISETP.GE.AND P1, PT, R232, RZ, PT ;  /* 0x000000ffe800720c */ /* 0x000fe20003f26270 */
[----:B------:R-:W-:Y:S01]  /*97a0*/  @!P6 IMAD.IADD R130, R130, 0x1, -R249 ;  /* 0x000000018282e824 */ /* 0x000fe200078e0af9 */
[----:B------:R-:W4:Y:S01]  /*97b0*/  LDL R232, [R1+0x3138] ;  /* 0x0031380001e87983 */ /* 0x000f220000100800 */
[-C--:B------:R-:W-:Y:S02]  /*97c0*/  @!P5 IADD3 R128, R128, -R249.reuse, RZ ;  /* 0x800000f98080d210 */ /* 0x080fe40007ffe0ff */
[----:B------:R-:W-:Y:S01]  /*97d0*/  @!P0 IADD3 R124, R124, -R249, RZ ;  /* 0x800000f97c7c8210 */ /* 0x000fe20007ffe0ff */
[----:B------:R-:W-:Y:S01]  /*97e0*/  STL [R1+0x31bc], R223 ;  /* 0x0031bcdf01007387 */ /* 0x000fe20000100800 */
[----:B------:R-:W-:Y:S02]  /*97f0*/  ISETP.GT.U32.AND P6, PT, R249, R123, PT ;  /* 0x0000007bf900720c */ /* 0x000fe40003fc4070 */
[----:B------:R-:W-:-:S02]  /*9800*/  ISETP.GE.AND P5, PT, R236, RZ, PT ;  /* 0x000000ffec00720c */ /* 0x000fc40003fa6270 */
[----:B------:R-:W4:Y:S09]  /*9810*/  LDL R236, [R1+0x3144] ;  /* 0x0031440001ec7983 */ /* 0x000f320000100800 */
[----:B------:R-:W-:Y:S01]  /*9820*/  @!P6 IMAD.IADD R123, R123, 0x1, -R249 ;  /* 0x000000017b7be824 */ /* 0x000fe200078e0af9 */
[----:B--2---:R-:W-:-:S02]  /*9830*/  ISETP.GE.AND P0, PT, R235, RZ, PT ;  /* 0x000000ffeb00720c */ /* 0x004fc40003f06270 */
[----:B------:R-:W2:Y:S01]  /*9840*/  LDL R235, [R1+0x3154] ;  /* 0x0031540001eb7983 */ /* 0x000ea20000100800 */
[----:B---3--:R-:W-:-:S03]  /*9850*/  ISETP.GE.AND P6, PT, R238, RZ, PT ;  /* 0x000000ffee00720c */ /* 0x008fc60003fc6270 */
[----:B------:R-:W3:Y:S01]  /*9860*/  LDL R238, [R1+0x3164] ;  /* 0x0031640001ee7983 */ /* 0x000ee20000100800 */
[----:B------:R-:W-:Y:S01]  /*9870*/  @!P1 IMAD.MOV R138, RZ, RZ, -R138 ;  /* 0x000000ffff8a9224 */ /* 0x000fe200078e0a8a */
[C---:B------:R-:W-:Y:S02]  /*9880*/  ISETP.GT.U32.AND P2, PT, R249.reuse, R133, PT ;  /* 0x00000085f900720c */ /* 0x040fe40003f44070 */
[----:B------:R-:W-:-:S11]  /*9890*/  ISETP.GT.U32.AND P1, PT, R249, R132, PT ;  /* 0x00000084f900720c */ /* 0x000fd60003f24070 */
[----:B------:R-:W-:Y:S01]  /*98a0*/  @!P2 IMAD.IADD R133, R133, 0x1, -R249 ;  /* 0x000000018585a824 */ /* 0x000fe200078e0af9 */
[C---:B------:R-:W-:Y:S02]  /*98b0*/  ISETP.GT.U32.AND P2, PT, R249.reuse, R126, PT ;  /* 0x0000007ef900720c */ /* 0x040fe40003f44070 */
[----:B------:R-:W-:Y:S02]  /*98c0*/  @!P1 IADD3 R132, R132, -R249, RZ ;  /* 0x800000f984849210 */ /* 0x000fe40007ffe0ff */
[C---:B------:R-:W-:Y:S01]  /*98d0*/  ISETP.GT.U32.AND P1, PT, R249.reuse, R125, PT ;  /* 0x0000007df900720c */ /* 0x040fe20003f24070 */
[----:B------:R-:W-:Y:S01]  /*98e0*/  @!P4 IMAD.MOV R135, RZ, RZ, -R135 ;  /* 0x000000ffff87c224 */ /* 0x000fe200078e0a87 */
[----:B------:R-:W-:-:S07]  /*98f0*/  ISETP.GT.U32.AND P4, PT, R249, R129, PT ;  /* 0x00000081f900720c */ /* 0x000fce0003f84070 */
[----:B------:R-:W-:-:S04]  /*9900*/  @!P2 IMAD.IADD R126, R126, 0x1, -R249 ;  /* 0x000000017e7ea824 */ /* 0x000fc800078e0af9 */
[--C-:B------:R-:W-:Y:S02]  /*9910*/  @!P1 IMAD.IADD R125, R125, 0x1, -R249.reuse ;  /* 0x000000017d7d9824 */ /* 0x100fe400078e0af9 */
[----:B------:R-:W-:Y:S01]  /*9920*/  @!P3 IMAD.MOV R134, RZ, RZ, -R134 ;  /* 0x000000ffff86b224 */ /* 0x000fe200078e0a86 */
[----:B------:R-:W-:Y:S01]  /*9930*/  ISETP.GT.U32.AND P3, PT, R249, R127, PT ;  /* 0x0000007ff900720c */ /* 0x000fe20003f64070 */
[----:B------:R-:W-:Y:S01]  /*9940*/  @!P4 IMAD.IADD R129, R129, 0x1, -R249 ;  /* 0x000000018181c824 */ /* 0x000fe200078e0af9 */
[----:B------:R-:W-:Y:S02]  /*9950*/  ISETP.GT.U32.AND P4, PT, R249, R122, PT ;  /* 0x0000007af900720c */ /* 0x000fe40003f84070 */
[----:B----4-:R-:W-:Y:S02]  /*9960*/  ISETP.GE.AND P1, PT, R234, RZ, PT ;  /* 0x000000ffea00720c */ /* 0x010fe40003f26270 */
[----:B------:R-:W4:Y:S01]  /*9970*/  LDL R234, [R1+0x315c] ;  /* 0x00315c0001ea7983 */ /* 0x000f220000100800 */
[----:B------:R-:W-:-:S03]  /*9980*/  ISETP.GE.AND P2, PT, R233, RZ, PT ;  /* 0x000000ffe900720c */ /* 0x000fc60003f46270 */
[----:B------:R-:W4:Y:S07]  /*9990*/  LDL R233, [R1+0x3150] ;  /* 0x0031500001e97983 */ /* 0x000f2e0000100800 */
[----:B------:R-:W-:Y:S01]  /*99a0*/  @!P1 IMAD.MOV R130, RZ, RZ, -R130 ;  /* 0x000000ffff829224 */ /* 0x000fe200078e0a82 */
[----:B------:R-:W-:Y:S01]  /*99b0*/  ISETP.GT.U32.AND P1, PT, R249, R124, PT ;  /* 0x0000007cf900720c */ /* 0x000fe20003f24070 */
[--C-:B------:R-:W-:Y:S02]  /*99c0*/  @!P3 IMAD.IADD R127, R127, 0x1, -R249.reuse ;  /* 0x000000017f7fb824 */ /* 0x100fe400078e0af9 */
[----:B------:R-:W-:-:S02]  /*99d0*/  @!P4 IMAD.IADD R122, R122, 0x1, -R249 ;  /* 0x000000017a7ac824 */ /* 0x000fc400078e0af9 */
[----:B------:R-:W-:Y:S01]  /*99e0*/  @!P0 IMAD.MOV R129, RZ, RZ, -R129 ;  /* 0x000000ffff818224 */ /* 0x000fe200078e0a81 */
[C---:B------:R-:W-:Y:S02]  /*99f0*/  ISETP.GT.U32.AND P4, PT, R249.reuse, R127, PT ;  /* 0x0000007ff900720c */ /* 0x040fe40003f84070 */
[----:B------:R-:W-:-:S05]  /*9a00*/  ISETP.GT.U32.AND P0, PT, R249, R123, PT ;  /* 0x0000007bf900720c */ /* 0x000fca0003f04070 */
[----:B------:R-:W-:Y:S02]  /*9a10*/  @!P1 IADD3 R124, R124, -R249, RZ ;  /* 0x800000f97c7c9210 */ /* 0x000fe40007ffe0ff */
[----:B------:R-:W-:-:S04]  /*9a20*/  ISETP.GT.U32.AND P1, PT, R249, R118, PT ;  /* 0x00000076f900720c */ /* 0x000fc80003f24070 */
[--C-:B------:R-:W-:Y:S02]  /*9a30*/  @!P4 IMAD.IADD R127, R127, 0x1, -R249.reuse ;  /* 0x000000017f7fc824 */ /* 0x100fe400078e0af9 */
[----:B------:R-:W-:Y:S01]  /*9a40*/  @!P0 IMAD.IADD R123, R123, 0x1, -R249 ;  /* 0x000000017b7b8824 */ /* 0x000fe200078e0af9 */
[----:B------:R-:W-:-:S06]  /*9a50*/  ISETP.GT.U32.AND P0, PT, R249, R117, PT ;  /* 0x00000075f900720c */ /* 0x000fcc0003f04070 */
[----:B------:R-:W-:Y:S01]  /*9a60*/  @!P1 IMAD.IADD R118, R118, 0x1, -R249 ;  /* 0x0000000176769824 */ /* 0x000fe200078e0af9 */
[----:B------:R-:W-:Y:S02]  /*9a70*/  ISETP.GE.AND P3, PT, R232, RZ, PT ;  /* 0x000000ffe800720c */ /* 0x000fe40003f66270 */
[----:B------:R-:W4:Y:S01]  /*9a80*/  LDL R232, [R1+0x314c] ;  /* 0x00314c0001e87983 */ /* 0x000f220000100800 */
[----:B------:R-:W-:-:S03]  /*9a90*/  ISETP.GE.AND P4, PT, R236, RZ, PT ;  /* 0x000000ffec00720c */ /* 0x000fc60003f86270 */
[----:B------:R-:W4:Y:S01]  /*9aa0*/  LDL R236, [R1+0x3168] ;  /* 0x0031680001ec7983 */ /* 0x000f220000100800 */
        /* <DEDUP_REMOVED lines=16> */
[----:B------:R-:W-:-:S04]  /*9bb0*/  @!P2 IMAD.IADD R119, R119, 0x1, -R249 ;  /* 0x000000017777a824 */ /* 0x000fc800078e0af9 */
[----:B------:R-:W-:Y:S01]  /*9bc0*/  @!P6 IMAD.IADD R121, R121, 0x1, -R249 ;  /* 0x000000017979e824 */ /* 0x000fe200078e0af9 */
[----:B------:R-:W-:Y:S02]  /*9bd0*/  ISETP.GT.U32.AND P6, PT, R249, R116, PT ;  /* 0x00000074f900720c */ /* 0x000fe40003fc4070 */
[----:B----4-:R-:W-:Y:S02]  /*9be0*/  ISETP.GE.AND P2, PT, R234, RZ, PT ;  /* 0x000000ffea00720c */ /* 0x010fe40003f46270 */
[----:B------:R-:W4:Y:S01]  /*9bf0*/  LDL R234, [R1+0x317c] ;  /* 0x00317c0001ea7983 */ /* 0x000f220000100800 */
[----:B------:R-:W-:-:S03]  /*9c00*/  ISETP.GE.AND P3, PT, R233, RZ, PT ;  /* 0x000000ffe900720c */ /* 0x000fc60003f66270 */
[----:B------:R-:W4:Y:S05]  /*9c10*/  LDL R233, [R1+0x316c] ;  /* 0x00316c0001e97983 */ /* 0x000f2a0000100800 */
[----:B------:R-:W-:-:S05]  /*9c20*/  @!P6 IMAD.IADD R116, R116, 0x1, -R249 ;  /* 0x000000017474e824 */ /* 0x000fca00078e0af9 */
[----:B------:R-:W-:Y:S02]  /*9c30*/  @!P3 IADD3 R125, -R125, RZ, RZ ;  /* 0x000000ff7d7db210 */ /* 0x000fe40007ffe1ff */
[C---:B------:R-:W-:Y:S01]  /*9c40*/  ISETP.GT.U32.AND P3, PT, R249.reuse, R119, PT ;  /* 0x00000077f900720c */ /* 0x040fe20003f64070 */
[----:B------:R-:W-:Y:S01]  /*9c50*/  @!P5 IMAD.MOV R133, RZ, RZ, -R133 ;  /* 0x000000ffff85d224 */ /* 0x000fe200078e0a85 */
[C---:B------:R-:W-:Y:S01]  /*9c60*/  ISETP.GT.U32.AND P5, PT, R249.reuse, R122, PT ;  /* 0x0000007af900720c */ /* 0x040fe20003fa4070 */
[----:B------:R-:W-:Y:S01]  /*9c70*/  @!P2 IMAD.MOV R124, RZ, RZ, -R124 ;  /* 0x000000ffff7ca224 */ /* 0x000fe200078e0a7c */
[C---:B------:R-:W-:Y:S02]  /*9c80*/  ISETP.GT.U32.AND P2, PT, R249.reuse, R118, PT ;  /* 0x00000076f900720c */ /* 0x040fe40003f44070 */
[----:B------:R-:W-:-:S07]  /*9c90*/  ISETP.GT.U32.AND P6, PT, R249, R116, PT ;  /* 0x00000074f900720c */ /* 0x000fce0003fc4070 */
[--C-:B------:R-:W-:Y:S01]  /*9ca0*/  @!P3 IMAD.IADD R119, R119, 0x1, -R249.reuse ;  /* 0x000000017777b824 */ /* 0x100fe200078e0af9 */
[C---:B------:R-:W-:Y:S01]  /*9cb0*/  ISETP.GT.U32.AND P3, PT, R249.reuse, R112, PT ;  /* 0x00000070f900720c */ /* 0x040fe20003f64070 */
[--C-:B------:R-:W-:Y:S02]  /*9cc0*/  @!P5 IMAD.IADD R122, R122, 0x1, -R249.reuse ;  /* 0x000000017a7ad824 */ /* 0x100fe400078e0af9 */
[--C-:B------:R-:W-:Y:S01]  /*9cd0*/  @!P2 IMAD.IADD R118, R118, 0x1, -R249.reuse ;  /* 0x000000017676a824 */ /* 0x100fe200078e0af9 */
[----:B------:R-:W-:Y:S01]  /*9ce0*/  ISETP.GT.U32.AND P2, PT, R249, R111, PT ;  /* 0x0000006ff900720c */ /* 0x000fe20003f44070 */
[----:B------:R-:W-:Y:S01]  /*9cf0*/  @!P6 IMAD.IADD R116, R116, 0x1, -R249 ;  /* 0x000000017474e824 */ /* 0x000fe200078e0af9 */
[----:B------:R-:W-:-:S07]  /*9d00*/  ISETP.GE.AND P5, PT, R232, RZ, PT ;  /* 0x000000ffe800720c */ /* 0x000fce0003fa6270 */
[----:B------:R-:W-:Y:S01]  /*9d10*/  @!P3 IMAD.IADD R112, R112, 0x1, -R249 ;  /* 0x000000017070b824 */ /* 0x000fe200078e0af9 */
        /* <DEDUP_REMOVED lines=8> */
[----:B------:R-:W-:Y:S01]  /*9da0*/  @!P4 IMAD.MOV R127, RZ, RZ, -R127 ;  /* 0x000000ffff7fc224 */ /* 0x000fe200078e0a7f */
[C---:B------:R-:W-:Y:S01]  /*9db0*/  ISETP.GT.U32.AND P4, PT, R249.reuse, R121, PT ;  /* 0x00000079f900720c */ /* 0x040fe20003f84070 */
[----:B------:R-:W-:Y:S01]  /*9dc0*/  @!P5 IMAD.MOV R126, RZ, RZ, -R126 ;  /* 0x000000ffff7ed224 */ /* 0x000fe200078e0a7e */
[----:B------:R-:W-:Y:S01]  /*9dd0*/  ISETP.GT.U32.AND P5, PT, R249, R120, PT ;  /* 0x00000078f900720c */ /* 0x000fe20003fa4070 */
[----:B------:R-:W-:-:S10]  /*9de0*/  @!P1 IMAD.MOV R123, RZ, RZ, -R123 ;  /* 0x000000ffff7b9224 */ /* 0x000fd400078e0a7b */
[----:B------:R-:W-:Y:S02]  /*9df0*/  @!P4 IADD3 R121, R121, -R249, RZ ;  /* 0x800000f97979c210 */ /* 0x000fe40007ffe0ff */
[----:B------:R-:W-:Y:S01]  /*9e00*/  @!P5 IMAD.IADD R120, R120, 0x1, -R249 ;  /* 0x000000017878d824 */ /* 0x000fe200078e0af9 */
[C---:B------:R-:W-:Y:S02]  /*9e10*/  ISETP.GT.U32.AND P4, PT, R249.reuse, R114, PT ;  /* 0x00000072f900720c */ /* 0x040fe40003f84070 */
[C---:B------:R-:W-:Y:S02]  /*9e20*/  ISETP.GT.U32.AND P5, PT, R249.reuse, R113, PT ;  /* 0x00000071f900720c */ /* 0x040fe40003fa4070 */
[----:B------:R-:W-:-:S09]  /*9e30*/  ISETP.GT.U32.AND P1, PT, R249, R117, PT ;  /* 0x00000075f900720c */ /* 0x000fd20003f24070 */
[----:B------:R-:W-:Y:S02]  /*9e40*/  @!P4 IMAD.IADD R114, R114, 0x1, -R249 ;  /* 0x000000017272c824 */ /* 0x000fe400078e0af9 */
[-C--:B------:R-:W-:Y:S02]  /*9e50*/  @!P5 IADD3 R113, R113, -R249.reuse, RZ ;  /* 0x800000f97171d210 */ /* 0x080fe40007ffe0ff */
[----:B------:R-:W-:Y:S02]  /*9e60*/  @!P1 IADD3 R117, R117, -R249, RZ ;  /* 0x800000f975759210 */ /* 0x000fe40007ffe0ff */
[----:B------:R-:W-:Y:S02]  /*9e70*/  ISETP.GT.U32.AND P1, PT, R249, R110, PT ;  /* 0x0000006ef900720c */ /* 0x000fe40003f24070 */
[----:B----4-:R-:W-:Y:S02]  /*9e80*/  ISETP.GE.AND P5, PT, R234, RZ, PT ;  /* 0x000000ffea00720c */ /* 0x010fe40003fa6270 */
[----:B------:R-:W4:Y:S01]  /*9e90*/  LDL R234, [R1+0x31a4] ;  /* 0x0031a40001ea7983 */ /* 0x000f220000100800 */
[----:B------:R-:W-:-:S03]  /*9ea0*/  ISETP.GE.AND P4, PT, R233, RZ, PT ;  /* 0x000000ffe900720c */ /* 0x000fc60003f86270 */
[----:B------:R-:W4:Y:S05]  /*9eb0*/  LDL R233, [R1+0x3198] ;  /* 0x0031980001e97983 */ /* 0x000f2a0000100800 */
[----:B------:R-:W-:-:S05]  /*9ec0*/  @!P1 IMAD.IADD R110, R110, 0x1, -R249 ;  /* 0x000000016e6e9824 */ /* 0x000fca00078e0af9 */
[----:B------:R-:W-:Y:S01]  /*9ed0*/  @!P4 IMAD.MOV R119, RZ, RZ, -R119 ;  /* 0x000000ffff77c224 */ /* 0x000fe200078e0a77 */
[C---:B------:R-:W-:Y:S01]  /*9ee0*/  ISETP.GT.U32.AND P4, PT, R249.reuse, R113, PT ;  /* 0x00000071f900720c */ /* 0x040fe20003f84070 */
[----:B------:R-:W-:Y:S01]  /*9ef0*/  @!P0 IMAD.MOV R122, RZ, RZ, -R122 ;  /* 0x000000ffff7a8224 */ /* 0x000fe200078e0a7a */
[----:B------:R-:W-:Y:S01]  /*9f00*/  ISETP.GT.U32.AND P0, PT, R249, R115, PT ;  /* 0x00000073f900720c */ /* 0x000fe20003f04070 */
[----:B------:R-:W-:Y:S01]  /*9f10*/  @!P5 IMAD.MOV R118, RZ, RZ, -R118 ;  /* 0x000000ffff76d224 */ /* 0x000fe200078e0a76 */
[----:B------:R-:W-:Y:S02]  /*9f20*/  @!P6 IADD3 R121, -R121, RZ, RZ ;  /* 0x000000ff7979e210 */ /* 0x000fe40007ffe1ff */
[C---:B------:R-:W-:Y:S02]  /*9f30*/  ISETP.GT.U32.AND P6, PT, R249.reuse, R112, PT ;  /* 0x00000070f900720c */ /* 0x040fe40003fc4070 */
[----:B------:R-:W-:-:S05]  /*9f40*/  ISETP.GT.U32.AND P5, PT, R249, R110, PT ;  /* 0x0000006ef900720c */ /* 0x000fca0003fa4070 */
[----:B------:R-:W-:Y:S02]  /*9f50*/  @!P4 IADD3 R113, R113, -R249, RZ ;  /* 0x800000f97171c210 */ /* 0x000fe40007ffe0ff */
[----:B------:R-:W-:Y:S02]  /*9f60*/  ISETP.GT.U32.AND P4, PT, R249, R106, PT ;  /* 0x0000006af900720c */ /* 0x000fe40003f84070 */
[----:B------:R-:W-:Y:S01]  /*9f70*/  IADD3 R222, R15, 0xf9, RZ ;  /* 0x000000f90fde7810 */ /* 0x000fe20007ffe0ff */
[--C-:B------:R-:W-:Y:S02]  /*9f80*/  @!P0 IMAD.IADD R115, R115, 0x1, -R249.reuse ;  /* 0x0000000173738824 */ /* 0x100fe400078e0af9 */
[--C-:B------:R-:W-:Y:S01]  /*9f90*/  @!P6 IMAD.IADD R112, R112, 0x1, -R249.reuse ;  /* 0x000000017070e824 */ /* 0x100fe200078e0af9 */
[----:B------:R-:W-:Y:S01]  /*9fa0*/  ISETP.GT.U32.AND P6, PT, R249, R105, PT ;  /* 0x00000069f900720c */ /* 0x000fe20003fc4070 */
[----:B------:R-:W-:Y:S01]  /*9fb0*/  @!P5 IMAD.IADD R110, R110, 0x1, -R249 ;  /* 0x000000016e6ed824 */ /* 0x000fe200078e0af9 */
[----:B------:R-:W-:-:S05]  /*9fc0*/  ISETP.GE.AND P0, PT, R232, RZ, PT ;  /* 0x000000ffe800720c */ /* 0x000fca0003f06270 */
[----:B------:R-:W-:Y:S01]  /*9fd0*/  @!P4 IMAD.IADD R106, R106, 0x1, -R249 ;  /* 0x000000016a6ac824 */ /* 0x000fe200078e0af9 */
[----:B------:R-:W4:Y:S04]  /*9fe0*/  LDL R232, [R1+0x318c] ;  /* 0x00318c0001e87983 */ /* 0x000f280000100800 */
[----:B------:R-:W-:Y:S01]  /*9ff0*/  STL [R1+0x31a0], R222 ;  /* 0x0031a0de01007387 */ /* 0x000fe20000100800 */
[----:B------:R-:W-:Y:S01]  /*a000*/  ISETP.GE.AND P5, PT, R236, RZ, PT ;  /* 0x000000ffec00720c */ /* 0x000fe20003fa6270 */
[----:B------:R-:W-:Y:S02]  /*a010*/  @!P2 IMAD.MOV R116, RZ, RZ, -R116 ;  /* 0x000000ffff74a224 */ /* 0x000fe400078e0a74 */
[----:B------:R-:W4:Y:S01]  /*a020*/  LDL R236, [R1+0x31a8] ;  /* 0x0031a80001ec7983 */ /* 0x000f220000100800 */
[----:B------:R-:W-:Y:S01]  /*a030*/  @!P6 IADD3 R105, R105, -R249, RZ ;  /* 0x800000f96969e210 */ /* 0x000fe20007ffe0ff */
[----:B------:R-:W-:Y:S01]  /*a040*/  @!P0 IMAD.MOV R120, RZ, RZ, -R120 ;  /* 0x000000ffff788224 */ /* 0x000fe200078e0a78 */
[----:B------:R-:W-:Y:S01]  /*a050*/  ISETP.GT.U32.AND P1, PT, R249, R115, PT ;  /* 0x00000073f900720c */ /* 0x000fe20003f24070 */
[----:B------:R-:W4:Y:S01]  /*a060*/  LDL R221, [R1+0x31c4] ;  /* 0x0031c40001dd7983 */ /* 0x000f220000100800 */
[----:B------:R-:W-:-:S03]  /*a070*/  @!P3 IADD3 R117, -R117, RZ, RZ ;  /* 0x000000ff7575b210 */ /* 0x000fc60007ffe1ff */
[----:B------:R-:W4:Y:S01]  /*a080*/  LDL R220, [R1+0x31ec] ;  /* 0x0031ec0001dc7983 */ /* 0x000f220000100800 */
[----:B--2---:R-:W-:-:S03]  /*a090*/  ISETP.GE.AND P4, PT, R235, RZ, PT ;  /* 0x000000ffeb00720c */ /* 0x004fc60003f86270 */
[----:B------:R-:W2:Y:S01]  /*a0a0*/  LDL R235, [R1+0x31b4] ;  /* 0x0031b40001eb7983 */ /* 0x000ea20000100800 */
[----:B---3--:R-:W-:-:S03]  /*a0b0*/  ISETP.GE.AND P6, PT, R238, RZ, PT ;  /* 0x000000ffee00720c */ /* 0x008fc60003fc6270 */
[----:B------:R-:W3:Y:S01]  /*a0c0*/  LDL R238, [R1+0x31c0] ;  /* 0x0031c00001ee7983 */ /* 0x000ee20000100800 */
[----:B------:R-:W-:Y:S01]  /*a0d0*/  ISETP.GT.U32.AND P0, PT, R249, R114, PT ;  /* 0x00000072f900720c */ /* 0x000fe20003f04070 */
[----:B------:R-:W-:Y:S01]  /*a0e0*/  @!P1 IMAD.IADD R115, R115, 0x1, -R249 ;  /* 0x0000000173739824 */ /* 0x000fe200078e0af9 */
[----:B------:R-:W-:-:S11]  /*a0f0*/  ISETP.GT.U32.AND P1, PT, R249, R108, PT ;  /* 0x0000006cf900720c */ /* 0x000fd60003f24070 */
[--C-:B------:R-:W-:Y:S01]  /*a100*/  @!P0 IMAD.IADD R114, R114, 0x1, -R249.reuse ;  /* 0x0000000172728824 */ /* 0x100fe200078e0af9 */
[C---:B------:R-:W-:Y:S01]  /*a110*/  ISETP.GT.U32.AND P0, PT, R249.reuse, R107, PT ;  /* 0x0000006bf900720c */ /* 0x040fe20003f04070 */
[----:B------:R-:W-:Y:S01]  /*a120*/  @!P1 IMAD.IADD R108, R108, 0x1, -R249 ;  /* 0x000000016c6c9824 */ /* 0x000fe200078e0af9 */
[----:B------:R-:W-:-:S11]  /*a130*/  ISETP.GT.U32.AND P3, PT, R249, R111, PT ;  /* 0x0000006ff900720c */ /* 0x000fd60003f64070 */
[--C-:B------:R-:W-:Y:S01]  /*a140*/  @!P0 IMAD.IADD R107, R107, 0x1, -R249.reuse ;  /* 0x000000016b6b8824 */ /* 0x100fe200078e0af9 */
        /* <DEDUP_REMOVED lines=8> */
[----:B------:R-:W-:Y:S02]  /*a1d0*/  ISETP.GT.U32.AND P0, PT, R249, R106, PT ;  /* 0x0000006af900720c */ /* 0x000fe40003f04070 */
[----:B------:R-:W-:Y:S01]  /*a1e0*/  @!P2 IADD3 R109, R109, -R249, RZ ;  /* 0x800000f96d6da210 */ /* 0x000fe20007ffe0ff */
[----:B------:R-:W-:-:S02]  /*a1f0*/  @!P3 IMAD.IADD R104, R104, 0x1, -R249 ;  /* 0x000000016868b824 */ /* 0x000fc400078e0af9 */
[----:B------:R-:W-:Y:S01]  /*a200*/  @!P4 IMAD.MOV R111, RZ, RZ, -R111 ;  /* 0x000000ffff6fc224 */ /* 0x000fe200078e0a6f */
[C---:B------:R-:W-:Y:S02]  /*a210*/  ISETP.GT.U32.AND P3, PT, R249.reuse, R109, PT ;  /* 0x0000006df900720c */ /* 0x040fe40003f64070 */
[----:B------:R-:W-:-:S05]  /*a220*/  ISETP.GT.U32.AND P4, PT, R249, R105, PT ;  /* 0x00000069f900720c */ /* 0x000fca0003f84070 */
[----:B------:R-:W-:Y:S01]  /*a230*/  @!P0 IMAD.IADD R106, R106, 0x1, -R249 ;  /* 0x000000016a6a8824 */ /* 0x000fe200078e0af9 */
[----:B------:R-:W-:-:S05]  /*a240*/  ISETP.GT.U32.AND P0, PT, R249, R100, PT ;  /* 0x00000064f900720c */ /* 0x000fca0003f04070 */
[-C--:B------:R-:W-:Y:S02]  /*a250*/  @!P3 IADD3 R109, R109, -R249.reuse, RZ ;  /* 0x800000f96d6db210 */ /* 0x080fe40007ffe0ff */
[----:B------:R-:W-:Y:S02]  /*a260*/  @!P4 IADD3 R105, R105, -R249, RZ ;  /* 0x800000f96969c210 */ /* 0x000fe40007ffe0ff */
[----:B------:R-:W-:-:S04]  /*a270*/  ISETP.GT.U32.AND P4, PT, R249, R99, PT ;  /* 0x00000063f900720c */ /* 0x000fc80003f84070 */
[--C-:B------:R-:W-:Y:S01]  /*a280*/  @!P0 IMAD.IADD R100, R100, 0x1, -R249.reuse ;  /* 0x0000000164648824 */ /* 0x100fe200078e0af9 */
[----:B------:R-:W-:Y:S02]  /*a290*/  ISETP.GE.AND P3, PT, R236, RZ, PT ;  /* 0x000000ffec00720c */ /* 0x000fe40003f66270 */
[----:B------:R-:W4:Y:S06]  /*a2a0*/  LDL R236, [R1+0x31c8] ;  /* 0x0031c80001ec7983 */ /* 0x000f2c0000100800 */
[----:B------:R-:W-:Y:S01]  /*a2b0*/  @!P4 IMAD.IADD R99, R99, 0x1, -R249 ;  /* 0x000000016363c824 */ /* 0x000fe200078e0af9 */
[----:B--2---:R-:W-:-:S02]  /*a2c0*/  ISETP.GE.AND P0, PT, R235, RZ, PT ;  /* 0x000000ffeb00720c */ /* 0x004fc40003f06270 */
[----:B------:R-:W2:Y:S01]  /*a2d0*/  LDL R235, [R1+0x31d0] ;  /* 0x0031d00001eb7983 */ /* 0x000ea20000100800 */
[----:B---3--:R-:W-:-:S03]  /*a2e0*/  ISETP.GE.AND P4, PT, R238, RZ, PT ;  /* 0x000000ffee00720c */ /* 0x008fc60003f86270 */
[----:B------:R-:W3:Y:S01]  /*a2f0*/  LDL R238, [R1+0x31d8] ;  /* 0x0031d80001ee7983 */ /* 0x000ee20000100800 */
[----:B------:R-:W-:-:S03]  /*a300*/  ISETP.GE.AND P2, PT, R232, RZ, PT ;  /* 0x000000ffe800720c */ /* 0x000fc60003f46270 */
[----:B------:R-:W3:Y:S01]  /*a310*/  LDL R232, [R1+0x31b0] ;  /* 0x0031b00001e87983 */ /* 0x000ee20000100800 */
[----:B------:R-:W-:Y:S02]  /*a320*/  @!P1 IADD3 R113, -R113, RZ, RZ ;  /* 0x000000ff71719210 */ /* 0x000fe40007ffe1ff */
[----:B------:R-:W-:-:S07]  /*a330*/  ISETP.GT.U32.AND P1, PT, R249, R107, PT ;  /* 0x0000006bf900720c */ /* 0x000fce0003f24070 */
[----:B------:R-:W-:Y:S01]  /*a340*/  @!P2 IMAD.MOV R114, RZ, RZ, -R114 ;  /* 0x000000ffff72a224 */ /* 0x000fe200078e0a72 */
[----:B------:R-:W-:-:S05]  /*a350*/  ISETP.GT.U32.AND P2, PT, R249, R108, PT ;  /* 0x0000006cf900720c */ /* 0x000fca0003f44070 */
[----:B------:R-:W-:Y:S01]  /*a360*/  @!P1 IMAD.IADD R107, R107, 0x1, -R249 ;  /* 0x000000016b6b9824 */ /* 0x000fe200078e0af9 */
[----:B------:R-:W-:-:S07]  /*a370*/  ISETP.GT.U32.AND P1, PT, R249, R101, PT ;  /* 0x00000065f900720c */ /* 0x000fce0003f24070 */
[----:B------:R-:W-:Y:S01]  /*a380*/  @!P2 IMAD.IADD R108, R108, 0x1, -R249 ;  /* 0x000000016c6ca824 */ /* 0x000fe200078e0af9 */
[----:B------:R-:W-:-:S05]  /*a390*/  ISETP.GT.U32.AND P2, PT, R249, R102, PT ;  /* 0x00000066f900720c */ /* 0x000fca0003f44070 */
[----:B------:R-:W-:-:S08]  /*a3a0*/  @!P1 IADD3 R101, R101, -R249, RZ ;  /* 0x800000f965659210 */ /* 0x000fd00007ffe0ff */
[----:B------:R-:W-:Y:S02]  /*a3b0*/  @!P2 IMAD.IADD R102, R102, 0x1, -R249 ;  /* 0x000000016666a824 */ /* 0x000fe400078e0af9 */
[----:B------:R-:W-:Y:S01]  /*a3c0*/  @!P5 IMAD.MOV R115, RZ, RZ, -R115 ;  /* 0x000000ffff73d224 */ /* 0x000fe200078e0a73 */
[----:B----4-:R-:W-:Y:S02]  /*a3d0*/  ISETP.GE.AND P1, PT, R234, RZ, PT ;  /* 0x000000ffea00720c */ /* 0x010fe40003f26270 */
[----:B------:R-:W4:Y:S01]  /*a3e0*/  LDL R234, [R1+0x31cc] ;  /* 0x0031cc0001ea7983 */ /* 0x000f220000100800 */
[----:B------:R-:W-:-:S03]  /*a3f0*/  ISETP.GE.AND P2, PT, R233, RZ, PT ;  /* 0x000000ffe900720c */ /* 0x000fc60003f46270 */
[----:B------:R-:W4:Y:S01]  /*a400*/  LDL R233, [R1+0x31dc] ;  /* 0x0031dc0001e97983 */ /* 0x000f220000100800 */
[----:B------:R-:W-:-:S09]  /*a410*/  ISETP.GT.U32.AND P5, PT, R249, R104, PT ;  /* 0x00000068f900720c */ /* 0x000fd20003fa4070 */
[----:B------:R-:W-:Y:S01]  /*a420*/  @!P2 IMAD.MOV R107, RZ, RZ, -R107 ;  /* 0x000000ffff6ba224 */ /* 0x000fe200078e0a6b */
[----:B------:R-:W-:-:S03]  /*a430*/  ISETP.GT.U32.AND P2, PT, R249, R101, PT ;  /* 0x00000065f900720c */ /* 0x000fc60003f44070 */
[----:B------:R-:W-:Y:S01]  /*a440*/  @!P5 IMAD.IADD R104, R104, 0x1, -R249 ;  /* 0x000000016868d824 */ /* 0x000fe200078e0af9 */
[----:B------:R-:W-:Y:S02]  /*a450*/  @!P1 IADD3 R106, -R106, RZ, RZ ;  /* 0x000000ff6a6a9210 */ /* 0x000fe40007ffe1ff */
[C---:B------:R-:W-:Y:S01]  /*a460*/  ISETP.GT.U32.AND P1, PT, R249.reuse, R100, PT ;  /* 0x00000064f900720c */ /* 0x040fe20003f24070 */
[----:B------:R-:W-:Y:S01]  /*a470*/  @!P4 IMAD.MOV R104, RZ, RZ, -R104 ;  /* 0x000000ffff68c224 */ /* 0x000fe200078e0a68 */
[----:B------:R-:W-:-:S05]  /*a480*/  ISETP.GT.U32.AND P4, PT, R249, R97, PT ;  /* 0x00000061f900720c */ /* 0x000fca0003f84070 */
[----:B------:R-:W-:Y:S01]  /*a490*/  @!P2 IMAD.IADD R101, R101, 0x1, -R249 ;  /* 0x000000016565a824 */ /* 0x000fe200078e0af9 */
[----:B------:R-:W-:-:S05]  /*a4a0*/  ISETP.GT.U32.AND P2, PT, R249, R94, PT ;  /* 0x0000005ef900720c */ /* 0x000fca0003f44070 */
[--C-:B------:R-:W-:Y:S01]  /*a4b0*/  @!P1 IMAD.IADD R100, R100, 0x1, -R249.reuse ;  /* 0x0000000164649824 */ /* 0x100fe200078e0af9 */
[----:B------:R-:W-:Y:S01]  /*a4c0*/  ISETP.GT.U32.AND P1, PT, R249, R93, PT ;  /* 0x0000005df900720c */ /* 0x000fe20003f24070 */
[----:B------:R-:W-:-:S06]  /*a4d0*/  @!P4 IMAD.IADD R97, R97, 0x1, -R249 ;  /* 0x000000016161c824 */ /* 0x000fcc00078e0af9 */
[----:B------:R-:W-:Y:S02]  /*a4e0*/  @!P2 IADD3 R94, R94, -R249, RZ ;  /* 0x800000f95e5ea210 */ /* 0x000fe40007ffe0ff */
[----:B------:R-:W-:Y:S02]  /*a4f0*/  ISETP.GE.AND P4, PT, R236, RZ, PT ;  /* 0x000000ffec00720c */ /* 0x000fe40003f86270 */
[----:B------:R-:W4:Y:S02]  /*a500*/  LDL R236, [R1+0x31f0] ;  /* 0x0031f00001ec7983 */ /* 0x000f240000100800 */
[----:B------:R-:W-:Y:S01]  /*a510*/  @!P1 IMAD.IADD R93, R93, 0x1, -R249 ;  /* 0x000000015d5d9824 */ /* 0x000fe200078e0af9 */
[----:B--2---:R-:W-:Y:S02]  /*a520*/  ISETP.GE.AND P2, PT, R235, RZ, PT ;  /* 0x000000ffeb00720c */ /* 0x004fe40003f46270 */
[----:B------:R-:W2:Y:S01]  /*a530*/  LDL R235, [R1+0x31f8] ;  /* 0x0031f80001eb7983 */ /* 0x000ea20000100800 */
[----:B---3--:R-:W-:-:S03]  /*a540*/  ISETP.GE.AND P1, PT, R238, RZ, PT ;  /* 0x000000ffee00720c */ /* 0x008fc60003f26270 */
[----:B------:R-:W3:Y:S01]  /*a550*/  LDL R238, [R1+0x31fc] ;  /* 0x0031fc0001ee7983 */ /* 0x000ee20000100800 */
[----:B------:R-:W-:Y:S01]  /*a560*/  @!P6 IMAD.MOV R110, RZ, RZ, -R110 ;  /* 0x000000ffff6ee224 */ /* 0x000fe200078e0a6e */
[----:B------:R-:W-:Y:S02]  /*a570*/  ISETP.GT.U32.AND P6, PT, R249, R103, PT ;  /* 0x00000067f900720c */ /* 0x000fe40003fc4070 */
[----:B------:R-:W-:Y:S01]  /*a580*/  ISETP.GE.AND P5, PT, R232, RZ, PT ;  /* 0x000000ffe800720c */ /* 0x000fe20003fa6270 */
[----:B------:R-:W-:-:S10]  /*a590*/  @!P3 IMAD.MOV R109, RZ, RZ, -R109 ;  /* 0x000000ffff6db224 */ /* 0x000fd400078e0a6d */
[----:B------:R-:W-:Y:S02]  /*a5a0*/  @!P6 IMAD.IADD R103, R103, 0x1, -R249 ;  /* 0x000000016767e824 */ /* 0x000fe400078e0af9 */
[----:B------:R-:W-:Y:S01]  /*a5b0*/  @!P5 IMAD.MOV R108, RZ, RZ, -R108 ;  /* 0x000000ffff6cd224 */ /* 0x000fe200078e0a6c */
[C---:B------:R-:W-:Y:S02]  /*a5c0*/  ISETP.GT.U32.AND P5, PT, R249.reuse, R102, PT ;  /* 0x00000066f900720c */ /* 0x040fe40003fa4070 */
[C---:B------:R-:W-:Y:S02]  /*a5d0*/  ISETP.GT.U32.AND P3, PT, R249.reuse, R103, PT ;  /* 0x00000067f900720c */ /* 0x040fe40003f64070 */
[----:B------:R-:W-:-:S09]  /*a5e0*/  ISETP.GT.U32.AND P6, PT, R249, R98, PT ;  /* 0x00000062f900720c */ /* 0x000fd20003fc4070 */
[----:B------:R-:W-:Y:S02]  /*a5f0*/  @!P5 IADD3 R102, R102, -R249, RZ ;  /* 0x800000f96666d210 */ /* 0x000fe40007ffe0ff */
[----:B------:R-:W-:Y:S01]  /*a600*/  @!P3 IMAD.IADD R103, R103, 0x1, -R249 ;  /* 0x000000016767b824 */ /* 0x000fe200078e0af9 */
[C---:B------:R-:W-:Y:S02]  /*a610*/  ISETP.GT.U32.AND P3, PT, R249.reuse, R96, PT ;  /* 0x00000060f900720c */ /* 0x040fe40003f64070 */
[----:B------:R-:W-:Y:S02]  /*a620*/  ISETP.GT.U32.AND P5, PT, R249, R95, PT ;  /* 0x0000005ff900720c */ /* 0x000fe40003fa4070 */
[----:B------:R-:W-:-:S04]  /*a630*/  @!P6 IADD3 R98, R98, -R249, RZ ;  /* 0x800000f96262e210 */ /* 0x000fc80007ffe0ff */
[----:B------:R-:W-:-:S05]  /*a640*/  ISETP.GT.U32.AND P6, PT, R249, R98, PT ;  /* 0x00000062f900720c */ /* 0x000fca0003fc4070 */
[--C-:B------:R-:W-:Y:S02]  /*a650*/  @!P3 IMAD.IADD R96, R96, 0x1, -R249.reuse ;  /* 0x000000016060b824 */ /* 0x100fe400078e0af9 */
[----:B------:R-:W-:Y:S01]  /*a660*/  @!P5 IMAD.IADD R95, R95, 0x1, -R249 ;  /* 0x000000015f5fd824 */ /* 0x000fe200078e0af9 */
[----:B----4-:R-:W-:Y:S02]  /*a670*/  ISETP.GE.AND P5, PT, R234, RZ, PT ;  /* 0x000000ffea00720c */ /* 0x010fe40003fa6270 */
[----:B------:R-:W4:Y:S01]  /*a680*/  LDL R234, [R1+0x31e4] ;  /* 0x0031e40001ea7983 */ /* 0x000f220000100800 */
[----:B------:R-:W-:-:S03]  /*a690*/  ISETP.GE.AND P3, PT, R233, RZ, PT ;  /* 0x000000ffe900720c */ /* 0x000fc60003f66270 */
[----:B------:R-:W4:Y:S01]  /*a6a0*/  LDL R233, [R1+0x31e0] ;  /* 0x0031e00001e97983 */ /* 0x000f220000100800 */
[----:B------:R-:W-:Y:S02]  /*a6b0*/  @!P6 IADD3 R98, R98, -R249, RZ ;  /* 0x800000f96262e210 */ /* 0x000fe40007ffe0ff */
[----:B------:R-:W-:-:S07]  /*a6c0*/  ISETP.GE.AND P6, PT, R221, RZ, PT ;  /* 0x000000ffdd00720c */ /* 0x000fce0003fc6270 */
[----:B------:R-:W-:Y:S01]  /*a6d0*/  @!P3 IMAD.MOV R101, RZ, RZ, -R101 ;  /* 0x000000ffff65b224 */ /* 0x000fe200078e0a65 */
[----:B------:R-:W-:Y:S02]  /*a6e0*/  ISETP.GT.U32.AND P3, PT, R249, R95, PT ;  /* 0x0000005ff900720c */ /* 0x000fe40003f64070 */
[----:B------:R-:W-:-:S03]  /*a6f0*/  @!P1 IADD3 R98, -R98, RZ, RZ ;  /* 0x000000ff62629210 */ /* 0x000fc60007ffe1ff */
[----:B------:R-:W-:Y:S01]  /*a700*/  @!P6 IMAD.MOV R103, RZ, RZ, -R103 ;  /* 0x000000ffff67e224 */ /* 0x000fe200078e0a67 */
[C---:B------:R-:W-:Y:S02]  /*a710*/  ISETP.GT.U32.AND P6, PT, R249.reuse, R94, PT ;  /* 0x0000005ef900720c */ /* 0x040fe40003fc4070 */
[----:B------:R-:W-:-:S05]  /*a720*/  ISETP.GT.U32.AND P1, PT, R249, R91, PT ;  /* 0x0000005bf900720c */ /* 0x000fca0003f24070 */
[----:B------:R-:W-:Y:S01]  /*a730*/  @!P3 IMAD.IADD R95, R95, 0x1, -R249 ;  /* 0x000000015f5fb824 */ /* 0x000fe200078e0af9 */
[----:B------:R-:W-:Y:S02]  /*a740*/  ISETP.GT.U32.AND P3, PT, R249, R88, PT ;  /* 0x00000058f900720c */ /* 0x000fe40003f64070 */
[----:B------:R-:W-:-:S03]  /*a750*/  IADD3 R221, R15, 0xfa, RZ ;  /* 0x000000fa0fdd7810 */ /* 0x000fc60007ffe0ff */
[----:B------:R-:W-:Y:S02]  /*a760*/  @!P6 IADD3 R94, R94, -R249, RZ ;  /* 0x800000f95e5ee210 */ /* 0x000fe40007ffe0ff */
[----:B------:R-:W-:Y:S01]  /*a770*/  @!P1 IMAD.IADD R91, R91, 0x1, -R249 ;  /* 0x000000015b5b9824 */ /* 0x000fe200078e0af9 */
[----:B------:R-:W-:Y:S01]  /*a780*/  STL [R1+0x3184], R221 ;  /* 0x003184dd01007387 */ /* 0x000fe20000100800 */
[----:B------:R-:W-:Y:S01]  /*a790*/  ISETP.GT.U32.AND P6, PT, R249, R87, PT ;  /* 0x00000057f900720c */ /* 0x000fe20003fc4070 */
[----:B------:R-:W-:Y:S01]  /*a7a0*/  @!P0 IMAD.MOV R105, RZ, RZ, -R105 ;  /* 0x000000ffff698224 */ /* 0x000fe200078e0a69 */
[----:B------:R-:W-:Y:S01]  /*a7b0*/  @!P4 IADD3 R102, -R102, RZ, RZ ;  /* 0x000000ff6666c210 */ /* 0x000fe20007ffe1ff */
[----:B------:R-:W-:Y:S01]  /*a7c0*/  @!P5 IMAD.MOV R100, RZ, RZ, -R100 ;  /* 0x000000ffff64d224 */ /* 0x000fe200078e0a64 */
[----:B------:R-:W4:Y:S01]  /*a7d0*/  LDL R219, [R1+0x3214] ;  /* 0x0032140001db7983 */ /* 0x000f220000100800 */
[----:B------:R-:W-:-:S03]  /*a7e0*/  @!P3 IMAD.IADD R88, R88, 0x1, -R249 ;  /* 0x000000015858b824 */ /* 0x000fc600078e0af9 */
        /* <DEDUP_REMOVED lines=8> */
[----:B------:R-:W-:-:S13]  /*a870*/  ISETP.GT.U32.AND P0, PT, R249, R99, PT ;  /* 0x00000063f900720c */ /* 0x000fda0003f04070 */
[----:B------:R-:W-:Y:S01]  /*a880*/  @!P0 IMAD.IADD R99, R99, 0x1, -R249 ;  /* 0x0000000163638824 */ /* 0x000fe200078e0af9 */
[C---:B------:R-:W-:Y:S02]  /*a890*/  ISETP.GT.U32.AND P0, PT, R249.reuse, R92, PT ;  /* 0x0000005cf900720c */ /* 0x040fe40003f04070 */
[----:B------:R-:W-:-:S11]  /*a8a0*/  ISETP.GT.U32.AND P4, PT, R249, R96, PT ;  /* 0x00000060f900720c */ /* 0x000fd60003f84070 */
[--C-:B------:R-:W-:Y:S01]  /*a8b0*/  @!P0 IMAD.IADD R92, R92, 0x1, -R249.reuse ;  /* 0x000000015c5c8824 */ /* 0x100fe200078e0af9 */
[C---:B------:R-:W-:Y:S01]  /*a8c0*/  ISETP.GT.U32.AND P0, PT, R249.reuse, R97, PT ;  /* 0x00000061f900720c */ /* 0x040fe20003f04070 */
[----:B------:R-:W-:Y:S01]  /*a8d0*/  @!P4 IMAD.IADD R96, R96, 0x1, -R249 ;  /* 0x000000016060c824 */ /* 0x000fe200078e0af9 */
[C---:B------:R-:W-:Y:S02]  /*a8e0*/  ISETP.GT.U32.AND P4, PT, R249.reuse, R89, PT ;  /* 0x00000059f900720c */ /* 0x040fe40003f84070 */
[----:B------:R-:W-:-:S09]  /*a8f0*/  ISETP.GT.U32.AND P5, PT, R249, R92, PT ;  /* 0x0000005cf900720c */ /* 0x000fd20003fa4070 */
[----:B------:R-:W-:Y:S01]  /*a900*/  @!P0 IMAD.IADD R97, R97, 0x1, -R249 ;  /* 0x0000000161618824 */ /* 0x000fe200078e0af9 */
[C---:B------:R-:W-:Y:S01]  /*a910*/  ISETP.GT.U32.AND P0, PT, R249.reuse, R90, PT ;  /* 0x0000005af900720c */ /* 0x040fe20003f04070 */
[----:B------:R-:W-:Y:S01]  /*a920*/  @!P2 IMAD.MOV R99, RZ, RZ, -R99 ;  /* 0x000000ffff63a224 */ /* 0x000fe200078e0a63 */
[----:B------:R-:W-:Y:S01]  /*a930*/  ISETP.GT.U32.AND P2, PT, R249, R93, PT ;  /* 0x0000005df900720c */ /* 0x000fe20003f44070 */
[--C-:B------:R-:W-:Y:S01]  /*a940*/  @!P5 IMAD.IADD R92, R92, 0x1, -R249.reuse ;  /* 0x000000015c5cd824 */ /* 0x100fe200078e0af9 */
[----:B------:R-:W-:Y:S01]  /*a950*/  ISETP.GE.AND P5, PT, R220, RZ, PT ;  /* 0x000000ffdc00720c */ /* 0x000fe20003fa6270 */
[----:B------:R-:W-:Y:S01]  /*a960*/  @!P4 IMAD.IADD R89, R89, 0x1, -R249 ;  /* 0x000000015959c824 */ /* 0x000fe200078e0af9 */
[----:B------:R-:W3:Y:S01]  /*a970*/  LDL R220, [R1+0x3200] ;  /* 0x0032000001dc7983 */ /* 0x000ee20000100800 */
[----:B----4-:R-:W-:-:S03]  /*a980*/  ISETP.GE.AND P4, PT, R234, RZ, PT ;  /* 0x000000ffea00720c */ /* 0x010fc60003f86270 */
[----:B------:R-:W4:Y:S03]  /*a990*/  LDL R234, [R1+0x320c] ;  /* 0x00320c0001ea7983 */ /* 0x000f260000100800 */
[----:B------:R-:W-:Y:S02]  /*a9a0*/  @!P0 IADD3 R90, R90, -R249, RZ ;  /* 0x800000f95a5a8210 */ /* 0x000fe40007ffe0ff */
[----:B------:R-:W-:Y:S02]  /*a9b0*/  ISETP.GE.AND P0, PT, R233, RZ, PT ;  /* 0x000000ffe900720c */ /* 0x000fe40003f06270 */
[----:B------:R-:W4:Y:S01]  /*a9c0*/  LDL R233, [R1+0x3208] ;  /* 0x0032080001e97983 */ /* 0x000f220000100800 */
[----:B------:R-:W-:Y:S01]  /*a9d0*/  @!P2 IMAD.IADD R93, R93, 0x1, -R249 ;  /* 0x000000015d5da824 */ /* 0x000fe200078e0af9 */
[----:B------:R-:W-:Y:S02]  /*a9e0*/  ISETP.GT.U32.AND P2, PT, R249, R86, PT ;  /* 0x00000056f900720c */ /* 0x000fe40003f44070 */
[----:B------:R-:W-:-:S02]  /*a9f0*/  @!P4 IADD3 R94, -R94, RZ, RZ ;  /* 0x000000ff5e5ec210 */ /* 0x000fc40007ffe1ff */
[C---:B------:R-:W-:Y:S01]  /*aa00*/  ISETP.GT.U32.AND P4, PT, R249.reuse, R88, PT ;  /* 0x00000058f900720c */ /* 0x040fe20003f84070 */
[----:B------:R-:W-:Y:S02]  /*aa10*/  @!P5 IMAD.MOV R97, RZ, RZ, -R97 ;  /* 0x000000ffff61d224 */ /* 0x000fe400078e0a61 */
[----:B------:R-:W-:Y:S01]  /*aa20*/  @!P3 IMAD.MOV R93, RZ, RZ, -R93 ;  /* 0x000000ffff5db224 */ /* 0x000fe200078e0a5d */
[----:B------:R-:W-:-:S05]  /*aa30*/  ISETP.GT.U32.AND P3, PT, R249, R87, PT ;  /* 0x00000057f900720c */ /* 0x000fca0003f64070 */
[----:B------:R-:W-:-:S04]  /*aa40*/  @!P2 IADD3 R86, R86, -R249, RZ ;  /* 0x800000f95656a210 */ /* 0x000fc80007ffe0ff */
[--C-:B------:R-:W-:Y:S01]  /*aa50*/  @!P4 IMAD.IADD R88, R88, 0x1, -R249.reuse ;  /* 0x000000015858c824 */ /* 0x100fe200078e0af9 */
[C---:B------:R-:W-:Y:S02]  /*aa60*/  ISETP.GT.U32.AND P5, PT, R249.reuse, R86, PT ;  /* 0x00000056f900720c */ /* 0x040fe40003fa4070 */
[----:B------:R-:W-:Y:S01]  /*aa70*/  ISETP.GT.U32.AND P4, PT, R249, R82, PT ;  /* 0x00000052f900720c */ /* 0x000fe20003f84070 */
[----:B------:R-:W-:Y:S01]  /*aa80*/  @!P3 IMAD.IADD R87, R87, 0x1, -R249 ;  /* 0x000000015757b824 */ /* 0x000fe200078e0af9 */
[----:B------:R-:W-:-:S09]  /*aa90*/  ISETP.GT.U32.AND P3, PT, R249, R81, PT ;  /* 0x00000051f900720c */ /* 0x000fd20003f64070 */
[-C--:B------:R-:W-:Y:S02]  /*aaa0*/  @!P5 IADD3 R86, R86, -R249.reuse, RZ ;  /* 0x800000f95656d210 */ /* 0x080fe40007ffe0ff */
[----:B------:R-:W-:Y:S02]  /*aab0*/  @!P4 IADD3 R82, R82, -R249, RZ ;  /* 0x800000f95252c210 */ /* 0x000fe40007ffe0ff */
[----:B------:R-:W-:Y:S02]  /*aac0*/  ISETP.GE.AND P5, PT, R236, RZ, PT ;  /* 0x000000ffec00720c */ /* 0x000fe40003fa6270 */
        /* <DEDUP_REMOVED lines=9> */
[C---:B------:R-:W-:Y:S02]  /*ab60*/  ISETP.GT.U32.AND P0, PT, R249.reuse, R89, PT ;  /* 0x00000059f900720c */ /* 0x040fe40003f04070 */
[----:B------:R-:W-:-:S09]  /*ab70*/  ISETP.GT.U32.AND P2, PT, R249, R91, PT ;  /* 0x0000005bf900720c */ /* 0x000fd20003f44070 */
[----:B------:R-:W-:Y:S02]  /*ab80*/  @!P1 IADD3 R90, R90, -R249, RZ ;  /* 0x800000f95a5a9210 */ /* 0x000fe40007ffe0ff */
[--C-:B------:R-:W-:Y:S01]  /*ab90*/  @!P0 IMAD.IADD R89, R89, 0x1, -R249.reuse ;  /* 0x0000000159598824 */ /* 0x100fe200078e0af9 */
[C---:B------:R-:W-:Y:S02]  /*aba0*/  ISETP.GT.U32.AND P1, PT, R249.reuse, R84, PT ;  /* 0x00000054f900720c */ /* 0x040fe40003f24070 */
[C---:B------:R-:W-:Y:S01]  /*abb0*/  ISETP.GT.U32.AND P0, PT, R249.reuse, R83, PT ;  /* 0x00000053f900720c */ /* 0x040fe20003f04070 */
[----:B------:R-:W-:Y:S01]  /*abc0*/  @!P6 IMAD.MOV R92, RZ, RZ, -R92 ;  /* 0x000000ffff5ce224 */ /* 0x000fe200078e0a5c */
[----:B------:R-:W-:Y:S01]  /*abd0*/  ISETP.GT.U32.AND P6, PT, R249, R85, PT ;  /* 0x00000055f900720c */ /* 0x000fe20003fc4070 */
[----:B------:R-:W-:-:S08]  /*abe0*/  @!P2 IMAD.IADD R91, R91, 0x1, -R249 ;  /* 0x000000015b5ba824 */ /* 0x000fd000078e0af9 */
[--C-:B------:R-:W-:Y:S02]  /*abf0*/  @!P1 IMAD.IADD R84, R84, 0x1, -R249.reuse ;  /* 0x0000000154549824 */ /* 0x100fe400078e0af9 */
[--C-:B------:R-:W-:Y:S02]  /*ac00*/  @!P0 IMAD.IADD R83, R83, 0x1, -R249.reuse ;  /* 0x0000000153538824 */ /* 0x100fe400078e0af9 */
[----:B------:R-:W-:Y:S01]  /*ac10*/  @!P6 IMAD.IADD R85, R85, 0x1, -R249 ;  /* 0x000000015555e824 */ /* 0x000fe200078e0af9 */
[----:B------:R-:W-:Y:S02]  /*ac20*/  ISETP.GE.AND P2, PT, R220, RZ, PT ;  /* 0x000000ffdc00720c */ /* 0x000fe40003f46270 */
[----:B------:R-:W3:Y:S01]  /*ac30*/  LDL R220, [R1+0x321c] ;  /* 0x00321c0001dc7983 */ /* 0x000ee20000100800 */
[----:B----4-:R-:W-:-:S03]  /*ac40*/  ISETP.GE.AND P0, PT, R234, RZ, PT ;  /* 0x000000ffea00720c */ /* 0x010fc60003f06270 */
[----:B------:R-:W4:Y:S01]  /*ac50*/  LDL R234, [R1+0x3228] ;  /* 0x0032280001ea7983 */ /* 0x000f220000100800 */
[----:B------:R-:W-:-:S06]  /*ac60*/  ISETP.GE.AND P1, PT, R233, RZ, PT ;  /* 0x000000ffe900720c */ /* 0x000fcc0003f26270 */
[----:B------:R-:W-:Y:S02]  /*ac70*/  @!P2 IADD3 R91, -R91, RZ, RZ ;  /* 0x000000ff5b5ba210 */ /* 0x000fe40007ffe1ff */
[----:B------:R-:W-:-:S05]  /*ac80*/  ISETP.GT.U32.AND P2, PT, R249, R85, PT ;  /* 0x00000055f900720c */ /* 0x000fca0003f44070 */
[----:B------:R-:W-:Y:S01]  /*ac90*/  @!P1 IMAD.MOV R89, RZ, RZ, -R89 ;  /* 0x000000ffff599224 */ /* 0x000fe200078e0a59 */
[C---:B------:R-:W-:Y:S01]  /*aca0*/  ISETP.GT.U32.AND P1, PT, R249.reuse, R83, PT ;  /* 0x00000053f900720c */ /* 0x040fe20003f24070 */
[----:B------:R-:W-:Y:S01]  /*acb0*/  @!P0 IMAD.MOV R88, RZ, RZ, -R88 ;  /* 0x000000ffff588224 */ /* 0x000fe200078e0a58 */
[----:B------:R-:W-:-:S05]  /*acc0*/  ISETP.GT.U32.AND P0, PT, R249, R82, PT ;  /* 0x00000052f900720c */ /* 0x000fca0003f04070 */
[----:B------:R-:W-:Y:S01]  /*acd0*/  @!P2 IMAD.IADD R85, R85, 0x1, -R249 ;  /* 0x000000015555a824 */ /* 0x000fe200078e0af9 */
[----:B------:R-:W-:-:S05]  /*ace0*/  ISETP.GT.U32.AND P2, PT, R249, R78, PT ;  /* 0x0000004ef900720c */ /* 0x000fca0003f44070 */
[----:B------:R-:W-:Y:S02]  /*acf0*/  @!P1 IADD3 R83, R83, -R249, RZ ;  /* 0x800000f953539210 */ /* 0x000fe40007ffe0ff */
[C---:B------:R-:W-:Y:S01]  /*ad00*/  ISETP.GT.U32.AND P1, PT, R249.reuse, R76, PT ;  /* 0x0000004cf900720c */ /* 0x040fe20003f24070 */
[----:B------:R-:W-:Y:S01]  /*ad10*/  @!P0 IMAD.IADD R82, R82, 0x1, -R249 ;  /* 0x0000000152528824 */ /* 0x000fe200078e0af9 */
[----:B------:R-:W-:-:S04]  /*ad20*/  ISETP.GT.U32.AND P0, PT, R249, R75, PT ;  /* 0x0000004bf900720c */ /* 0x000fc80003f04070 */
[----:B------:R-:W-:-:S07]  /*ad30*/  @!P2 IMAD.IADD R78, R78, 0x1, -R249 ;  /* 0x000000014e4ea824 */ /* 0x000fce00078e0af9 */
[----:B------:R-:W-:Y:S01]  /*ad40*/  @!P1 IMAD.IADD R76, R76, 0x1, -R249 ;  /* 0x000000014c4c9824 */ /* 0x000fe200078e0af9 */
[----:B------:R-:W-:Y:S02]  /*ad50*/  ISETP.GE.AND P2, PT, R236, RZ, PT ;  /* 0x000000ffec00720c */ /* 0x000fe40003f46270 */
[----:B------:R-:W4:Y:S01]  /*ad60*/  LDL R236, [R1+0x3248] ;  /* 0x0032480001ec7983 */ /* 0x000f220000100800 */
[----:B------:R-:W-:Y:S02]  /*ad70*/  @!P0 IADD3 R75, R75, -R249, RZ ;  /* 0x800000f94b4b8210 */ /* 0x000fe40007ffe0ff */
[----:B--2---:R-:W-:Y:S02]  /*ad80*/  ISETP.GE.AND P1, PT, R235, RZ, PT ;  /* 0x000000ffeb00720c */ /* 0x004fe40003f26270 */
[----:B------:R-:W2:Y:S01]  /*ad90*/  LDL R235, [R1+0x3240] ;  /* 0x0032400001eb7983 */ /* 0x000ea20000100800 */
[----:B---3--:R-:W-:-:S03]  /*ada0*/  ISETP.GE.AND P0, PT, R238, RZ, PT ;  /* 0x000000ffee00720c */ /* 0x008fc60003f06270 */
[----:B------:R-:W3:Y:S01]  /*adb0*/  LDL R238, [R1+0x3244] ;  /* 0x0032440001ee7983 */ /* 0x000ee20000100800 */
[C---:B------:R-:W-:Y:S01]  /*adc0*/  ISETP.GT.U32.AND P6, PT, R249.reuse, R80, PT ;  /* 0x00000050f900720c */ /* 0x040fe20003fc4070 */
[----:B------:R-:W-:Y:S01]  /*add0*/  @!P5 IMAD.MOV R90, RZ, RZ, -R90 ;  /* 0x000000ffff5ad224 */ /* 0x000fe200078e0a5a */
[----:B------:R-:W-:Y:S02]  /*ade0*/  ISETP.GT.U32.AND P5, PT, R249, R84, PT ;  /* 0x00000054f900720c */ /* 0x000fe40003fa4070 */
[----:B------:R-:W-:Y:S02]  /*adf0*/  @!P4 IADD3 R87, -R87, RZ, RZ ;  /* 0x000000ff5757c210 */ /* 0x000fe40007ffe1ff */
[----:B------:R-:W-:-:S07]  /*ae00*/  ISETP.GT.U32.AND P4, PT, R249, R81, PT ;  /* 0x00000051f900720c */ /* 0x000fce0003f84070 */
[--C-:B------:R-:W-:Y:S02]  /*ae10*/  @!P6 IMAD.IADD R80, R80, 0x1, -R249.reuse ;  /* 0x000000015050e824 */ /* 0x100fe400078e0af9 */
[--C-:B------:R-:W-:Y:S01]  /*ae20*/  @!P5 IMAD.IADD R84, R84, 0x1, -R249.reuse ;  /* 0x000000015454d824 */ /* 0x100fe200078e0af9 */
[C---:B------:R-:W-:Y:S02]  /*ae30*/  ISETP.GT.U32.AND P5, PT, R249.reuse, R77, PT ;  /* 0x0000004df900720c */ /* 0x040fe40003fa4070 */
[C---:B------:R-:W-:Y:S01]  /*ae40*/  ISETP.GT.U32.AND P6, PT, R249.reuse, R80, PT ;  /* 0x00000050f900720c */ /* 0x040fe20003fc4070 */
[----:B------:R-:W-:Y:S01]  /*ae50*/  @!P3 IMAD.MOV R86, RZ, RZ, -R86 ;  /* 0x000000ffff56b224 */ /* 0x000fe200078e0a56 */
[----:B------:R-:W-:Y:S01]  /*ae60*/  ISETP.GT.U32.AND P3, PT, R249, R79, PT ;  /* 0x0000004ff900720c */ /* 0x000fe20003f64070 */
[----:B------:R-:W-:Y:S01]  /*ae70*/  @!P4 IMAD.IADD R81, R81, 0x1, -R249 ;  /* 0x000000015151c824 */ /* 0x000fe200078e0af9 */
[----:B------:R-:W-:-:S07]  /*ae80*/  ISETP.GT.U32.AND P4, PT, R249, R74, PT ;  /* 0x0000004af900720c */ /* 0x000fce0003f84070 */
[--C-:B------:R-:W-:Y:S02]  /*ae90*/  @!P5 IMAD.IADD R77, R77, 0x1, -R249.reuse ;  /* 0x000000014d4dd824 */ /* 0x100fe400078e0af9 */
[--C-:B------:R-:W-:Y:S01]  /*aea0*/  @!P6 IMAD.IADD R80, R80, 0x1, -R249.reuse ;  /* 0x000000015050e824 */ /* 0x100fe200078e0af9 */
[----:B------:R-:W-:Y:S02]  /*aeb0*/  ISETP.GE.AND P6, PT, R219, RZ, PT ;  /* 0x000000ffdb00720c */ /* 0x000fe40003fc6270 */
[----:B------:R-:W3:Y:S01]  /*aec0*/  LDL R219, [R1+0x3238] ;  /* 0x0032380001db7983 */ /* 0x000ee20000100800 */
[----:B------:R-:W-:Y:S01]  /*aed0*/  @!P3 IADD3 R79, R79, -R249, RZ ;  /* 0x800000f94f4fb210 */ /* 0x000fe20007ffe0ff */
[----:B------:R-:W-:Y:S01]  /*aee0*/  @!P4 IMAD.IADD R74, R74, 0x1, -R249 ;  /* 0x000000014a4ac824 */ /* 0x000fe200078e0af9 */
[----:B------:R-:W-:Y:S02]  /*aef0*/  @!P2 IADD3 R83, -R83, RZ, RZ ;  /* 0x000000ff5353a210 */ /* 0x000fe40007ffe1ff */
[----:B----4-:R-:W-:-:S02]  /*af00*/  ISETP.GE.AND P5, PT, R234, RZ, PT ;  /* 0x000000ffea00720c */ /* 0x010fc40003fa6270 */
[----:B------:R-:W4:Y:S01]  /*af10*/  LDL R234, [R1+0x3250] ;  /* 0x0032500001ea7983 */ /* 0x000f220000100800 */
[C---:B------:R-:W-:Y:S02]  /*af20*/  ISETP.GT.U32.AND P4, PT, R249.reuse, R79, PT ;  /* 0x0000004ff900720c */ /* 0x040fe40003f84070 */
[C---:B------:R-:W-:Y:S01]  /*af30*/  ISETP.GT.U32.AND P2, PT, R249.reuse, R77, PT ;  /* 0x0000004df900720c */ /* 0x040fe20003f44070 */
[----:B------:R-:W-:Y:S01]  /*af40*/  @!P6 IMAD.MOV R85, RZ, RZ, -R85 ;  /* 0x000000ffff55e224 */ /* 0x000fe200078e0a55 */
[----:B------:R-:W-:-:S06]  /*af50*/  ISETP.GT.U32.AND P6, PT, R249, R76, PT ;  /* 0x0000004cf900720c */ /* 0x000fcc0003fc4070 */
[----:B------:R-:W-:Y:S01]  /*af60*/  @!P5 IMAD.MOV R82, RZ, RZ, -R82 ;  /* 0x000000ffff52d224 */ /* 0x000fe200078e0a52 */
[----:B------:R-:W-:Y:S02]  /*af70*/  ISETP.GT.U32.AND P5, PT, R249, R74, PT ;  /* 0x0000004af900720c */ /* 0x000fe40003fa4070 */
[----:B------:R-:W-:Y:S02]  /*af80*/  @!P4 IADD3 R79, R79, -R249, RZ ;  /* 0x800000f94f4fc210 */ /* 0x000fe40007ffe0ff */
[----:B------:R-:W-:Y:S01]  /*af90*/  @!P2 IMAD.IADD R77, R77, 0x1, -R249 ;  /* 0x000000014d4da824 */ /* 0x000fe200078e0af9 */
[C---:B------:R-:W-:Y:S02]  /*afa0*/  ISETP.GT.U32.AND P4, PT, R249.reuse, R72, PT ;  /* 0x00000048f900720c */ /* 0x040fe40003f84070 */
[----:B------:R-:W-:Y:S02]  /*afb0*/  ISETP.GT.U32.AND P2, PT, R249, R70, PT ;  /* 0x00000046f900720c */ /* 0x000fe40003f44070 */
[----:B------:R-:W-:-:S02]  /*afc0*/  ISETP.GE.AND P3, PT, R220, RZ, PT ;  /* 0x000000ffdc00720c */ /* 0x000fc40003f66270 */
[----:B------:R-:W-:Y:S01]  /*afd0*/  IADD3 R220, R15, 0xfb, RZ ;  /* 0x000000fb0fdc7810 */ /* 0x000fe20007ffe0ff */
[--C-:B------:R-:W-:Y:S01]  /*afe0*/  @!P6 IMAD.IADD R76, R76, 0x1, -R249.reuse ;  /* 0x000000014c4ce824 */ /* 0x100fe200078e0af9 */
[----:B------:R-:W-:Y:S01]  /*aff0*/  ISETP.GT.U32.AND P6, PT, R249, R69, PT ;  /* 0x00000045f900720c */ /* 0x000fe20003fc4070 */
[--C-:B------:R-:W-:Y:S01]  /*b000*/  @!P5 IMAD.IADD R74, R74, 0x1, -R249.reuse ;  /* 0x000000014a4ad824 */ /* 0x100fe200078e0af9 */
[----:B------:R-:W-:Y:S01]  /*b010*/  ISETP.GE.AND P5, PT, R218, RZ, PT ;  /* 0x000000ffda00720c */ /* 0x000fe20003fa6270 */
[----:B------:R-:W-:Y:S02]  /*b020*/  STL [R1+0x3178], R220 ;  /* 0x003178dc01007387 */ /* 0x000fe40000100800 */
[--C-:B------:R-:W-:Y:S02]  /*b030*/  @!P4 IMAD.IADD R72, R72, 0x1, -R249.reuse ;  /* 0x000000014848c824 */ /* 0x100fe400078e0af9 */
[----:B------:R-:W-:Y:S01]  /*b040*/  @!P2 IMAD.IADD R70, R70, 0x1, -R249 ;  /* 0x000000014646a824 */ /* 0x000fe200078e0af9 */
[----:B------:R-:W4:Y:S01]  /*b050*/  LDL R218, [R1+0x3258] ;  /* 0x0032580001da7983 */ /* 0x000f220000100800 */
[----:B------:R-:W-:-:S02]  /*b060*/  @!P3 IMAD.MOV R84, RZ, RZ, -R84 ;  /* 0x000000ffff54b224 */ /* 0x000fc400078e0a54 */
[----:B------:R-:W-:Y:S01]  /*b070*/  @!P0 IMAD.MOV R80, RZ, RZ, -R80 ;  /* 0x000000ffff508224 */ /* 0x000fe200078e0a50 */
[----:B------:R-:W4:Y:S01]  /*b080*/  LDL R217, [R1+0x3278] ;  /* 0x0032780001d97983 */ /* 0x000f220000100800 */
[----:B------:R-:W-:Y:S01]  /*b090*/  @!P6 IMAD.IADD R69, R69, 0x1, -R249 ;  /* 0x000000014545e824 */ /* 0x000fe200078e0af9 */
[----:B------:R-:W-:Y:S02]  /*b0a0*/  ISETP.GE.AND P4, PT, R236, RZ, PT ;  /* 0x000000ffec00720c */ /* 0x000fe40003f86270 */
[----:B------:R-:W4:Y:S01]  /*b0b0*/  LDL R236, [R1+0x3264] ;  /* 0x0032640001ec7983 */ /* 0x000f220000100800 */
[----:B--2---:R-:W-:-:S03]  /*b0c0*/  ISETP.GE.AND P2, PT, R235, RZ, PT ;  /* 0x000000ffeb00720c */ /* 0x004fc60003f46270 */
[----:B------:R-:W2:Y:S01]  /*b0d0*/  LDL R235, [R1+0x326c] ;  /* 0x00326c0001eb7983 */ /* 0x000ea20000100800 */
[----:B---3--:R-:W-:-:S03]  /*b0e0*/  ISETP.GE.AND P6, PT, R238, RZ, PT ;  /* 0x000000ffee00720c */ /* 0x008fc60003fc6270 */
[----:B------:R-:W3:Y:S01]  /*b0f0*/  LDL R238, [R1+0x3274] ;  /* 0x0032740001ee7983 */ /* 0x000ee20000100800 */
[C---:B------:R-:W-:Y:S02]  /*b100*/  ISETP.GT.U32.AND P3, PT, R249.reuse, R78, PT ;  /* 0x0000004ef900720c */ /* 0x040fe40003f64070 */
[----:B------:R-:W-:-:S11]  /*b110*/  ISETP.GT.U32.AND P0, PT, R249, R73, PT ;  /* 0x00000049f900720c */ /* 0x000fd60003f04070 */
[----:B------:R-:W-:Y:S01]  /*b120*/  @!P3 IMAD.IADD R78, R78, 0x1, -R249 ;  /* 0x000000014e4eb824 */ /* 0x000fe200078e0af9 */
[C---:B------:R-:W-:Y:S01]  /*b130*/  ISETP.GT.U32.AND P3, PT, R249.reuse, R71, PT ;  /* 0x00000047f900720c */ /* 0x040fe20003f64070 */
[----:B------:R-:W-:Y:S01]  /*b140*/  @!P1 IMAD.MOV R81, RZ, RZ, -R81 ;  /* 0x000000ffff519224 */ /* 0x000fe200078e0a51 */
[----:B------:R-:W-:Y:S01]  /*b150*/  ISETP.GT.U32.AND P1, PT, R249, R75, PT ;  /* 0x0000004bf900720c */ /* 0x000fe20003f24070 */
[----:B------:R-:W-:-:S10]  /*b160*/  @!P0 IMAD.IADD R73, R73, 0x1, -R249 ;  /* 0x0000000149498824 */ /* 0x000fd400078e0af9 */
[-C--:B------:R-:W-:Y:S02]  /*b170*/  @!P3 IADD3 R71, R71, -R249.reuse, RZ ;  /* 0x800000f94747b210 */ /* 0x080fe40007ffe0ff */
[----:B------:R-:W-:Y:S02]  /*b180*/  ISETP.GE.AND P0, PT, R219, RZ, PT ;  /* 0x000000ffdb00720c */ /* 0x000fe40003f06270 */
[----:B------:R-:W3:Y:S01]  /*b190*/  LDL R219, [R1+0x325c] ;  /* 0x00325c0001db7983 */ /* 0x000ee20000100800 */
[----:B------:R-:W-:Y:S02]  /*b1a0*/  @!P1 IADD3 R75, R75, -R249, RZ ;  /* 0x800000f94b4b9210 */ /* 0x000fe40007ffe0ff */
[----:B------:R-:W-:Y:S02]  /*b1b0*/  ISETP.GT.U32.AND P1, PT, R249, R68, PT ;  /* 0x00000044f900720c */ /* 0x000fe40003f24070 */
[----:B----4-:R-:W-:-:S06]  /*b1c0*/  ISETP.GE.AND P3, PT, R234, RZ, PT ;  /* 0x000000ffea00720c */ /* 0x010fcc0003f66270 */
[----:B------:R-:W-:Y:S01]  /*b1d0*/  @!P0 IMAD.MOV R78, RZ, RZ, -R78 ;  /* 0x000000ffff4e8224 */ /* 0x000fe200078e0a4e */
[C---:B------:R-:W-:Y:S01]  /*b1e0*/  ISETP.GT.U32.AND P0, PT, R249.reuse, R72, PT ;  /* 0x00000048f900720c */ /* 0x040fe20003f04070 */
[----:B------:R-:W4:Y:S05]  /*b1f0*/  LDL R234, [R1+0x3254] ;  /* 0x0032540001ea7983 */ /* 0x000f2a0000100800 */
[----:B------:R-:W-:Y:S01]  /*b200*/  @!P3 IMAD.MOV R76, RZ, RZ, -R76 ;  /* 0x000000ffff4cb224 */ /* 0x000fe200078e0a4c */
[----:B------:R-:W-:Y:S01]  /*b210*/  ISETP.GT.U32.AND P3, PT, R249, R70, PT ;  /* 0x00000046f900720c */ /* 0x000fe20003f64070 */
[----:B------:R-:W-:Y:S01]  /*b220*/  @!P1 IMAD.IADD R68, R68, 0x1, -R249 ;  /* 0x0000000144449824 */ /* 0x000fe200078e0af9 */
[----:B------:R-:W-:-:S04]  /*b230*/  @!P2 IADD3 R75, -R75, RZ, RZ ;  /* 0x000000ff4b4ba210 */ /* 0x000fc80007ffe1ff */
[--C-:B------:R-:W-:Y:S01]  /*b240*/  @!P0 IMAD.IADD R72, R72, 0x1, -R249.reuse ;  /* 0x0000000148488824 */ /* 0x100fe200078e0af9 */
[C---:B------:R-:W-:Y:S02]  /*b250*/  ISETP.GT.U32.AND P1, PT, R249.reuse, R73, PT ;  /* 0x00000049f900720c */ /* 0x040fe40003f24070 */
[C---:B------:R-:W-:Y:S02]  /*b260*/  ISETP.GT.U32.AND P2, PT, R249.reuse, R69, PT ;  /* 0x00000045f900720c */ /* 0x040fe40003f44070 */
[C---:B------:R-:W-:Y:S02]  /*b270*/  ISETP.GT.U32.AND P0, PT, R249.reuse, R66, PT ;  /* 0x00000042f900720c */ /* 0x040fe40003f04070 */
[----:B------:R-:W-:Y:S01]  /*b280*/  @!P3 IMAD.IADD R70, R70, 0x1, -R249 ;  /* 0x000000014646b824 */ /* 0x000fe200078e0af9 */
[----:B------:R-:W-:-:S06]  /*b290*/  ISETP.GT.U32.AND P3, PT, R249, R64, PT ;  /* 0x00000040f900720c */ /* 0x000fcc0003f64070 */
[--C-:B------:R-:W-:Y:S02]  /*b2a0*/  @!P1 IMAD.IADD R73, R73, 0x1, -R249.reuse ;  /* 0x0000000149499824 */ /* 0x100fe400078e0af9 */
[--C-:B------:R-:W-:Y:S01]  /*b2b0*/  @!P2 IMAD.IADD R69, R69, 0x1, -R249.reuse ;  /* 0x000000014545a824 */ /* 0x100fe200078e0af9 */
[----:B------:R-:W-:Y:S01]  /*b2c0*/  ISETP.GE.AND P1, PT, R218, RZ, PT ;  /* 0x000000ffda00720c */ /* 0x000fe20003f26270 */
[--C-:B------:R-:W-:Y:S01]  /*b2d0*/  @!P0 IMAD.IADD R66, R66, 0x1, -R249.reuse ;  /* 0x0000000142428824 */ /* 0x100fe200078e0af9 */
[----:B------:R-:W-:Y:S01]  /*b2e0*/  ISETP.GT.U32.AND P2, PT, R249, R63, PT ;  /* 0x0000003ff900720c */ /* 0x000fe20003f44070 */
[----:B------:R-:W4:Y:S01]  /*b2f0*/  LDL R218, [R1+0x3284] ;  /* 0x0032840001da7983 */ /* 0x000f220000100800 */
[----:B------:R-:W-:Y:S01]  /*b300*/  @!P3 IMAD.IADD R64, R64, 0x1, -R249 ;  /* 0x000000014040b824 */ /* 0x000fe200078e0af9 */
[----:B------:R-:W-:Y:S02]  /*b310*/  ISETP.GE.AND P0, PT, R236, RZ, PT ;  /* 0x000000ffec00720c */ /* 0x000fe40003f06270 */
[----:B------:R-:W4:Y:S08]  /*b320*/  LDL R236, [R1+0x3288] ;  /* 0x0032880001ec7983 */ /* 0x000f300000100800 */
[----:B------:R-:W-:-:S02]  /*b330*/  @!P2 IADD3 R63, R63, -R249, RZ ;  /* 0x800000f93f3fa210 */ /* 0x000fc40007ffe0ff */
[----:B--2---:R-:W-:Y:S02]  /*b340*/  ISETP.GE.AND P3, PT, R235, RZ, PT ;  /* 0x000000ffeb00720c */ /* 0x004fe40003f66270 */
[----:B------:R-:W2:Y:S01]  /*b350*/  LDL R235, [R1+0x328c] ;  /* 0x00328c0001eb7983 */ /* 0x000ea20000100800 */
[----:B---3--:R-:W-:-:S03]  /*b360*/  ISETP.GE.AND P2, PT, R238, RZ, PT ;  /* 0x000000ffee00720c */ /* 0x008fc60003f46270 */
[----:B------:R-:W3:Y:S01]  /*b370*/  LDL R238, [R1+0x3290] ;  /* 0x0032900001ee7983 */ /* 0x000ee20000100800 */
[----:B------:R-:W-:-:S05]  /*b380*/  IABS R229, R237 ;  /* 0x000000ed00e57213 */ /* 0x000fca0000000000 */
[----:B------:R-:W-:-:S05]  /*b390*/  IMAD.HI.U32 R231, R248, R229, RZ ;  /* 0x000000e5f8e77227 */ /* 0x000fca00078e00ff */
[----:B------:R-:W-:Y:S01]  /*b3a0*/  IADD3 R231, -R231, RZ, RZ ;  /* 0x000000ffe7e77210 */ /* 0x000fe20007ffe1ff */
[----:B------:R-:W-:Y:S01]  /*b3b0*/  @!P4 IMAD.MOV R77, RZ, RZ, -R77 ;  /* 0x000000ffff4dc224 */ /* 0x000fe200078e0a4d */
[----:B------:R-:W-:-:S03]  /*b3c0*/  ISETP.GT.U32.AND P4, PT, R249, R71, PT ;  /* 0x00000047f900720c */ /* 0x000fc60003f84070 */
[----:B------:R-:W-:Y:S01]  /*b3d0*/  IMAD R140, R249, R231, R229 ;  /* 0x000000e7f98c7224 */ /* 0x000fe200078e02e5 */
[----:B------:R-:W-:Y:S02]  /*b3e0*/  IABS R229, R223 ;  /* 0x000000df00e57213 */ /* 0x000fe40000000000 */
[----:B------:R-:W-:Y:S02]  /*b3f0*/  @!P5 IADD3 R79, -R79, RZ, RZ ;  /* 0x000000ff4f4fd210 */ /* 0x000fe40007ffe1ff */
[----:B------:R-:W-:Y:S01]  /*b400*/  ISETP.GT.U32.AND P5, PT, R249, R68, PT ;  /* 0x00000044f900720c */ /* 0x000fe20003fa4070 */
[----:B------:R-:W-:-:S05]  /*b410*/  IMAD.HI.U32 R231, R248, R229, RZ ;  /* 0x000000e5f8e77227 */ /* 0x000fca00078e00ff */
[----:B------:R-:W-:Y:S01]  /*b420*/  IADD3 R231, -R231, RZ, RZ ;  /* 0x000000ffe7e77210 */ /* 0x000fe20007ffe1ff */
[----:B------:R-:W-:Y:S01]  /*b430*/  @!P6 IMAD.MOV R74, RZ, RZ, -R74 ;  /* 0x000000ffff4ae224 */ /* 0x000fe200078e0a4a */
[----:B------:R-:W-:Y:S02]  /*b440*/  @!P4 IADD3 R71, R71, -R249, RZ ;  /* 0x800000f94747c210 */ /* 0x000fe40007ffe0ff */
[C---:B------:R-:W-:Y:S02]  /*b450*/  ISETP.GT.U32.AND P6, PT, R249.reuse, R67, PT ;  /* 0x00000043f900720c */ /* 0x040fe40003fc4070 */
[C---:B------:R-:W-:Y:S01]  /*b460*/  ISETP.GT.U32.AND P4, PT, R249.reuse, R65, PT ;  /* 0x00000041f900720c */ /* 0x040fe20003f84070 */
[----:B------:R-:W-:Y:S01]  /*b470*/  IMAD R229, R249, R231, R229 ;  /* 0x000000e7f9e57224 */ /* 0x000fe200078e02e5 */
[----:B------:R-:W-:Y:S01]  /*b480*/  IABS R231, R222 ;  /* 0x000000de00e77213 */ /* 0x000fe20000000000 */
[----:B------:R-:W-:Y:S01]  /*b490*/  @!P5 IMAD.IADD R68, R68, 0x1, -R249 ;  /* 0x000000014444d824 */ /* 0x000fe200078e0af9 */
[----:B------:R-:W-:-:S02]  /*b4a0*/  ISETP.GE.AND P5, PT, R219, RZ, PT ;  /* 0x000000ffdb00720c */ /* 0x000fc40003fa6270 */
[----:B------:R-:W3:Y:S01]  /*b4b0*/  LDL R219, [R1+0x3280] ;  /* 0x0032800001db7983 */ /* 0x000ee20000100800 */
[----:B------:R-:W-:-:S04]  /*b4c0*/  IMAD.HI.U32 R232, R248, R231, RZ ;  /* 0x000000e7f8e87227 */ /* 0x000fc800078e00ff */
[----:B------:R-:W-:Y:S01]  /*b4d0*/  IMAD.MOV R232, RZ, RZ, -R232 ;  /* 0x000000ffffe87224 */ /* 0x000fe200078e0ae8 */
[----:B------:R-:W-:Y:S01]  /*b4e0*/  @!P6 IADD3 R67, R67, -R249, RZ ;  /* 0x800000f94343e210 */ /* 0x000fe20007ffe0ff */
[----:B------:R-:W-:Y:S01]  /*b4f0*/  @!P4 IMAD.IADD R65, R65, 0x1, -R249 ;  /* 0x000000014141c824 */ /* 0x000fe200078e0af9 */
[C---:B------:R-:W-:Y:S01]  /*b500*/  ISETP.GT.U32.AND P6, PT, R249.reuse, R62, PT ;  /* 0x0000003ef900720c */ /* 0x040fe20003fc4070 */
[C---:B------:R-:W-:Y:S01]  /*b510*/  IMAD R231, R249.reuse, R232, R231 ;  /* 0x000000e8f9e77224 */ /* 0x040fe200078e02e7 */
[----:B------:R-:W-:Y:S01]  /*b520*/  IABS R232, R221 ;  /* 0x000000dd00e87213 */ /* 0x000fe20000000000 */
[----:B------:R-:W-:Y:S01]  /*b530*/  @!P0 IMAD.MOV R71, RZ, RZ, -R71 ;  /* 0x000000ffff478224 */ /* 0x000fe200078e0a47 */
[----:B------:R-:W-:Y:S02]  /*b540*/  @!P5 IADD3 R72, -R72, RZ, RZ ;  /* 0x000000ff4848d210 */ /* 0x000fe40007ffe1ff */
[----:B------:R-:W-:Y:S02]  /*b550*/  ISETP.GT.U32.AND P5, PT, R249, R66, PT ;  /* 0x00000042f900720c */ /* 0x000fe40003fa4070 */
[----:B----4-:R-:W-:-:S02]  /*b560*/  ISETP.GE.AND P4, PT, R234, RZ, PT ;  /* 0x000000ffea00720c */ /* 0x010fc40003f86270 */
[----:B------:R-:W-:Y:S01]  /*b570*/  ISETP.GT.U32.AND P0, PT, R249, R65, PT ;  /* 0x00000041f900720c */ /* 0x000fe20003f04070 */
[----:B------:R-:W-:-:S04]  /*b580*/  IMAD.HI.U32 R233, R248, R232, RZ ;  /* 0x000000e8f8e97227 */ /* 0x000fc800078e00ff */
[----:B------:R-:W-:Y:S02]  /*b590*/  IMAD.MOV R233, RZ, RZ, -R233 ;  /* 0x000000ffffe97224 */ /* 0x000fe400078e0ae9 */
[--C-:B------:R-:W-:Y:S01]  /*b5a0*/  @!P6 IMAD.IADD R62, R62, 0x1, -R249.reuse ;  /* 0x000000013e3ee824 */ /* 0x100fe200078e0af9 */
[----:B------:R-:W-:Y:S01]  /*b5b0*/  @!P2 IADD3 R68, -R68, RZ, RZ ;  /* 0x000000ff4444a210 */ /* 0x000fe20007ffe1ff */
[C---:B------:R-:W-:Y:S01]  /*b5c0*/  IMAD R232, R249.reuse, R233, R232 ;  /* 0x000000e9f9e87224 */ /* 0x040fe200078e02e8 */
[----:B------:R-:W-:Y:S01]  /*b5d0*/  IABS R233, R220 ;  /* 0x000000dc00e97213 */ /* 0x000fe20000000000 */
[----:B------:R-:W-:Y:S01]  /*b5e0*/  @!P4 IMAD.MOV R70, RZ, RZ, -R70 ;  /* 0x000000ffff46c224 */ /* 0x000fe200078e0a46 */
[C---:B------:R-:W-:Y:S01]  /*b5f0*/  ISETP.GT.U32.AND P4, PT, R249.reuse, R64, PT ;  /* 0x00000040f900720c */ /* 0x040fe20003f84070 */
[--C-:B------:R-:W-:Y:S01]  /*b600*/  @!P5 IMAD.IADD R66, R66, 0x1, -R249.reuse ;  /* 0x000000014242d824 */ /* 0x100fe200078e0af9 */
[----:B------:R-:W-:Y:S01]  /*b610*/  ISETP.GT.U32.AND P6, PT, R249, R62, PT ;  /* 0x0000003ef900720c */ /* 0x000fe20003fc4070 */
[----:B------:R-:W-:Y:S01]  /*b620*/  @!P0 IMAD.IADD R65, R65, 0x1, -R249 ;  /* 0x0000000141418824 */ /* 0x000fe200078e0af9 */
[----:B------:R-:W-:-:S02]  /*b630*/  ISETP.GT.U32.AND P2, PT, R249, R61, PT ;  /* 0x0000003df900720c */ /* 0x000fc40003f44070 */
[C---:B------:R-:W-:Y:S02]  /*b640*/  ISETP.GT.U32.AND P5, PT, R249.reuse, R59, PT ;  /* 0x0000003bf900720c */ /* 0x040fe40003fa4070 */
[----:B------:R-:W-:Y:S01]  /*b650*/  ISETP.GT.U32.AND P0, PT, R249, R58, PT ;  /* 0x0000003af900720c */ /* 0x000fe20003f04070 */
[----:B------:R-:W-:-:S04]  /*b660*/  IMAD.HI.U32 R234, R248, R233, RZ ;  /* 0x000000e9f8ea7227 */ /* 0x000fc800078e00ff */
[----:B------:R-:W-:Y:S01]  /*b670*/  IMAD.MOV R234, RZ, RZ, -R234 ;  /* 0x000000ffffea7224 */ /* 0x000fe200078e0aea */
[----:B------:R-:W-:Y:S01]  /*b680*/  @!P4 IADD3 R64, R64, -R249, RZ ;  /* 0x800000f94040c210 */ /* 0x000fe20007ffe0ff */
[----:B------:R-:W-:Y:S01]  /*b690*/  @!P6 IMAD.IADD R62, R62, 0x1, -R249 ;  /* 0x000000013e3ee824 */ /* 0x000fe200078e0af9 */
[C---:B------:R-:W-:Y:S01]  /*b6a0*/  ISETP.GT.U32.AND P4, PT, R249.reuse, R57, PT ;  /* 0x00000039f900720c */ /* 0x040fe20003f84070 */
[----:B------:R-:W-:Y:S01]  /*b6b0*/  IMAD R233, R249, R234, R233 ;  /* 0x000000eaf9e97224 */ /* 0x000fe200078e02e9 */
[----:B------:R-:W-:Y:S01]  /*b6c0*/  ISETP.GE.AND P6, PT, R217, RZ, PT ;  /* 0x000000ffd900720c */ /* 0x000fe20003fc6270 */
[--C-:B------:R-:W-:Y:S01]  /*b6d0*/  @!P2 IMAD.IADD R61, R61, 0x1, -R249.reuse ;  /* 0x000000013d3da824 */ /* 0x100fe200078e0af9 */
[----:B------:R-:W-:Y:S01]  /*b6e0*/  ISETP.GE.AND P2, PT, R218, RZ, PT ;  /* 0x000000ffda00720c */ /* 0x000fe20003f46270 */
[--C-:B------:R-:W-:Y:S01]  /*b6f0*/  @!P5 IMAD.IADD R59, R59, 0x1, -R249.reuse ;  /* 0x000000013b3bd824 */ /* 0x100fe200078e0af9 */
[----:B------:R-:W4:Y:S01]  /*b700*/  LDL R234, [R1+0x32a4] ;  /* 0x0032a40001ea7983 */ /* 0x000f220000100800 */
[----:B------:R-:W-:-:S03]  /*b710*/  @!P0 IMAD.IADD R58, R58, 0x1, -R249 ;  /* 0x000000013a3a8824 */ /* 0x000fc600078e0af9 */
[----:B------:R-:W4:Y:S04]  /*b720*/  LDL R217, [R1+0x3294] ;  /* 0x0032940001d97983 */ /* 0x000f280000100800 */
        /* <DEDUP_REMOVED lines=11> */
[----:B------:R-:W-:-:S11]  /*b7e0*/  ISETP.GT.U32.AND P3, PT, R249, R63, PT ;  /* 0x0000003ff900720c */ /* 0x000fd60003f64070 */
[--C-:B------:R-:W-:Y:S01]  /*b7f0*/  @!P1 IMAD.IADD R67, R67, 0x1, -R249.reuse ;  /* 0x0000000143439824 */ /* 0x100fe200078e0af9 */
[----:B------:R-:W-:Y:S01]  /*b800*/  ISETP.GT.U32.AND P1, PT, R249, R60, PT ;  /* 0x0000003cf900720c */ /* 0x000fe20003f24070 */
[----:B------:R-:W-:Y:S01]  /*b810*/  @!P3 IMAD.IADD R63, R63, 0x1, -R249 ;  /* 0x000000013f3fb824 */ /* 0x000fe200078e0af9 */
[----:B------:R-:W-:-:S11]  /*b820*/  ISETP.GT.U32.AND P3, PT, R249, R56, PT ;  /* 0x00000038f900720c */ /* 0x000fd60003f64070 */
[-C--:B------:R-:W-:Y:S02]  /*b830*/  @!P1 IADD3 R60, R60, -R249.reuse, RZ ;  /* 0x800000f93c3c9210 */ /* 0x080fe40007ffe0ff */
[----:B------:R-:W-:Y:S01]  /*b840*/  ISETP.GE.AND P1, PT, R219, RZ, PT ;  /* 0x000000ffdb00720c */ /* 0x000fe20003f26270 */
[----:B------:R-:W-:Y:S01]  /*b850*/  @!P2 IMAD.MOV R66, RZ, RZ, -R66 ;  /* 0x000000ffff42a224 */ /* 0x000fe200078e0a42 */
[----:B------:R-:W-:Y:S02]  /*b860*/  @!P3 IADD3 R56, R56, -R249, RZ ;  /* 0x800000f93838b210 */ /* 0x000fe40007ffe0ff */
[C---:B------:R-:W-:Y:S02]  /*b870*/  ISETP.GT.U32.AND P3, PT, R249.reuse, R61, PT ;  /* 0x0000003df900720c */ /* 0x040fe40003f64070 */
[----:B------:R-:W-:-:S07]  /*b880*/  ISETP.GT.U32.AND P2, PT, R249, R60, PT ;  /* 0x0000003cf900720c */ /* 0x000fce0003f44070 */
[----:B------:R-:W-:Y:S01]  /*b890*/  @!P1 IMAD.MOV R65, RZ, RZ, -R65 ;  /* 0x000000ffff419224 */ /* 0x000fe200078e0a41 */
[C---:B------:R-:W-:Y:S02]  /*b8a0*/  ISETP.GT.U32.AND P1, PT, R249.reuse, R59, PT ;  /* 0x0000003bf900720c */ /* 0x040fe40003f24070 */
[----:B------:R-:W-:Y:S02]  /*b8b0*/  @!P5 IADD3 R64, -R64, RZ, RZ ;  /* 0x000000ff4040d210 */ /* 0x000fe40007ffe1ff */
[C---:B------:R-:W-:Y:S01]  /*b8c0*/  ISETP.GT.U32.AND P5, PT, R249.reuse, R56, PT ;  /* 0x00000038f900720c */ /* 0x040fe20003fa4070 */
[----:B------:R-:W-:Y:S01]  /*b8d0*/  @!P6 IMAD.MOV R67, RZ, RZ, -R67 ;  /* 0x000000ffff43e224 */ /* 0x000fe200078e0a43 */
[----:B------:R-:W-:Y:S01]  /*b8e0*/  @!P2 IADD3 R60, R60, -R249, RZ ;  /* 0x800000f93c3ca210 */ /* 0x000fe20007ffe0ff */
[----:B------:R-:W-:Y:S01]  /*b8f0*/  @!P4 IMAD.MOV R62, RZ, RZ, -R62 ;  /* 0x000000ffff3ec224 */ /* 0x000fe200078e0a3e */
[----:B------:R-:W-:Y:S01]  /*b900*/  ISETP.GT.U32.AND P6, PT, R249, R58, PT ;  /* 0x0000003af900720c */ /* 0x000fe20003fc4070 */
[----:B------:R-:W-:Y:S01]  /*b910*/  @!P3 IMAD.IADD R61, R61, 0x1, -R249 ;  /* 0x000000013d3db824 */ /* 0x000fe200078e0af9 */
[----:B------:R-:W-:-:S02]  /*b920*/  ISETP.GT.U32.AND P4, PT, R249, R55, PT ;  /* 0x00000037f900720c */ /* 0x000fc40003f84070 */
[----:B------:R-:W-:Y:S01]  /*b930*/  ISETP.GT.U32.AND P3, PT, R249, R54, PT ;  /* 0x00000036f900720c */ /* 0x000fe20003f64070 */
[--C-:B------:R-:W-:Y:S01]  /*b940*/  @!P1 IMAD.IADD R59, R59, 0x1, -R249.reuse ;  /* 0x000000013b3b9824 */ /* 0x100fe200078e0af9 */
[C---:B------:R-:W-:Y:S02]  /*b950*/  ISETP.GT.U32.AND P2, PT, R249.reuse, R53, PT ;  /* 0x00000035f900720c */ /* 0x040fe40003f44070 */
[----:B------:R-:W-:Y:S02]  /*b960*/  ISETP.GT.U32.AND P1, PT, R249, R52, PT ;  /* 0x00000034f900720c */ /* 0x000fe40003f24070 */
[----:B------:R-:W-:Y:S02]  /*b970*/  IADD3 R219, R15, 0xfc, RZ ;  /* 0x000000fc0fdb7810 */ /* 0x000fe40007ffe0ff */
[----:B------:R-:W-:Y:S01]  /*b980*/  @!P5 IADD3 R56, R56, -R249, RZ ;  /* 0x800000f93838d210 */ /* 0x000fe20007ffe0ff */
[--C-:B------:R-:W-:Y:S01]  /*b990*/  @!P6 IMAD.IADD R58, R58, 0x1, -R249.reuse ;  /* 0x000000013a3ae824 */ /* 0x100fe200078e0af9 */
[----:B------:R-:W-:Y:S01]  /*b9a0*/  ISETP.GT.U32.AND P6, PT, R249, R51, PT ;  /* 0x00000033f900720c */ /* 0x000fe20003fc4070 */
[--C-:B------:R-:W-:Y:S01]  /*b9b0*/  @!P4 IMAD.IADD R55, R55, 0x1, -R249.reuse ;  /* 0x000000013737c824 */ /* 0x100fe200078e0af9 */
[----:B------:R1:W-:Y:S01]  /*b9c0*/  STL [R1+0x3170], R219 ;  /* 0x003170db01007387 */ /* 0x0003e20000100800 */
[----:B------:R-:W-:-:S02]  /*b9d0*/  @!P3 IMAD.IADD R54, R54, 0x1, -R249 ;  /* 0x000000013636b824 */ /* 0x000fc400078e0af9 */
[----:B------:R-:W-:Y:S02]  /*b9e0*/  @!P2 IMAD.IADD R53, R53, 0x1, -R249 ;  /* 0x000000013535a824 */ /* 0x000fe400078e0af9 */
[----:B------:R-:W-:Y:S02]  /*b9f0*/  @!P1 IADD3 R52, R52, -R249, RZ ;  /* 0x800000f934349210 */ /* 0x000fe40007ffe0ff */
[----:B----4-:R-:W-:Y:S01]  /*ba00*/  ISETP.GE.AND P5, PT, R234, RZ, PT ;  /* 0x000000ffea00720c */ /* 0x010fe20003fa6270 */
[----:B------:R-:W-:Y:S02]  /*ba10*/  IMAD.MOV.U32 R234, RZ, RZ, R56 ;  /* 0x000000ffffea7224 */ /* 0x000fe400078e0038 */
[----:B------:R-:W4:Y:S01]  /*ba20*/  LDL R56, [R1+0x32b0] ;  /* 0x0032b00001387983 */ /* 0x000f220000100800 */
[----:B------:R-:W-:-:S03]  /*ba30*/  ISETP.GE.AND P4, PT, R217, RZ, PT ;  /* 0x000000ffd900720c */ /* 0x000fc60003f86270 */
[----:B------:R-:W4:Y:S01]  /*ba40*/  LDL R217, [R1+0x32b8] ;  /* 0x0032b80001d97983 */ /* 0x000f220000100800 */
[----:B------:R-:W-:-:S03]  /*ba50*/  ISETP.GE.AND P3, PT, R218, RZ, PT ;  /* 0x000000ffda00720c */ /* 0x000fc60003f66270 */
        /* <DEDUP_REMOVED lines=11> */
[----:B------:R-:W-:Y:S01]  /*bb10*/  @!P4 IADD3 R60, -R60, RZ, RZ ;  /* 0x000000ff3c3cc210 */ /* 0x000fe20007ffe1ff */
[----:B------:R-:W-:Y:S01]  /*bb20*/  @!P2 IMAD.MOV R58, RZ, RZ, -R58 ;  /* 0x000000ffff3aa224 */ /* 0x000fe200078e0a3a */
[C---:B------:R-:W-:Y:S02]  /*bb30*/  ISETP.GT.U32.AND P4, PT, R249.reuse, R54, PT ;  /* 0x00000036f900720c */ /* 0x040fe40003f84070 */
[C---:B------:R-:W-:Y:S02]  /*bb40*/  ISETP.GT.U32.AND P3, PT, R249.reuse, R53, PT ;  /* 0x00000035f900720c */ /* 0x040fe40003f64070 */
[----:B------:R-:W-:-:S05]  /*bb50*/  ISETP.GT.U32.AND P2, PT, R249, R52, PT ;  /* 0x00000034f900720c */ /* 0x000fca0003f44070 */
[----:B------:R-:W-:Y:S01]  /*bb60*/  @!P0 IMAD.IADD R57, R57, 0x1, -R249 ;  /* 0x0000000139398824 */ /* 0x000fe200078e0af9 */
[C---:B------:R-:W-:Y:S01]  /*bb70*/  ISETP.GT.U32.AND P0, PT, R249.reuse, R50, PT ;  /* 0x00000032f900720c */ /* 0x040fe20003f04070 */
[----:B------:R-:W-:Y:S01]  /*bb80*/  @!P6 IMAD.MOV R234, RZ, RZ, -R234 ;  /* 0x000000ffffeae224 */ /* 0x000fe200078e0aea */
[----:B------:R-:W-:Y:S02]  /*bb90*/  ISETP.GT.U32.AND P6, PT, R249, R49, PT ;  /* 0x00000031f900720c */ /* 0x000fe40003fc4070 */
[----:B------:R-:W-:Y:S02]  /*bba0*/  @!P1 IADD3 R57, -R57, RZ, RZ ;  /* 0x000000ff39399210 */ /* 0x000fe40007ffe1ff */
[----:B------:R-:W-:Y:S01]  /*bbb0*/  ISETP.GT.U32.AND P1, PT, R249, R51, PT ;  /* 0x00000033f900720c */ /* 0x000fe20003f24070 */
[----:B------:R-:W-:Y:S01]  /*bbc0*/  @!P5 IMAD.MOV R61, RZ, RZ, -R61 ;  /* 0x000000ffff3dd224 */ /* 0x000fe200078e0a3d */
[----:B------:R-:W-:Y:S01]  /*bbd0*/  @!P3 IADD3 R53, R53, -R249, RZ ;  /* 0x800000f93535b210 */ /* 0x000fe20007ffe0ff */
[----:B------:R-:W-:-:S04]  /*bbe0*/  @!P4 IMAD.IADD R54, R54, 0x1, -R249 ;  /* 0x000000013636c824 */ /* 0x000fc800078e0af9 */
[--C-:B------:R-:W-:Y:S01]  /*bbf0*/  @!P0 IMAD.IADD R50, R50, 0x1, -R249.reuse ;  /* 0x0000000132328824 */ /* 0x100fe200078e0af9 */
[C---:B------:R-:W-:Y:S01]  /*bc00*/  ISETP.GT.U32.AND P0, PT, R249.reuse, R55, PT ;  /* 0x00000037f900720c */ /* 0x040fe20003f04070 */
[--C-:B------:R-:W-:Y:S01]  /*bc10*/  @!P2 IMAD.IADD R52, R52, 0x1, -R249.reuse ;  /* 0x000000013434a824 */ /* 0x100fe200078e0af9 */
[C---:B------:R-:W-:Y:S02]  /*bc20*/  ISETP.GT.U32.AND P4, PT, R249.reuse, R48, PT ;  /* 0x00000030f900720c */ /* 0x040fe40003f84070 */
[C---:B------:R-:W-:Y:S02]  /*bc30*/  ISETP.GT.U32.AND P5, PT, R249.reuse, R50, PT ;  /* 0x00000032f900720c */ /* 0x040fe40003fa4070 */
[C---:B------:R-:W-:Y:S02]  /*bc40*/  ISETP.GT.U32.AND P3, PT, R249.reuse, R47, PT ;  /* 0x0000002ff900720c */ /* 0x040fe40003f64070 */
[----:B------:R-:W-:Y:S01]  /*bc50*/  ISETP.GT.U32.AND P2, PT, R249, R46, PT ;  /* 0x0000002ef900720c */ /* 0x000fe20003f44070 */
[----:B------:R-:W-:Y:S01]  /*bc60*/  @!P1 IMAD.IADD R51, R51, 0x1, -R249 ;  /* 0x0000000133339824 */ /* 0x000fe200078e0af9 */
[----:B------:R-:W-:-:S02]  /*bc70*/  @!P6 IADD3 R49, R49, -R249, RZ ;  /* 0x800000f93131e210 */ /* 0x000fc40007ffe0ff */
[C---:B------:R-:W-:Y:S02]  /*bc80*/  ISETP.GT.U32.AND P1, PT, R249.reuse, R45, PT ;  /* 0x0000002df900720c */ /* 0x040fe40003f24070 */
[----:B------:R-:W-:Y:S01]  /*bc90*/  ISETP.GT.U32.AND P6, PT, R249, R44, PT ;  /* 0x0000002cf900720c */ /* 0x000fe20003fc4070 */
[--C-:B------:R-:W-:Y:S02]  /*bca0*/  @!P0 IMAD.IADD R55, R55, 0x1, -R249.reuse ;  /* 0x0000000137378824 */ /* 0x100fe400078e0af9 */
[--C-:B------:R-:W-:Y:S02]  /*bcb0*/  @!P5 IMAD.IADD R50, R50, 0x1, -R249.reuse ;  /* 0x000000013232d824 */ /* 0x100fe400078e0af9 */
[--C-:B------:R-:W-:Y:S02]  /*bcc0*/  @!P4 IMAD.IADD R48, R48, 0x1, -R249.reuse ;  /* 0x000000013030c824 */ /* 0x100fe400078e0af9 */
[--C-:B------:R-:W-:Y:S02]  /*bcd0*/  @!P3 IMAD.IADD R47, R47, 0x1, -R249.reuse ;  /* 0x000000012f2fb824 */ /* 0x100fe400078e0af9 */
[----:B------:R-:W-:-:S02]  /*bce0*/  @!P2 IMAD.IADD R46, R46, 0x1, -R249 ;  /* 0x000000012e2ea824 */ /* 0x000fc400078e0af9 */
[----:B------:R-:W-:Y:S02]  /*bcf0*/  @!P1 IADD3 R45, R45, -R249, RZ ;  /* 0x800000f92d2d9210 */ /* 0x000fe40007ffe0ff */
[----:B------:R-:W-:-:S05]  /*bd00*/  @!P6 IMAD.IADD R44, R44, 0x1, -R249 ;  /* 0x000000012c2ce824 */ /* 0x000fca00078e0af9 */
[----:B------:R-:W-:Y:S02]  /*bd10*/  ISETP.GT.U32.AND P6, PT, R249, R44, PT ;  /* 0x0000002cf900720c */ /* 0x000fe40003fc4070 */
[----:B----4-:R-:W-:Y:S02]  /*bd20*/  ISETP.GE.AND P0, PT, R56, RZ, PT ;  /* 0x000000ff3800720c */ /* 0x010fe40003f06270 */
[----:B------:R-:W-:Y:S02]  /*bd30*/  ISETP.GE.AND P5, PT, R217, RZ, PT ;  /* 0x000000ffd900720c */ /* 0x000fe40003fa6270 */
[----:B------:R-:W-:Y:S02]  /*bd40*/  ISETP.GE.AND P4, PT, R218, RZ, PT ;  /* 0x000000ffda00720c */ /* 0x000fe40003f86270 */
[----:B------:R-:W-:-:S07]  /*bd50*/  ISETP.GE.AND P2, PT, R236, RZ, PT ;  /* 0x000000ffec00720c */ /* 0x000fce0003f46270 */
[----:B------:R-:W-:Y:S02]  /*bd60*/  @!P0 IMAD.MOV R55, RZ, RZ, -R55 ;  /* 0x000000ffff378224 */ /* 0x000fe400078e0a37 */
[----:B------:R-:W-:Y:S02]  /*bd70*/  @!P5 IADD3 R54, -R54, RZ, RZ ;  /* 0x000000ff3636d210 */ /* 0x000fe40007ffe1ff */
[----:B------:R-:W-:Y:S01]  /*bd80*/  @!P4 IMAD.MOV R53, RZ, RZ, -R53 ;  /* 0x000000ffff35c224 */ /* 0x000fe200078e0a35 */
[C---:B------:R-:W-:Y:S01]  /*bd90*/  ISETP.GT.U32.AND P0, PT, R249.reuse, R49, PT ;  /* 0x00000031f900720c */ /* 0x040fe20003f04070 */
[----:B------:R-:W-:Y:S01]  /*bda0*/  @!P6 IMAD.IADD R44, R44, 0x1, -R249 ;  /* 0x000000012c2ce824 */ /* 0x000fe200078e0af9 */
[C---:B------:R-:W-:Y:S01]  /*bdb0*/  ISETP.GT.U32.AND P5, PT, R249.reuse, R48, PT ;  /* 0x00000030f900720c */ /* 0x040fe20003fa4070 */
[----:B------:R-:W4:Y:S01]  /*bdc0*/  LDL R217, [R1+0x32e8] ;  /* 0x0032e80001d97983 */ /* 0x000f220000100800 */
[C---:B------:R-:W-:Y:S02]  /*bdd0*/  ISETP.GT.U32.AND P4, PT, R249.reuse, R47, PT ;  /* 0x0000002ff900720c */ /* 0x040fe40003f84070 */
[----:B------:R-:W-:Y:S01]  /*bde0*/  IABS R56, R219 ;  /* 0x000000db00387213 */ /* 0x000fe20000000000 */
[----:B------:R-:W4:Y:S01]  /*bdf0*/  LDL R236, [R1+0x32f0] ;  /* 0x0032f00001ec7983 */ /* 0x000f220000100800 */
[----:B------:R-:W-:Y:S01]  /*be00*/  @!P2 IMAD.MOV R51, RZ, RZ, -R51 ;  /* 0x000000ffff33a224 */ /* 0x000fe200078e0a33 */
[----:B------:R-:W-:-:S02]  /*be10*/  ISETP.GT.U32.AND P2, PT, R249, R45, PT ;  /* 0x0000002df900720c */ /* 0x000fc40003f44070 */
[----:B------:R-:W4:Y:S02]  /*be20*/  LDL R218, [R1+0x32f4] ;  /* 0x0032f40001da7983 */ /* 0x000f240000100800 */
[--C-:B------:R-:W-:Y:S01]  /*be30*/  @!P0 IMAD.IADD R49, R49, 0x1, -R249.reuse ;  /* 0x0000000131318824 */ /* 0x100fe200078e0af9 */
[C---:B------:R-:W-:Y:S01]  /*be40*/  ISETP.GT.U32.AND P0, PT, R249.reuse, R42, PT ;  /* 0x0000002af900720c */ /* 0x040fe20003f04070 */
[--C-:B------:R-:W-:Y:S01]  /*be50*/  @!P5 IMAD.IADD R48, R48, 0x1, -R249.reuse ;  /* 0x000000013030d824 */ /* 0x100fe200078e0af9 */
[----:B------:R-:W-:Y:S01]  /*be60*/  ISETP.GT.U32.AND P5, PT, R249, R41, PT ;  /* 0x00000029f900720c */ /* 0x000fe20003fa4070 */
[----:B------:R-:W-:Y:S01]  /*be70*/  @!P4 IMAD.IADD R47, R47, 0x1, -R249 ;  /* 0x000000012f2fc824 */ /* 0x000fe200078e0af9 */
[----:B------:R-:W-:-:S04]  /*be80*/  ISETP.GT.U32.AND P4, PT, R249, R40, PT ;  /* 0x00000028f900720c */ /* 0x000fc80003f84070 */
[----:B------:R-:W-:Y:S01]  /*be90*/  @!P2 IMAD.IADD R45, R45, 0x1, -R249 ;  /* 0x000000012d2da824 */ /* 0x000fe200078e0af9 */
[----:B------:R-:W-:Y:S02]  /*bea0*/  ISETP.GT.U32.AND P2, PT, R249, R38, PT ;  /* 0x00000026f900720c */ /* 0x000fe40003f44070 */
[----:B--2---:R-:W-:Y:S02]  /*beb0*/  ISETP.GE.AND P3, PT, R235, RZ, PT ;  /* 0x000000ffeb00720c */ /* 0x004fe40003f66270 */
[----:B---3--:R-:W-:Y:S01]  /*bec0*/  ISETP.GE.AND P1, PT, R238, RZ, PT ;  /* 0x000000ffee00720c */ /* 0x008fe20003f26270 */
[----:B------:R-:W-:Y:S01]  /*bed0*/  IMAD.HI.U32 R235, R248, R56, RZ ;  /* 0x00000038f8eb7227 */ /* 0x000fe200078e00ff */
[----:B------:R-:W2:Y:S09]  /*bee0*/  LDL R238, [R1+0x32fc] ;  /* 0x0032fc0001ee7983 */ /* 0x000eb20000100800 */
[----:B------:R-:W-:Y:S01]  /*bef0*/  @!P3 IMAD.MOV R52, RZ, RZ, -R52 ;  /* 0x000000ffff34b224 */ /* 0x000fe200078e0a34 */
[----:B------:R-:W-:Y:S01]  /*bf00*/  ISETP.GT.U32.AND P3, PT, R249, R46, PT ;  /* 0x0000002ef900720c */ /* 0x000fe20003f64070 */
[----:B------:R-:W-:Y:S01]  /*bf10*/  IMAD.MOV R235, RZ, RZ, -R235 ;  /* 0x000000ffffeb7224 */ /* 0x000fe200078e0aeb */
[----:B------:R-:W-:-:S03]  /*bf20*/  @!P1 IADD3 R50, -R50, RZ, RZ ;  /* 0x000000ff32329210 */ /* 0x000fc60007ffe1ff */
[C---:B------:R-:W-:Y:S01]  /*bf30*/  IMAD R56, R249.reuse, R235, R56 ;  /* 0x000000ebf9387224 */ /* 0x040fe200078e0238 */
[C---:B------:R-:W-:Y:S01]  /*bf40*/  ISETP.GT.U32.AND P1, PT, R249.reuse, R43, PT ;  /* 0x0000002bf900720c */ /* 0x040fe20003f24070 */
[----:B------:R-:W3:Y:S06]  /*bf50*/  LDL R235, [R1+0x32e0] ;  /* 0x0032e00001eb7983 */ /* 0x000eec0000100800 */
[----:B------:R-:W-:Y:S02]  /*bf60*/  @!P3 IADD3 R46, R46, -R249, RZ ;  /* 0x800000f92e2eb210 */ /* 0x000fe40007ffe0ff */
[----:B------:R-:W-:-:S02]  /*bf70*/  ISETP.GT.U32.AND P3, PT, R249, R39, PT ;  /* 0x00000027f900720c */ /* 0x000fc40003f64070 */
[----:B------:R-:W2:Y:S02]  /*bf80*/  LDL R249, [R1+0x32dc] ;  /* 0x0032dc0001f97983 */ /* 0x000ea40000100800 */
[----:B--2---:R-:W-:Y:S02]  /*bf90*/  ISETP.GE.AND P6, PT, R249, RZ, PT ;  /* 0x000000fff900720c */ /* 0x004fe40003fc6270 */
[----:B------:R-:W-:-:S04]  /*bfa0*/  IABS R249, c[0x0][0x17c] ;  /* 0x00005f0000f97a13 */ /* 0x000fc80000000000 */
[-C--:B------:R-:W-:Y:S01]  /*bfb0*/  @!P0 IADD3 R42, R42, -R249.reuse, RZ ;  /* 0x800000f92a2a8210 */ /* 0x080fe20007ffe0ff */
[--C-:B------:R-:W-:Y:S01]  /*bfc0*/  @!P1 IMAD.IADD R43, R43, 0x1, -R249.reuse ;  /* 0x000000012b2b9824 */ /* 0x100fe200078e0af9 */
[----:B---3--:R-:W-:Y:S01]  /*bfd0*/  ISETP.GE.AND P1, PT, R235, RZ, PT ;  /* 0x000000ffeb00720c */ /* 0x008fe20003f26270 */
[--C-:B------:R-:W-:Y:S01]  /*bfe0*/  @!P4 IMAD.IADD R40, R40, 0x1, -R249.reuse ;  /* 0x000000012828c824 */ /* 0x100fe200078e0af9 */
[----:B----4-:R-:W-:Y:S01]  /*bff0*/  ISETP.GE.AND P0, PT, R217, RZ, PT ;  /* 0x000000ffd900720c */ /* 0x010fe20003f06270 */
[--C-:B------:R-:W-:Y:S01]  /*c000*/  @!P5 IMAD.IADD R41, R41, 0x1, -R249.reuse ;  /* 0x000000012929d824 */ /* 0x100fe200078e0af9 */
[----:B------:R-:W-:Y:S01]  /*c010*/  ISETP.GE.AND P4, PT, R236, RZ, PT ;  /* 0x000000ffec00720c */ /* 0x000fe20003f86270 */
[----:B------:R-:W-:Y:S01]  /*c020*/  @!P3 IMAD.IADD R39, R39, 0x1, -R249 ;  /* 0x000000012727b824 */ /* 0x000fe200078e0af9 */
[----:B------:R-:W-:Y:S01]  /*c030*/  ISETP.GE.AND P5, PT, R218, RZ, PT ;  /* 0x000000ffda00720c */ /* 0x000fe20003fa6270 */
[----:B------:R-:W-:Y:S01]  /*c040*/  @!P6 IMAD.MOV R49, RZ, RZ, -R49 ;  /* 0x000000ffff31e224 */ /* 0x000fe200078e0a31 */
[----:B------:R-:W-:Y:S01]  /*c050*/  @!P2 IADD3 R38, R38, -R249, RZ ;  /* 0x800000f92626a210 */ /* 0x000fe20007ffe0ff */
[----:B------:R-:W2:Y:S01]  /*c060*/  LDL R235, [R1+0x3328] ;  /* 0x0033280001eb7983 */ /* 0x000ea20000100800 */
[----:B------:R-:W-:-:S02]  /*c070*/  ISETP.GE.AND P3, PT, R238, RZ, PT ;  /* 0x000000ffee00720c */ /* 0x000fc40003f66270 */
[C---:B------:R-:W-:Y:S01]  /*c080*/  ISETP.GT.U32.AND P2, PT, R249.reuse, R43, PT ;  /* 0x0000002bf900720c */ /* 0x040fe20003f44070 */
[----:B------:R-:W-:Y:S01]  /*c090*/  @!P1 IMAD.MOV R48, RZ, RZ, -R48 ;  /* 0x000000ffff309224 */ /* 0x000fe200078e0a30 */
[C---:B------:R-:W-:Y:S01]  /*c0a0*/  ISETP.GT.U32.AND P1, PT, R249.reuse, R42, PT ;  /* 0x0000002af900720c */ /* 0x040fe20003f24070 */
[----:B------:R-:W-:Y:S01]  /*c0b0*/  @!P0 IMAD.MOV R47, RZ, RZ, -R47 ;  /* 0x000000ffff2f8224 */ /* 0x000fe200078e0a2f */
[C---:B------:R-:W-:Y:S01]  /*c0c0*/  ISETP.GT.U32.AND P0, PT, R249.reuse, R41, PT ;  /* 0x00000029f900720c */ /* 0x040fe20003f04070 */
[----:B------:R-:W-:Y:S01]  /*c0d0*/  @!P4 IMAD.MOV R45, RZ, RZ, -R45 ;  /* 0x000000ffff2dc224 */ /* 0x000fe200078e0a2d */
[C---:B------:R-:W-:Y:S01]  /*c0e0*/  ISETP.GT.U32.AND P6, PT, R249.reuse, R40, PT ;  /* 0x00000028f900720c */ /* 0x040fe20003fc4070 */
[----:B------:R-:W3:Y:S01]  /*c0f0*/  LDL R218, [R1+0x3310] ;  /* 0x0033100001da7983 */ /* 0x000ee20000100800 */
[----:B------:R-:W-:Y:S02]  /*c100*/  @!P5 IADD3 R46, -R46, RZ, RZ ;  /* 0x000000ff2e2ed210 */ /* 0x000fe40007ffe1ff */
[C---:B------:R-:W-:Y:S01]  /*c110*/  ISETP.GT.U32.AND P4, PT, R249.reuse, R39, PT ;  /* 0x00000027f900720c */ /* 0x040fe20003f84070 */
[----:B------:R-:W4:Y:S01]  /*c120*/  LDL R236, [R1+0x331c] ;  /* 0x00331c0001ec7983 */ /* 0x000f220000100800 */
[----:B------:R-:W-:-:S02]  /*c130*/  ISETP.GT.U32.AND P5, PT, R249, R38, PT ;  /* 0x00000026f900720c */ /* 0x000fc40003fa4070 */
[----:B------:R-:W-:Y:S01]  /*c140*/  IADD3 R217, R15, 0xfd, RZ ;  /* 0x000000fd0fd97810 */ /* 0x000fe20007ffe0ff */
[----:B------:R-:W2:Y:S01]  /*c150*/  LDL R238, [R1+0x3320] ;  /* 0x0033200001ee7983 */ /* 0x000ea20000100800 */
[----:B------:R-:W-:Y:S01]  /*c160*/  @!P3 IMAD.MOV R44, RZ, RZ, -R44 ;  /* 0x000000ffff2cb224 */ /* 0x000fe200078e0a2c */
[----:B------:R-:W-:Y:S01]  /*c170*/  @!P1 IADD3 R42, R42, -R249, RZ ;  /* 0x800000f92a2a9210 */ /* 0x000fe20007ffe0ff */
[--C-:B------:R-:W-:Y:S01]  /*c180*/  @!P2 IMAD.IADD R43, R43, 0x1, -R249.reuse ;  /* 0x000000012b2ba824 */ /* 0x100fe200078e0af9 */
[----:B------:R-:W-:Y:S01]  /*c190*/  ISETP.GT.U32.AND P3, PT, R249, R37, PT ;  /* 0x00000025f900720c */ /* 0x000fe20003f64070 */
[--C-:B------:R-:W-:Y:S01]  /*c1a0*/  @!P0 IMAD.IADD R41, R41, 0x1, -R249.reuse ;  /* 0x0000000129298824 */ /* 0x100fe200078e0af9 */
[----:B------:R1:W-:Y:S01]  /*c1b0*/  STL [R1+0x3160], R217 ;  /* 0x003160d901007387 */ /* 0x0003e20000100800 */
[--C-:B------:R-:W-:Y:S01]  /*c1c0*/  @!P6 IMAD.IADD R40, R40, 0x1, -R249.reuse ;  /* 0x000000012828e824 */ /* 0x100fe200078e0af9 */
[----:B------:R-:W-:Y:S01]  /*c1d0*/  ISETP.GT.U32.AND P2, PT, R249, R36, PT ;  /* 0x00000024f900720c */ /* 0x000fe20003f44070 */
[----:B------:R-:W-:Y:S01]  /*c1e0*/  @!P4 IMAD.IADD R39, R39, 0x1, -R249 ;  /* 0x000000012727c824 */ /* 0x000fe200078e0af9 */
[----:B------:R-:W-:-:S02]  /*c1f0*/  ISETP.GT.U32.AND P1, PT, R249, R35, PT ;  /* 0x00000023f900720c */ /* 0x000fc40003f24070 */
[C---:B------:R-:W-:Y:S02]  /*c200*/  ISETP.GT.U32.AND P0, PT, R249.reuse, R34, PT ;  /* 0x00000022f900720c */ /* 0x040fe40003f04070 */
[C---:B------:R-:W-:Y:S02]  /*c210*/  ISETP.GT.U32.AND P6, PT, R249.reuse, R33, PT ;  /* 0x00000021f900720c */ /* 0x040fe40003fc4070 */
[----:B------:R-:W-:Y:S02]  /*c220*/  ISETP.GT.U32.AND P4, PT, R249, R32, PT ;  /* 0x00000020f900720c */ /* 0x000fe40003f84070 */
[----:B------:R-:W-:Y:S02]  /*c230*/  @!P5 IADD3 R38, R38, -R249, RZ ;  /* 0x800000f92626d210 */ /* 0x000fe40007ffe0ff */
[----:B------:R-:W2:Y:S02]  /*c240*/  LDL R249, [R1+0x3308] ;  /* 0x0033080001f97983 */ /* 0x000ea40000100800 */
[----:B--2---:R-:W-:-:S02]  /*c250*/  ISETP.GE.AND P5, PT, R249, RZ, PT ;  /* 0x000000fff900720c */ /* 0x004fc40003fa6270 */
[----:B------:R-:W-:-:S05]  /*c260*/  IABS R249, c[0x0][0x17c] ;  /* 0x00005f0000f97a13 */ /* 0x000fca0000000000 */
[----:B------:R-:W-:Y:S02]  /*c270*/  @!P3 IMAD.IADD R37, R37, 0x1, -R249 ;  /* 0x000000012525b824 */ /* 0x000fe400078e0af9 */
[----:B------:R-:W2:Y:S04]  /*c280*/  LDL R249, [R1+0x330c] ;  /* 0x00330c0001f97983 */ /* 0x000ea80000100800 */
[----:B------:R-:W-:Y:S01]  /*c290*/  @!P5 IMAD.MOV R43, RZ, RZ, -R43 ;  /* 0x000000ffff2bd224 */ /* 0x000fe200078e0a2b */
[----:B--2---:R-:W-:Y:S02]  /*c2a0*/  ISETP.GE.AND P3, PT, R249, RZ, PT ;  /* 0x000000fff900720c */ /* 0x004fe40003f66270 */
[----:B------:R-:W-:-:S04]  /*c2b0*/  IABS R249, c[0x0][0x17c] ;  /* 0x00005f0000f97a13 */ /* 0x000fc80000000000 */
[----:B------:R-:W-:Y:S01]  /*c2c0*/  @!P0 IADD3 R34, R34, -R249, RZ ;  /* 0x800000f922228210 */ /* 0x000fe20007ffe0ff */
[--C-:B------:R-:W-:Y:S01]  /*c2d0*/  @!P2 IMAD.IADD R36, R36, 0x1, -R249.reuse ;  /* 0x000000012424a824 */ /* 0x100fe200078e0af9 */
[----:B------:R-:W-:Y:S01]  /*c2e0*/  ISETP.GE.AND P2, PT, R235, RZ, PT ;  /* 0x000000ffeb00720c */ /* 0x000fe20003f46270 */
[--C-:B------:R-:W-:Y:S01]  /*c2f0*/  @!P1 IMAD.IADD R35, R35, 0x1, -R249.reuse ;  /* 0x0000000123239824 */ /* 0x100fe200078e0af9 */
[----:B---3--:R-:W-:Y:S02]  /*c300*/  ISETP.GE.AND P1, PT, R218, RZ, PT ;  /* 0x000000ffda00720c */ /* 0x008fe40003f26270 */
[----:B----4-:R-:W-:Y:S01]  /*c310*/  ISETP.GE.AND P0, PT, R236, RZ, PT ;  /* 0x000000ffec00720c */ /* 0x010fe20003f06270 */
[--C-:B------:R-:W-:Y:S02]  /*c320*/  @!P6 IMAD.IADD R33, R33, 0x1, -R249.reuse ;  /* 0x000000012121e824 */ /* 0x100fe400078e0af9 */
[----:B------:R-:W-:Y:S01]  /*c330*/  @!P4 IMAD.IADD R32, R32, 0x1, -R249 ;  /* 0x000000012020c824 */ /* 0x000fe200078e0af9 */
[----:B------:R-:W-:-:S02]  /*c340*/  @!P3 IADD3 R42, -R42, RZ, RZ ;  /* 0x000000ff2a2ab210 */ /* 0x000fc40007ffe1ff */
[C---:B------:R-:W-:Y:S01]  /*c350*/  ISETP.GT.U32.AND P5, PT, R249.reuse, R37, PT ;  /* 0x00000025f900720c */ /* 0x040fe20003fa4070 */
[----:B------:R-:W-:Y:S01]  /*c360*/  IMAD.MOV.U32 R235, RZ, RZ, R38 ;  /* 0x000000ffffeb7224 */ /* 0x000fe200078e0026 */
[----:B------:R-:W-:Y:S01]  /*c370*/  ISETP.GE.AND P6, PT, R238, RZ, PT ;  /* 0x000000ffee00720c */ /* 0x000fe20003fc6270 */
[----:B------:R-:W-:Y:S01]  /*c380*/  @!P2 IMAD.MOV R41, RZ, RZ, -R41 ;  /* 0x000000ffff29a224 */ /* 0x000fe200078e0a29 */
[C---:B------:R-:W-:Y:S01]  /*c390*/  ISETP.GT.U32.AND P4, PT, R249.reuse, R36, PT ;  /* 0x00000024f900720c */ /* 0x040fe20003f84070 */
[----:B------:R-:W-:Y:S01]  /*c3a0*/  @!P1 IMAD.MOV R40, RZ, RZ, -R40 ;  /* 0x000000ffff289224 */ /* 0x000fe200078e0a28 */
[C---:B------:R-:W-:Y:S01]  /*c3b0*/  ISETP.GT.U32.AND P3, PT, R249.reuse, R35, PT ;  /* 0x00000023f900720c */ /* 0x040fe20003f64070 */
[----:B------:R-:W2:Y:S01]  /*c3c0*/  LDL R236, [R1+0x3338] ;  /* 0x0033380001ec7983 */ /* 0x000ea20000100800 */
[----:B------:R-:W-:Y:S02]  /*c3d0*/  ISETP.GT.U32.AND P2, PT, R249, R34, PT ;  /* 0x00000022f900720c */ /* 0x000fe40003f44070 */
[----:B------:R-:W-:Y:S01]  /*c3e0*/  @!P0 IADD3 R39, -R39, RZ, RZ ;  /* 0x000000ff27278210 */ /* 0x000fe20007ffe1ff */
[----:B------:R-:W3:Y:S01]  /*c3f0*/  LDL R38, [R1+0x333c] ;  /* 0x00333c0001267983 */ /* 0x000ee20000100800 */
[----:B------:R-:W-:-:S02]  /*c400*/  ISETP.GT.U32.AND P1, PT, R249, R33, PT ;  /* 0x00000021f900720c */ /* 0x000fc40003f24070 */
[C---:B------:R-:W-:Y:S01]  /*c410*/  ISETP.GT.U32.AND P0, PT, R249.reuse, R32, PT ;  /* 0x00000020f900720c */ /* 0x040fe20003f04070 */
[----:B------:R-:W-:Y:S01]  /*c420*/  @!P6 IMAD.MOV R235, RZ, RZ, -R235 ;  /* 0x000000ffffebe224 */ /* 0x000fe200078e0aeb */
[C---:B------:R-:W-:Y:S01]  /*c430*/  ISETP.GT.U32.AND P6, PT, R249.reuse, R31, PT ;  /* 0x0000001ff900720c */ /* 0x040fe20003fc4070 */
[--C-:B------:R-:W-:Y:S01]  /*c440*/  @!P4 IMAD.IADD R36, R36, 0x1, -R249.reuse ;  /* 0x000000012424c824 */ /* 0x100fe200078e0af9 */
[----:B------:R-:W-:Y:S01]  /*c450*/  ISETP.GT.U32.AND P4, PT, R249, R30, PT ;  /* 0x0000001ef900720c */ /* 0x000fe20003f84070 */
[--C-:B------:R-:W-:Y:S01]  /*c460*/  @!P5 IMAD.IADD R37, R37, 0x1, -R249.reuse ;  /* 0x000000012525d824 */ /* 0x100fe200078e0af9 */
[----:B------:R-:W-:Y:S01]  /*c470*/  @!P3 IADD3 R35, R35, -R249, RZ ;  /* 0x800000f92323b210 */ /* 0x000fe20007ffe0ff */
[--C-:B------:R-:W-:Y:S01]  /*c480*/  @!P2 IMAD.IADD R34, R34, 0x1, -R249.reuse ;  /* 0x000000012222a824 */ /* 0x100fe200078e0af9 */
[C---:B------:R-:W-:Y:S01]  /*c490*/  ISETP.GT.U32.AND P3, PT, R249.reuse, R29, PT ;  /* 0x0000001df900720c */ /* 0x040fe20003f64070 */
[----:B------:R-:W4:Y:S01]  /*c4a0*/  LDL R218, [R1+0x334c] ;  /* 0x00334c0001da7983 */ /* 0x000f220000100800 */
[----:B------:R-:W-:Y:S01]  /*c4b0*/  ISETP.GT.U32.AND P2, PT, R249, R28, PT ;  /* 0x0000001cf900720c */ /* 0x000fe20003f44070 */
[--C-:B------:R-:W-:Y:S01]  /*c4c0*/  @!P1 IMAD.IADD R33, R33, 0x1, -R249.reuse ;  /* 0x0000000121219824 */ /* 0x100fe200078e0af9 */
[----:B------:R-:W-:Y:S01]  /*c4d0*/  ISETP.GT.U32.AND P1, PT, R249, R27, PT ;  /* 0x0000001bf900720c */ /* 0x000fe20003f24070 */
[----:B------:R-:W-:Y:S01]  /*c4e0*/  @!P0 IMAD.IADD R32, R32, 0x1, -R249 ;  /* 0x0000000120208824 */ /* 0x000fe200078e0af9 */
[----:B------:R-:W2:Y:S04]  /*c4f0*/  LDL R238, [R1+0x3358] ;  /* 0x0033580001ee7983 */ /* 0x000ea80000100800 */
[----:B------:R-:W2:Y:S02]  /*c500*/  LDL R249, [R1+0x3340] ;  /* 0x0033400001f97983 */ /* 0x000ea40000100800 */
[----:B--2---:R-:W-:-:S02]  /*c510*/  ISETP.GE.AND P0, PT, R249, RZ, PT ;  /* 0x000000fff900720c */ /* 0x004fc40003f06270 */
[----:B------:R-:W-:-:S04]  /*c520*/  IABS R249, c[0x0][0x17c] ;  /* 0x00005f0000f97a13 */ /* 0x000fc80000000000 */
[----:B------:R-:W-:Y:S01]  /*c530*/  @!P6 IADD3 R31, R31, -R249, RZ ;  /* 0x800000f91f1fe210 */ /* 0x000fe20007ffe0ff */
[----:B------:R-:W-:Y:S01]  /*c540*/  @!P4 IMAD.IADD R30, R30, 0x1, -R249 ;  /* 0x000000011e1ec824 */ /* 0x000fe200078e0af9 */
[----:B------:R-:W-:Y:S02]  /*c550*/  ISETP.GT.U32.AND P6, PT, R249, R26, PT ;  /* 0x0000001af900720c */ /* 0x000fe40003fc4070 */
[----:B------:R-:W2:Y:S01]  /*c560*/  LDL R249, [R1+0x3330] ;  /* 0x0033300001f97983 */ /* 0x000ea20000100800 */
[----:B---3--:R-:W-:Y:S02]  /*c570*/  ISETP.GE.AND P5, PT, R38, RZ, PT ;  /* 0x000000ff2600720c */ /* 0x008fe40003fa6270 */
[----:B------:R-:W-:Y:S02]  /*c580*/  @!P0 IADD3 R36, -R36, RZ, RZ ;  /* 0x000000ff24248210 */ /* 0x000fe40007ffe1ff */
[----:B------:R-:W-:-:S09]  /*c590*/  IABS R38, R217 ;  /* 0x000000d900267213 */ /* 0x000fd20000000000 */
[----:B------:R-:W-:Y:S01]  /*c5a0*/  @!P5 IMAD.MOV R37, RZ, RZ, -R37 ;  /* 0x000000ffff25d224 */ /* 0x000fe200078e0a25 */
[----:B--2---:R-:W-:Y:S02]  /*c5b0*/  ISETP.GE.AND P4, PT, R249, RZ, PT ;  /* 0x000000fff900720c */ /* 0x004fe40003f86270 */
[----:B------:R-:W-:-:S05]  /*c5c0*/  IABS R249, c[0x0][0x17c] ;  /* 0x00005f0000f97a13 */ /* 0x000fca0000000000 */
[--C-:B------:R-:W-:Y:S01]  /*c5d0*/  @!P3 IMAD.IADD R29, R29, 0x1, -R249.reuse ;  /* 0x000000011d1db824 */ /* 0x100fe200078e0af9 */
[----:B------:R-:W-:Y:S01]  /*c5e0*/  ISETP.GE.AND P3, PT, R236, RZ, PT ;  /* 0x000000ffec00720c */ /* 0x000fe20003f66270 */
[--C-:B------:R-:W-:Y:S01]  /*c5f0*/  @!P2 IMAD.IADD R28, R28, 0x1, -R249.reuse ;  /* 0x000000011c1ca824 */ /* 0x100fe200078e0af9 */
[----:B----4-:R-:W-:Y:S01]  /*c600*/  ISETP.GE.AND P2, PT, R218, RZ, PT ;  /* 0x000000ffda00720c */ /* 0x010fe20003f46270 */
[----:B------:R-:W-:Y:S01]  /*c610*/  @!P6 IMAD.IADD R26, R26, 0x1, -R249 ;  /* 0x000000011a1ae824 */ /* 0x000fe200078e0af9 */
[----:B------:R-:W-:Y:S01]  /*c620*/  @!P1 IADD3 R27, R27, -R249, RZ ;  /* 0x800000f91b1b9210 */ /* 0x000fe20007ffe0ff */
[----:B------:R-:W-:Y:S01]  /*c630*/  @!P4 IMAD.MOV R35, RZ, RZ, -R35 ;  /* 0x000000ffff23c224 */ /* 0x000fe200078e0a23 */
[----:B------:R-:W-:Y:S02]  /*c640*/  ISETP.GE.AND P1, PT, R238, RZ, PT ;  /* 0x000000ffee00720c */ /* 0x000fe40003f26270 */
[C---:B------:R-:W-:Y:S02]  /*c650*/  ISETP.GT.U32.AND P5, PT, R249.reuse, R31, PT ;  /* 0x0000001ff900720c */ /* 0x040fe40003fa4070 */
[C---:B------:R-:W-:Y:S01]  /*c660*/  ISETP.GT.U32.AND P0, PT, R249.reuse, R30, PT ;  /* 0x0000001ef900720c */ /* 0x040fe20003f04070 */
[----:B------:R-:W-:Y:S01]  /*c670*/  IMAD.HI.U32 R236, R248, R38, RZ ;  /* 0x00000026f8ec7227 */ /* 0x000fe200078e00ff */
[C---:B------:R-:W-:Y:S01]  /*c680*/  ISETP.GT.U32.AND P4, PT, R249.reuse, R29, PT ;  /* 0x0000001df900720c */ /* 0x040fe20003f84070 */
[----:B------:R-:W2:Y:S01]  /*c690*/  LDL R218, [R1+0x3370] ;  /* 0x0033700001da7983 */ /* 0x000ea20000100800 */
[C---:B------:R-:W-:Y:S01]  /*c6a0*/  ISETP.GT.U32.AND P6, PT, R249.reuse, R27, PT ;  /* 0x0000001bf900720c */ /* 0x040fe20003fc4070 */
[----:B------:R-:W-:Y:S01]  /*c6b0*/  @!P3 IMAD.MOV R34, RZ, RZ, -R34 ;  /* 0x000000ffff22b224 */ /* 0x000fe200078e0a22 */
[C---:B------:R-:W-:Y:S01]  /*c6c0*/  ISETP.GT.U32.AND P3, PT, R249.reuse, R28, PT ;  /* 0x0000001cf900720c */ /* 0x040fe20003f64070 */
[----:B------:R-:W-:Y:S01]  /*c6d0*/  @!P2 IMAD.MOV R33, RZ, RZ, -R33 ;  /* 0x000000ffff21a224 */ /* 0x000fe200078e0a21 */
[----:B------:R-:W-:Y:S01]  /*c6e0*/  ISETP.GT.U32.AND P2, PT, R249, R26, PT ;  /* 0x0000001af900720c */ /* 0x000fe20003f44070 */
[----:B------:R-:W-:Y:S01]  /*c6f0*/  IMAD.MOV R236, RZ, RZ, -R236 ;  /* 0x000000ffffec7224 */ /* 0x000fe200078e0aec */
[----:B------:R-:W-:Y:S01]  /*c700*/  @!P1 IADD3 R32, -R32, RZ, RZ ;  /* 0x000000ff20209210 */ /* 0x000fe20007ffe1ff */
[--C-:B------:R-:W-:Y:S01]  /*c710*/  @!P5 IMAD.IADD R31, R31, 0x1, -R249.reuse ;  /* 0x000000011f1fd824 */ /* 0x100fe200078e0af9 */
[C---:B------:R-:W-:Y:S01]  /*c720*/  ISETP.GT.U32.AND P1, PT, R249.reuse, R25, PT ;  /* 0x00000019f900720c */ /* 0x040fe20003f24070 */
[--C-:B------:R-:W-:Y:S01]  /*c730*/  @!P0 IMAD.IADD R30, R30, 0x1, -R249.reuse ;  /* 0x000000011e1e8824 */ /* 0x100fe200078e0af9 */
[----:B------:R-:W-:Y:S01]  /*c740*/  ISETP.GT.U32.AND P5, PT, R249, R24, PT ;  /* 0x00000018f900720c */ /* 0x000fe20003fa4070 */
[--C-:B------:R-:W-:Y:S01]  /*c750*/  @!P4 IMAD.IADD R29, R29, 0x1, -R249.reuse ;  /* 0x000000011d1dc824 */ /* 0x100fe200078e0af9 */
[----:B------:R-:W-:Y:S01]  /*c760*/  ISETP.GT.U32.AND P0, PT, R249, R23, PT ;  /* 0x00000017f900720c */ /* 0x000fe20003f04070 */
[--C-:B------:R-:W-:Y:S01]  /*c770*/  @!P6 IMAD.IADD R27, R27, 0x1, -R249.reuse ;  /* 0x000000011b1be824 */ /* 0x100fe200078e0af9 */
[C---:B------:R-:W-:Y:S01]  /*c780*/  ISETP.GT.U32.AND P4, PT, R249.reuse, R22, PT ;  /* 0x00000016f900720c */ /* 0x040fe20003f84070 */
[C---:B------:R-:W-:Y:S01]  /*c790*/  IMAD R38, R249.reuse, R236, R38 ;  /* 0x000000ecf9267224 */ /* 0x040fe200078e0226 */
[----:B------:R-:W-:Y:S01]  /*c7a0*/  @!P3 IADD3 R28, R28, -R249, RZ ;  /* 0x800000f91c1cb210 */ /* 0x000fe20007ffe0ff */
[----:B------:R-:W-:Y:S01]  /*c7b0*/  @!P2 IMAD.IADD R26, R26, 0x1, -R249 ;  /* 0x000000011a1aa824 */ /* 0x000fe200078e0af9 */
[C---:B------:R-:W-:Y:S01]  /*c7c0*/  ISETP.GT.U32.AND P3, PT, R249.reuse, R21, PT ;  /* 0x00000015f900720c */ /* 0x040fe20003f64070 */
[----:B------:R-:W3:Y:S01]  /*c7d0*/  LDL R238, [R1+0x3378] ;  /* 0x0033780001ee7983 */ /* 0x000ee20000100800 */
[----:B------:R-:W-:-:S03]  /*c7e0*/  ISETP.GT.U32.AND P6, PT, R249, R20, PT ;  /* 0x00000014f900720c */ /* 0x000fc60003fc4070 */
[----:B------:R-:W4:Y:S04]  /*c7f0*/  LDL R249, [R1+0x3360] ;  /* 0x0033600001f97983 */ /* 0x000f280000100800 */
[----:B------:R-:W2:Y:S01]  /*c800*/  LDL R236, [R1+0x336c] ;  /* 0x00336c0001ec7983 */ /* 0x000ea20000100800 */
[----:B----4-:R-:W-:Y:S02]  /*c810*/  ISETP.GE.AND P2, PT, R249, RZ, PT ;  /* 0x000000fff900720c */ /* 0x010fe40003f46270 */
[----:B------:R-:W-:-:S05]  /*c820*/  IABS R249, c[0x0][0x17c] ;  /* 0x00005f0000f97a13 */ /* 0x000fca0000000000 */
[----:B------:R-:W-:Y:S02]  /*c830*/  @!P1 IMAD.IADD R25, R25, 0x1, -R249 ;  /* 0x0000000119199824 */ /* 0x000fe400078e0af9 */
[----:B------:R-:W4:Y:S02]  /*c840*/  LDL R249, [R1+0x3344] ;  /* 0x0033440001f97983 */ /* 0x000f240000100800 */
[----:B----4-:R-:W-:Y:S02]  /*c850*/  ISETP.GE.AND P1, PT, R249, RZ, PT ;  /* 0x000000fff900720c */ /* 0x010fe40003f26270 */
[----:B------:R-:W-:-:S04]  /*c860*/  IABS R249, c[0x0][0x17c] ;  /* 0x00005f0000f97a13 */ /* 0x000fc80000000000 */
[----:B------:R-:W-:Y:S02]  /*c870*/  @!P5 IADD3 R24, R24, -R249, RZ ;  /* 0x800000f91818d210 */ /* 0x000fe40007ffe0ff */
[----:B------:R-:W4:Y:S01]  /*c880*/  LDL R249, [R1+0x3364] ;  /* 0x0033640001f97983 */ /* 0x000f220000100800 */
[----:B------:R-:W-:-:S04]  /*c890*/  @!P2 IMAD.MOV R31, RZ, RZ, -R31 ;  /* 0x000000ffff1fa224 */ /* 0x000fc800078e0a1f */
[----:B------:R-:W-:Y:S01]  /*c8a0*/  @!P1 IMAD.MOV R30, RZ, RZ, -R30 ;  /* 0x000000ffff1e9224 */ /* 0x000fe200078e0a1e */
[----:B----4-:R-:W-:Y:S02]  /*c8b0*/  ISETP.GE.AND P5, PT, R249, RZ, PT ;  /* 0x000000fff900720c */ /* 0x010fe40003fa6270 */
[----:B------:R-:W-:-:S05]  /*c8c0*/  IABS R249, c[0x0][0x17c] ;  /* 0x00005f0000f97a13 */ /* 0x000fca0000000000 */
[--C-:B------:R-:W-:Y:S01]  /*c8d0*/  @!P0 IMAD.IADD R23, R23, 0x1, -R249.reuse ;  /* 0x0000000117178824 */ /* 0x100fe200078e0af9 */
[----:B--2---:R-:W-:Y:S01]  /*c8e0*/  ISETP.GE.AND P0, PT, R236, RZ, PT ;  /* 0x000000ffec00720c */ /* 0x004fe20003f06270 */
[--C-:B------:R-:W-:Y:S01]  /*c8f0*/  @!P4 IMAD.IADD R22, R22, 0x1, -R249.reuse ;  /* 0x000000011616c824 */ /* 0x100fe200078e0af9 */
[----:B------:R-:W-:Y:S01]  /*c900*/  ISETP.GE.AND P4, PT, R218, RZ, PT ;  /* 0x000000ffda00720c */ /* 0x000fe20003f86270 */
[----:B------:R-:W-:Y:S01]  /*c910*/  @!P3 IMAD.IADD R21, R21, 0x1, -R249 ;  /* 0x000000011515b824 */ /* 0x000fe200078e0af9 */
[----:B---3--:R-:W-:Y:S01]  /*c920*/  ISETP.GE.AND P3, PT, R238, RZ, PT ;  /* 0x000000ffee00720c */ /* 0x008fe20003f66270 */
[----:B------:R-:W2:Y:S01]  /*c930*/  LDL R236, [R1+0x337c] ;  /* 0x00337c0001ec7983 */ /* 0x000ea20000100800 */
[----:B------:R-:W-:-:S03]  /*c940*/  IADD3 R218, R15, 0xfe, RZ ;  /* 0x000000fe0fda7810 */ /* 0x000fc60007ffe0ff */
[----:B------:R-:W3:Y:S04]  /*c950*/  LDL R238, [R1+0x3368] ;  /* 0x0033680001ee7983 */ /* 0x000ee80000100800 */
[----:B------:R-:W4:Y:S01]  /*c960*/  LDL.LU R15, [R1+0x344c] ;  /* 0x00344c00010f7983 */ /* 0x000f220000300800 */
[----:B------:R-:W-:Y:S01]  /*c970*/  @!P6 IADD3 R20, R20, -R249, RZ ;  /* 0x800000f91414e210 */ /* 0x000fe20007ffe0ff */
[----:B------:R-:W-:Y:S01]  /*c980*/  @!P5 IMAD.MOV R29, RZ, RZ, -R29 ;  /* 0x000000ffff1dd224 */ /* 0x000fe200078e0a1d */
[----:B------:R-:W-:Y:S01]  /*c990*/  @!P0 IADD3 R28, -R28, RZ, RZ ;  /* 0x000000ff1c1c8210 */ /* 0x000fe20007ffe1ff */
[----:B------:R-:W-:Y:S01]  /*c9a0*/  @!P4 IMAD.MOV R27, RZ, RZ, -R27 ;  /* 0x000000ffff1bc224 */ /* 0x000fe200078e0a1b */
[C---:B------:R-:W-:Y:S02]  /*c9b0*/  ISETP.GT.U32.AND P2, PT, R249.reuse, R25, PT ;  /* 0x00000019f900720c */ /* 0x040fe40003f44070 */
[----:B------:R-:W-:-:S02]  /*c9c0*/  ISETP.GT.U32.AND P1, PT, R249, R24, PT ;  /* 0x00000018f900720c */ /* 0x000fc40003f24070 */
[C---:B------:R-:W-:Y:S02]  /*c9d0*/  ISETP.GT.U32.AND P5, PT, R249.reuse, R23, PT ;  /* 0x00000017f900720c */ /* 0x040fe40003fa4070 */
[C---:B------:R-:W-:Y:S02]  /*c9e0*/  ISETP.GT.U32.AND P0, PT, R249.reuse, R22, PT ;  /* 0x00000016f900720c */ /* 0x040fe40003f04070 */
[C---:B------:R-:W-:Y:S02]  /*c9f0*/  ISETP.GT.U32.AND P4, PT, R249.reuse, R21, PT ;  /* 0x00000015f900720c */ /* 0x040fe40003f84070 */
[C---:B------:R-:W-:Y:S01]  /*ca00*/  ISETP.GT.U32.AND P6, PT, R249.reuse, R20, PT ;  /* 0x00000014f900720c */ /* 0x040fe20003fc4070 */
[----:B------:R-:W-:Y:S01]  /*ca10*/  @!P3 IMAD.MOV R26, RZ, RZ, -R26 ;  /* 0x000000ffff1ab224 */ /* 0x000fe200078e0a1a */
[----:B------:R-:W-:Y:S01]  /*ca20*/  ISETP.GT.U32.AND P3, PT, R249, R19, PT ;  /* 0x00000013f900720c */ /* 0x000fe20003f64070 */
[----:B------:R-:W-:Y:S01]  /*ca30*/  @!P2 IMAD.IADD R25, R25, 0x1, -R249 ;  /* 0x000000011919a824 */ /* 0x000fe200078e0af9 */
[----:B------:R1:W-:Y:S01]  /*ca40*/  STL [R1+0x3158], R218 ;  /* 0x003158da01007387 */ /* 0x0003e20000100800 */
[----:B------:R-:W-:-:S02]  /*ca50*/  @!P1 IADD3 R24, R24, -R249, RZ ;  /* 0x800000f918189210 */ /* 0x000fc40007ffe0ff */
[--C-:B------:R-:W-:Y:S01]  /*ca60*/  @!P5 IMAD.IADD R23, R23, 0x1, -R249.reuse ;  /* 0x000000011717d824 */ /* 0x100fe200078e0af9 */
[C---:B------:R-:W-:Y:S01]  /*ca70*/  ISETP.GT.U32.AND P2, PT, R249.reuse, R18, PT ;  /* 0x00000012f900720c */ /* 0x040fe20003f44070 */
[--C-:B------:R-:W-:Y:S01]  /*ca80*/  @!P0 IMAD.IADD R22, R22, 0x1, -R249.reuse ;  /* 0x0000000116168824 */ /* 0x100fe200078e0af9 */
[----:B------:R-:W-:Y:S01]  /*ca90*/  ISETP.GT.U32.AND P1, PT, R249, R17, PT ;  /* 0x00000011f900720c */ /* 0x000fe20003f24070 */
[----:B------:R-:W-:Y:S01]  /*caa0*/  @!P4 IMAD.IADD R21, R21, 0x1, -R249 ;  /* 0x000000011515c824 */ /* 0x000fe200078e0af9 */
[C---:B------:R-:W-:Y:S02]  /*cab0*/  ISETP.GT.U32.AND P5, PT, R249.reuse, R16, PT ;  /* 0x00000010f900720c */ /* 0x040fe40003fa4070 */
[C---:B------:R-:W-:Y:S02]  /*cac0*/  ISETP.GT.U32.AND P4, PT, R249.reuse, R14, PT ;  /* 0x0000000ef900720c */ /* 0x040fe40003f84070 */
[----:B------:R-:W-:Y:S02]  /*cad0*/  @!P6 IADD3 R20, R20, -R249, RZ ;  /* 0x800000f91414e210 */ /* 0x000fe40007ffe0ff */
[----:B----4-:R-:W-:-:S02]  /*cae0*/  ISETP.GT.U32.AND P0, PT, R249, R15, PT ;  /* 0x0000000ff900720c */ /* 0x010fc40003f04070 */
[----:B------:R-:W4:Y:S02]  /*caf0*/  LDL R249, [R1+0x3374] ;  /* 0x0033740001f97983 */ /* 0x000f240000100800 */
[----:B----4-:R-:W-:Y:S02]  /*cb00*/  ISETP.GE.AND P6, PT, R249, RZ, PT ;  /* 0x000000fff900720c */ /* 0x010fe40003fc6270 */
[----:B------:R-:W-:-:S05]  /*cb10*/  IABS R249, c[0x0][0x17c] ;  /* 0x00005f0000f97a13 */ /* 0x000fca0000000000 */
[--C-:B------:R-:W-:Y:S02]  /*cb20*/  @!P3 IMAD.IADD R19, R19, 0x1, -R249.reuse ;  /* 0x000000011313b824 */ /* 0x100fe400078e0af9 */
[----:B------:R-:W-:Y:S02]  /*cb30*/  @!P2 IMAD.IADD R18, R18, 0x1, -R249 ;  /* 0x000000011212a824 */ /* 0x000fe400078e0af9 */
[----:B------:R-:W4:Y:S02]  /*cb40*/  LDL R249, [R1+0x3384] ;  /* 0x0033840001f97983 */ /* 0x000f240000100800 */
        /* <DEDUP_REMOVED lines=8> */
[----:B--2---:R-:W-:Y:S01]  /*cbd0*/  ISETP.GE.AND P3, PT, R236, RZ, PT ;  /* 0x000000ffec00720c */ /* 0x004fe20003f66270 */
[----:B------:R-:W-:Y:S02]  /*cbe0*/  @!P2 IMAD.MOV R23, RZ, RZ, -R23 ;  /* 0x000000ffff17a224 */ /* 0x000fe400078e0a17 */
[----:B------:R-:W-:Y:S01]  /*cbf0*/  @!P6 IMAD.MOV R25, RZ, RZ, -R25 ;  /* 0x000000ffff19e224 */ /* 0x000fe200078e0a19 */
[----:B------:R-:W2:Y:S01]  /*cc00*/  LDL R236, [R1+0x335c] ;  /* 0x00335c0001ec7983 */ /* 0x000ea20000100800 */
[----:B------:R-:W-:-:S08]  /*cc10*/  @!P1 IMAD.MOV R22, RZ, RZ, -R22 ;  /* 0x000000ffff169224 */ /* 0x000fd000078e0a16 */
[----:B------:R-:W-:Y:S02]  /*cc20*/  @!P3 IADD3 R24, -R24, RZ, RZ ;  /* 0x000000ff1818b210 */ /* 0x000fe40007ffe1ff */
[----:B----4-:R-:W-:Y:S02]  /*cc30*/  ISETP.GE.AND P5, PT, R249, RZ, PT ;  /* 0x000000fff900720c */ /* 0x010fe40003fa6270 */
[----:B------:R-:W-:-:S05]  /*cc40*/  IABS R249, c[0x0][0x17c] ;  /* 0x00005f0000f97a13 */ /* 0x000fca0000000000 */
[--C-:B------:R-:W-:Y:S02]  /*cc50*/  @!P0 IMAD.IADD R15, R15, 0x1, -R249.reuse ;  /* 0x000000010f0f8824 */ /* 0x100fe400078e0af9 */
[----:B------:R-:W-:Y:S01]  /*cc60*/  @!P4 IMAD.IADD R14, R14, 0x1, -R249 ;  /* 0x000000010e0ec824 */ /* 0x000fe200078e0af9 */
[----:B---3--:R-:W-:Y:S02]  /*cc70*/  ISETP.GE.AND P0, PT, R238, RZ, PT ;  /* 0x000000ffee00720c */ /* 0x008fe40003f06270 */
[C---:B------:R-:W-:Y:S01]  /*cc80*/  ISETP.GT.U32.AND P3, PT, R249.reuse, R18, PT ;  /* 0x00000012f900720c */ /* 0x040fe20003f64070 */
[----:B------:R-:W-:Y:S01]  /*cc90*/  @!P5 IMAD.MOV R21, RZ, RZ, -R21 ;  /* 0x000000ffff15d224 */ /* 0x000fe200078e0a15 */
[C---:B------:R-:W-:Y:S01]  /*cca0*/  ISETP.GT.U32.AND P2, PT, R249.reuse, R17, PT ;  /* 0x00000011f900720c */ /* 0x040fe20003f44070 */
[----:B------:R-:W3:Y:S01]  /*ccb0*/  LDL R238, [R1+0x3318] ;  /* 0x0033180001ee7983 */ /* 0x000ee20000100800 */
[C---:B------:R-:W-:Y:S02]  /*ccc0*/  ISETP.GT.U32.AND P1, PT, R249.reuse, R16, PT ;  /* 0x00000010f900720c */ /* 0x040fe40003f24070 */
[----:B------:R-:W-:-:S02]  /*ccd0*/  ISETP.GT.U32.AND P5, PT, R249, R15, PT ;  /* 0x0000000ff900720c */ /* 0x000fc40003fa4070 */
[C---:B------:R-:W-:Y:S02]  /*cce0*/  ISETP.GT.U32.AND P4, PT, R249.reuse, R19, PT ;  /* 0x00000013f900720c */ /* 0x040fe40003f84070 */
[C---:B------:R-:W-:Y:S02]  /*ccf0*/  ISETP.GT.U32.AND P6, PT, R249.reuse, R14, PT ;  /* 0x0000000ef900720c */ /* 0x040fe40003fc4070 */
[----:B------:R-:W-:Y:S01]  /*cd00*/  @!P0 IADD3 R20, -R20, RZ, RZ ;  /* 0x000000ff14148210 */ /* 0x000fe20007ffe1ff */
[--C-:B------:R-:W-:Y:S01]  /*cd10*/  @!P3 IMAD.IADD R18, R18, 0x1, -R249.reuse ;  /* 0x000000011212b824 */ /* 0x100fe200078e0af9 */
[----:B------:R-:W-:Y:S01]  /*cd20*/  ISETP.GT.U32.AND P0, PT, R249, R13, PT ;  /* 0x0000000df900720c */ /* 0x000fe20003f04070 */
[--C-:B------:R-:W-:Y:S01]  /*cd30*/  @!P2 IMAD.IADD R17, R17, 0x1, -R249.reuse ;  /* 0x000000011111a824 */ /* 0x100fe200078e0af9 */
[----:B------:R-:W-:Y:S02]  /*cd40*/  ISETP.GT.U32.AND P3, PT, R249, R12, PT ;  /* 0x0000000cf900720c */ /* 0x000fe40003f64070 */
[----:B------:R-:W-:Y:S01]  /*cd50*/  @!P1 IADD3 R16, R16, -R249, RZ ;  /* 0x800000f910109210 */ /* 0x000fe20007ffe0ff */
[--C-:B------:R-:W-:Y:S01]  /*cd60*/  @!P5 IMAD.IADD R15, R15, 0x1, -R249.reuse ;  /* 0x000000010f0fd824 */ /* 0x100fe200078e0af9 */
[----:B------:R-:W-:Y:S01]  /*cd70*/  ISETP.GT.U32.AND P2, PT, R249, R11, PT ;  /* 0x0000000bf900720c */ /* 0x000fe20003f44070 */
[--C-:B------:R-:W-:Y:S01]  /*cd80*/  @!P4 IMAD.IADD R19, R19, 0x1, -R249.reuse ;  /* 0x000000011313c824 */ /* 0x100fe200078e0af9 */
[C---:B------:R-:W-:Y:S01]  /*cd90*/  ISETP.GT.U32.AND P1, PT, R249.reuse, R10, PT ;  /* 0x0000000af900720c */ /* 0x040fe20003f24070 */
[----:B------:R-:W-:Y:S01]  /*cda0*/  @!P6 IMAD.IADD R14, R14, 0x1, -R249 ;  /* 0x000000010e0ee824 */ /* 0x000fe200078e0af9 */
[----:B------:R-:W-:-:S02]  /*cdb0*/  ISETP.GT.U32.AND P5, PT, R249, R9, PT ;  /* 0x00000009f900720c */ /* 0x000fc40003fa4070 */
[----:B------:R-:W4:Y:S02]  /*cdc0*/  LDL R249, [R1+0x3354] ;  /* 0x0033540001f97983 */ /* 0x000f240000100800 */
[----:B----4-:R-:W-:Y:S02]  /*cdd0*/  ISETP.GE.AND P6, PT, R249, RZ, PT ;  /* 0x000000fff900720c */ /* 0x010fe40003fc6270 */
[----:B------:R-:W-:-:S04]  /*cde0*/  IABS R249, c[0x0][0x17c] ;  /* 0x00005f0000f97a13 */ /* 0x000fc80000000000 */
[----:B------:R-:W-:Y:S01]  /*cdf0*/  @!P3 IADD3 R12, R12, -R249, RZ ;  /* 0x800000f90c0cb210 */ /* 0x000fe20007ffe0ff */
[----:B------:R-:W-:Y:S01]  /*ce00*/  @!P0 IMAD.IADD R13, R13, 0x1, -R249 ;  /* 0x000000010d0d8824 */ /* 0x000fe200078e0af9 */
[----:B------:R-:W-:Y:S02]  /*ce10*/  ISETP.GT.U32.AND P0, PT, R249, R8, PT ;  /* 0x00000008f900720c */ /* 0x000fe40003f04070 */
[----:B------:R-:W4:Y:S02]  /*ce20*/  LDL R249, [R1+0x3350] ;  /* 0x0033500001f97983 */ /* 0x000f240000100800 */
[----:B----4-:R-:W-:Y:S02]  /*ce30*/  ISETP.GE.AND P3, PT, R249, RZ, PT ;  /* 0x000000fff900720c */ /* 0x010fe40003f66270 */
[----:B------:R-:W-:-:S05]  /*ce40*/  IABS R249, c[0x0][0x17c] ;  /* 0x00005f0000f97a13 */ /* 0x000fca0000000000 */
[----:B------:R-:W-:Y:S02]  /*ce50*/  @!P2 IMAD.IADD R11, R11, 0x1, -R249 ;  /* 0x000000010b0ba824 */ /* 0x000fe400078e0af9 */
[----:B------:R-:W4:Y:S02]  /*ce60*/  LDL R249, [R1+0x3348] ;  /* 0x0033480001f97983 */ /* 0x000f240000100800 */
[----:B----4-:R-:W-:Y:S02]  /*ce70*/  ISETP.GE.AND P2, PT, R249, RZ, PT ;  /* 0x000000fff900720c */ /* 0x010fe40003f46270 */
[----:B------:R-:W-:-:S05]  /*ce80*/  IABS R249, c[0x0][0x17c] ;  /* 0x00005f0000f97a13 */ /* 0x000fca0000000000 */
[----:B------:R-:W-:Y:S02]  /*ce90*/  @!P1 IMAD.IADD R10, R10, 0x1, -R249 ;  /* 0x000000010a0a9824 */ /* 0x000fe400078e0af9 */
[----:B------:R-:W4:Y:S01]  /*cea0*/  LDL R249, [R1+0x3324] ;  /* 0x0033240001f97983 */ /* 0x000f220000100800 */
[----:B--2---:R-:W-:Y:S01]  /*ceb0*/  ISETP.GE.AND P4, PT, R236, RZ, PT ;  /* 0x000000ffec00720c */ /* 0x004fe20003f86270 */
[----:B------:R-:W-:Y:S01]  /*cec0*/  @!P6 IMAD.MOV R18, RZ, RZ, -R18 ;  /* 0x000000ffff12e224 */ /* 0x000fe200078e0a12 */
[----:B------:R-:W-:Y:S01]  /*ced0*/  IABS R236, R218 ;  /* 0x000000da00ec7213 */ /* 0x000fe20000000000 */
[----:B------:R-:W-:Y:S01]  /*cee0*/  @!P2 IMAD.MOV R16, RZ, RZ, -R16 ;  /* 0x000000ffff10a224 */ /* 0x000fe200078e0a10 */
[----:B------:R-:W-:-:S03]  /*cef0*/  @!P3 IADD3 R17, -R17, RZ, RZ ;  /* 0x000000ff1111b210 */ /* 0x000fc60007ffe1ff */
[----:B------:R-:W-:-:S06]  /*cf00*/  IMAD.HI.U32 R248, R248, R236, RZ ;  /* 0x000000ecf8f87227 */ /* 0x000fcc00078e00ff */
[----:B------:R-:W-:Y:S01]  /*cf10*/  @!P4 IMAD.MOV R19, RZ, RZ, -R19 ;  /* 0x000000ffff13c224 */ /* 0x000fe200078e0a13 */
[----:B------:R-:W-:Y:S02]  /*cf20*/  IADD3 R248, -R248, RZ, RZ ;  /* 0x000000fff8f87210 */ /* 0x000fe40007ffe1ff */
        /* <DEDUP_REMOVED lines=8> */
[C---:B------:R-:W-:Y:S01]  /*cfb0*/  IMAD R236, R249.reuse, R248, R236 ;  /* 0x000000f8f9ec7224 */ /* 0x040fe200078e02ec */
[C---:B------:R-:W-:Y:S01]  /*cfc0*/  ISETP.GT.U32.AND P3, PT, R249.reuse, R11, PT ;  /* 0x0000000bf900720c */ /* 0x040fe20003f64070 */
[----:B------:R-:W2:Y:S01]  /*cfd0*/  LDL R248, [R1+0x3304] ;  /* 0x0033040001f87983 */ /* 0x000ea20000100800 */
[----:B------:R-:W-:-:S02]  /*cfe0*/  ISETP.GT.U32.AND P2, PT, R249, R10, PT ;  /* 0x0000000af900720c */ /* 0x000fc40003f44070 */
[C---:B------:R-:W-:Y:S01]  /*cff0*/  ISETP.GT.U32.AND P1, PT, R249.reuse, R9, PT ;  /* 0x00000009f900720c */ /* 0x040fe20003f24070 */
[----:B------:R-:W3:Y:S01]  /*d000*/  LDL R238, [R1+0x32f8] ;  /* 0x0032f80001ee7983 */ /* 0x000ee20000100800 */
[C---:B------:R-:W-:Y:S01]  /*d010*/  ISETP.GT.U32.AND P6, PT, R249.reuse, R8, PT ;  /* 0x00000008f900720c */ /* 0x040fe20003fc4070 */
[----:B------:R-:W-:Y:S01]  /*d020*/  @!P5 IMAD.MOV R14, RZ, RZ, -R14 ;  /* 0x000000ffff0ed224 */ /* 0x000fe200078e0a0e */
        /* <DEDUP_REMOVED lines=8> */
[----:B------:R-:W-:Y:S01]  /*d0b0*/  @!P1 IADD3 R9, R9, -R249, RZ ;  /* 0x800000f909099210 */ /* 0x000fe20007ffe0ff */
[----:B------:R-:W-:Y:S01]  /*d0c0*/  @!P6 IMAD.IADD R8, R8, 0x1, -R249 ;  /* 0x000000010808e824 */ /* 0x000fe200078e0af9 */
[C---:B------:R-:W-:Y:S02]  /*d0d0*/  ISETP.GT.U32.AND P2, PT, R249.reuse, R3, PT ;  /* 0x00000003f900720c */ /* 0x040fe40003f44070 */
        /* <DEDUP_REMOVED lines=14> */
[----:B------:R-:W-:Y:S01]  /*d1c0*/  @!P5 IMAD.MOV R12, RZ, RZ, -R12 ;  /* 0x000000ffff0cd224 */ /* 0x000fe200078e0a0c */
[----:B------:R-:W-:-:S03]  /*d1d0*/  @!P6 IADD3 R13, -R13, RZ, RZ ;  /* 0x000000ff0d0de210 */ /* 0x000fc60007ffe1ff */
[----:B------:R-:W-:Y:S01]  /*d1e0*/  @!P0 IMAD.MOV R11, RZ, RZ, -R11 ;  /* 0x000000ffff0b8224 */ /* 0x000fe200078e0a0b */
[----:B----4-:R-:W-:Y:S02]  /*d1f0*/  ISETP.GE.AND P4, PT, R249, RZ, PT ;  /* 0x000000fff900720c */ /* 0x010fe40003f86270 */
[----:B------:R-:W-:-:S05]  /*d200*/  IABS R249, c[0x0][0x17c] ;  /* 0x00005f0000f97a13 */ /* 0x000fca0000000000 */
[--C-:B------:R-:W-:Y:S01]  /*d210*/  @!P3 IMAD.IADD R4, R4, 0x1, -R249.reuse ;  /* 0x000000010404b824 */ /* 0x100fe200078e0af9 */
[----:B--2---:R-:W-:Y:S01]  /*d220*/  ISETP.GE.AND P3, PT, R248, RZ, PT ;  /* 0x000000fff800720c */ /* 0x004fe20003f66270 */
[--C-:B------:R-:W-:Y:S02]  /*d230*/  @!P2 IMAD.IADD R3, R3, 0x1, -R249.reuse ;  /* 0x000000010303a824 */ /* 0x100fe400078e0af9 */
[----:B------:R-:W-:Y:S01]  /*d240*/  @!P1 IMAD.IADD R2, R2, 0x1, -R249 ;  /* 0x0000000102029824 */ /* 0x000fe200078e0af9 */
[----:B---3--:R-:W-:Y:S01]  /*d250*/  ISETP.GE.AND P2, PT, R238, RZ, PT ;  /* 0x000000ffee00720c */ /* 0x008fe20003f46270 */
[----:B------:R-:W-:Y:S01]  /*d260*/  @!P4 IMAD.MOV R10, RZ, RZ, -R10 ;  /* 0x000000ffff0ac224 */ /* 0x000fe200078e0a0a */
[C---:B------:R-:W-:Y:S01]  /*d270*/  ISETP.GT.U32.AND P1, PT, R249.reuse, R7, PT ;  /* 0x00000007f900720c */ /* 0x040fe20003f24070 */
[----:B------:R-:W2:Y:S01]  /*d280*/  LDL R238, [R1+0x32ac] ;  /* 0x0032ac0001ee7983 */ /* 0x000ea20000100800 */
[C---:B------:R-:W-:Y:S02]  /*d290*/  ISETP.GT.U32.AND P5, PT, R249.reuse, R6, PT ;  /* 0x00000006f900720c */ /* 0x040fe40003fa4070 */
[----:B------:R-:W-:-:S02]  /*d2a0*/  ISETP.GT.U32.AND P0, PT, R249, R5, PT ;  /* 0x00000005f900720c */ /* 0x000fc40003f04070 */
[----:B------:R-:W-:Y:S02]  /*d2b0*/  ISETP.GT.U32.AND P4, PT, R249, R4, PT ;  /* 0x00000004f900720c */ /* 0x000fe40003f84070 */
[----:B------:R-:W-:Y:S02]  /*d2c0*/  @!P3 IADD3 R9, -R9, RZ, RZ ;  /* 0x000000ff0909b210 */ /* 0x000fe40007ffe1ff */
[C---:B------:R-:W-:Y:S02]  /*d2d0*/  ISETP.GT.U32.AND P3, PT, R249.reuse, R3, PT ;  /* 0x00000003f900720c */ /* 0x040fe40003f64070 */
[C---:B------:R-:W-:Y:S01]  /*d2e0*/  ISETP.GT.U32.AND P6, PT, R249.reuse, R2, PT ;  /* 0x00000002f900720c */ /* 0x040fe20003fc4070 */
[----:B------:R-:W-:Y:S01]  /*d2f0*/  @!P2 IMAD.MOV R8, RZ, RZ, -R8 ;  /* 0x000000ffff08a224 */ /* 0x000fe200078e0a08 */
[----:B------:R-:W-:Y:S01]  /*d300*/  ISETP.GT.U32.AND P2, PT, R249, R0, PT ;  /* 0x00000000f900720c */ /* 0x000fe20003f44070 */
[--C-:B------:R-:W-:Y:S01]  /*d310*/  @!P1 IMAD.IADD R7, R7, 0x1, -R249.reuse ;  /* 0x0000000107079824 */ /* 0x100fe200078e0af9 */
[----:B------:R-:W-:Y:S01]  /*d320*/  @!P5 IADD3 R6, R6, -R249, RZ ;  /* 0x800000f90606d210 */ /* 0x000fe20007ffe0ff */
[--C-:B------:R-:W-:Y:S01]  /*d330*/  @!P0 IMAD.IADD R5, R5, 0x1, -R249.reuse ;  /* 0x0000000105058824 */ /* 0x100fe200078e0af9 */
[C---:B------:R-:W-:Y:S01]  /*d340*/  ISETP.GT.U32.AND P1, PT, R249.reuse, R239, PT ;  /* 0x000000eff900720c */ /* 0x040fe20003f24070 */
[----:B------:R-:W-:Y:S01]  /*d350*/  @!P4 IMAD.IADD R4, R4, 0x1, -R249 ;  /* 0x000000010404c824 */ /* 0x000fe200078e0af9 */
[----:B------:R-:W-:-:S02]  /*d360*/  ISETP.GT.U32.AND P5, PT, R249, R244, PT ;  /* 0x000000f4f900720c */ /* 0x000fc40003fa4070 */
[----:B------:R-:W-:Y:S01]  /*d370*/  ISETP.GT.U32.AND P0, PT, R249, R245, PT ;  /* 0x000000f5f900720c */ /* 0x000fe20003f04070 */
[----:B------:R-:W-:Y:S01]  /*d380*/  @!P3 IMAD.IADD R3, R3, 0x1, -R249 ;  /* 0x000000010303b824 */ /* 0x000fe200078e0af9 */
[C---:B------:R-:W-:Y:S02]  /*d390*/  ISETP.GT.U32.AND P4, PT, R249.reuse, R246, PT ;  /* 0x000000f6f900720c */ /* 0x040fe40003f84070 */
[----:B------:R-:W-:Y:S02]  /*d3a0*/  ISETP.GT.U32.AND P3, PT, R249, R247, PT ;  /* 0x000000f7f900720c */ /* 0x000fe40003f64070 */
[----:B------:R-:W-:Y:S02]  /*d3b0*/  @!P6 IADD3 R2, R2, -R249, RZ ;  /* 0x800000f90202e210 */ /* 0x000fe40007ffe0ff */
[----:B------:R-:W3:Y:S02]  /*d3c0*/  LDL R249, [R1+0x32ec] ;  /* 0x0032ec0001f97983 */ /* 0x000ee40000100800 */
[----:B---3--:R-:W-:-:S02]  /*d3d0*/  ISETP.GE.AND P6, PT, R249, RZ, PT ;  /* 0x000000fff900720c */ /* 0x008fc40003fc6270 */
[----:B------:R-:W-:-:S05]  /*d3e0*/  IABS R249, c[0x0][0x17c] ;  /* 0x00005f0000f97a13 */ /* 0x000fca0000000000 */
[----:B------:R-:W-:Y:S02]  /*d3f0*/  @!P2 IMAD.IADD R0, R0, 0x1, -R249 ;  /* 0x000000010000a824 */ /* 0x000fe400078e0af9 */
[----:B------:R-:W3:Y:S02]  /*d400*/  LDL R249, [R1+0x3300] ;  /* 0x0033000001f97983 */ /* 0x000ee40000100800 */
[----:B---3--:R-:W-:Y:S02]  /*d410*/  ISETP.GE.AND P2, PT, R249, RZ, PT ;  /* 0x000000fff900720c */ /* 0x008fe40003f46270 */
        /* <DEDUP_REMOVED lines=8> */
[----:B------:R-:W-:-:S04]  /*d4a0*/  IABS R249, c[0x0][0x17c] ;  /* 0x00005f0000f97a13 */ /* 0x000fc80000000000 */
[----:B------:R-:W-:Y:S02]  /*d4b0*/  @!P0 IADD3 R245, R245, -R249, RZ ;  /* 0x800000f9f5f58210 */ /* 0x000fe40007ffe0ff */
[----:B------:R-:W3:Y:S01]  /*d4c0*/  LDL R249, [R1+0x32b4] ;  /* 0x0032b40001f97983 */ /* 0x000ee20000100800 */
[----:B------:R-:W-:Y:S01]  /*d4d0*/  @!P2 IADD3 R6, -R6, RZ, RZ ;  /* 0x000000ff0606a210 */ /* 0x000fe20007ffe1ff */
[----:B------:R-:W-:-:S03]  /*d4e0*/  @!P1 IMAD.MOV R5, RZ, RZ, -R5 ;  /* 0x000000ffff059224 */ /* 0x000fc600078e0a05 */
[----:B------:R-:W-:Y:S02]  /*d4f0*/  @!P5 IMAD.MOV R4, RZ, RZ, -R4 ;  /* 0x000000ffff04d224 */ /* 0x000fe400078e0a04 */
[----:B------:R-:W-:Y:S01]  /*d500*/  @!P6 IMAD.MOV R7, RZ, RZ, -R7 ;  /* 0x000000ffff07e224 */ /* 0x000fe200078e0a07 */
[----:B---3--:R-:W-:Y:S02]  /*d510*/  ISETP.GE.AND P0, PT, R249, RZ, PT ;  /* 0x000000fff900720c */ /* 0x008fe40003f06270 */
[----:B------:R-:W-:-:S05]  /*d520*/  IABS R249, c[0x0][0x17c] ;  /* 0x00005f0000f97a13 */ /* 0x000fca0000000000 */
[--C-:B------:R-:W-:Y:S01]  /*d530*/  @!P4 IMAD.IADD R246, R246, 0x1, -R249.reuse ;  /* 0x00000001f6f6c824 */ /* 0x100fe200078e0af9 */
[----:B--2---:R-:W-:Y:S01]  /*d540*/  ISETP.GE.AND P4, PT, R238, RZ, PT ;  /* 0x000000ffee00720c */ /* 0x004fe20003f86270 */
[----:B------:R-:W-:Y:S01]  /*d550*/  @!P3 IMAD.IADD R247, R247, 0x1, -R249 ;  /* 0x00000001f7f7b824 */ /* 0x000fe200078e0af9 */
[C---:B------:R-:W-:Y:S02]  /*d560*/  ISETP.GT.U32.AND P3, PT, R249.reuse, R0, PT ;  /* 0x00000000f900720c */ /* 0x040fe40003f64070 */
[C---:B------:R-:W-:Y:S01]  /*d570*/  ISETP.GT.U32.AND P2, PT, R249.reuse, R239, PT ;  /* 0x000000eff900720c */ /* 0x040fe20003f44070 */
[----:B------:R-:W-:Y:S01]  /*d580*/  @!P0 IMAD.MOV R3, RZ, RZ, -R3 ;  /* 0x000000ffff038224 */ /* 0x000fe200078e0a03 */
[C---:B------:R-:W-:Y:S02]  /*d590*/  ISETP.GT.U32.AND P1, PT, R249.reuse, R244, PT ;  /* 0x000000f4f900720c */ /* 0x040fe40003f24070 */
[C---:B------:R-:W-:Y:S02]  /*d5a0*/  ISETP.GT.U32.AND P5, PT, R249.reuse, R245, PT ;  /* 0x000000f5f900720c */ /* 0x040fe40003fa4070 */
[----:B------:R-:W-:-:S02]  /*d5b0*/  ISETP.GT.U32.AND P0, PT, R249, R246, PT ;  /* 0x000000f6f900720c */ /* 0x000fc40003f04070 */
[C---:B------:R-:W-:Y:S02]  /*d5c0*/  ISETP.GT.U32.AND P6, PT, R249.reuse, R247, PT ;  /* 0x000000f7f900720c */ /* 0x040fe40003fc4070 */
[----:B------:R-:W-:Y:S01]  /*d5d0*/  @!P4 IADD3 R2, -R2, RZ, RZ ;  /* 0x000000ff0202c210 */ /* 0x000fe20007ffe1ff */
[--C-:B------:R-:W-:Y:S01]  /*d5e0*/  @!P3 IMAD.IADD R0, R0, 0x1, -R249.reuse ;  /* 0x000000010000b824 */ /* 0x100fe200078e0af9 */
[----:B------:R-:W-:Y:S01]  /*d5f0*/  ISETP.GT.U32.AND P4, PT, R249, R230, PT ;  /* 0x000000e6f900720c */ /* 0x000fe20003f84070 */
[--C-:B------:R-:W-:Y:S01]  /*d600*/  @!P2 IMAD.IADD R239, R239, 0x1, -R249.reuse ;  /* 0x00000001efefa824 */ /* 0x100fe200078e0af9 */
[C---:B------:R-:W-:Y:S01]  /*d610*/  ISETP.GT.U32.AND P3, PT, R249.reuse, R212, PT ;  /* 0x000000d4f900720c */ /* 0x040fe20003f64070 */
[--C-:B------:R-:W-:Y:S01]  /*d620*/  @!P1 IMAD.IADD R244, R244, 0x1, -R249.reuse ;  /* 0x00000001f4f49824 */ /* 0x100fe200078e0af9 */
[----:B------:R-:W-:Y:S02]  /*d630*/  ISETP.GT.U32.AND P2, PT, R249, R194, PT ;  /* 0x000000c2f900720c */ /* 0x000fe40003f44070 */
[----:B------:R-:W-:Y:S01]  /*d640*/  @!P5 IADD3 R245, R245, -R249, RZ ;  /* 0x800000f9f5f5d210 */ /* 0x000fe20007ffe0ff */
[----:B------:R-:W-:Y:S01]  /*d650*/  @!P0 IMAD.IADD R246, R246, 0x1, -R249 ;  /* 0x00000001f6f68824 */ /* 0x000fe200078e0af9 */
[----:B------:R-:W-:-:S02]  /*d660*/  ISETP.GT.U32.AND P1, PT, R249, R176, PT ;  /* 0x000000b0f900720c */ /* 0x000fc40003f24070 */
[----:B------:R-:W-:Y:S02]  /*d670*/  ISETP.GT.U32.AND P5, PT, R249, R158, PT ;  /* 0x0000009ef900720c */ /* 0x000fe40003fa4070 */
[----:B------:R-:W2:Y:S02]  /*d680*/  LDL R249, [R1+0x32a8] ;  /* 0x0032a80001f97983 */ /* 0x000ea40000100800 */
[----:B--2---:R-:W-:Y:S02]  /*d690*/  ISETP.GE.AND P0, PT, R249, RZ, PT ;  /* 0x000000fff900720c */ /* 0x004fe40003f06270 */
[----:B------:R-:W-:-:S05]  /*d6a0*/  IABS R249, c[0x0][0x17c] ;  /* 0x00005f0000f97a13 */ /* 0x000fca0000000000 */
[----:B------:R-:W-:Y:S02]  /*d6b0*/  @!P6 IMAD.IADD R247, R247, 0x1, -R249 ;  /* 0x00000001f7f7e824 */ /* 0x000fe400078e0af9 */
[----:B------:R-:W2:Y:S02]  /*d6c0*/  LDL R249, [R1+0x3298] ;  /* 0x0032980001f97983 */ /* 0x000ea40000100800 */
[----:B--2---:R-:W-:Y:S02]  /*d6d0*/  ISETP.GE.AND P6, PT, R249, RZ, PT ;  /* 0x000000fff900720c */ /* 0x004fe40003fc6270 */
[----:B------:R-:W-:-:S05]  /*d6e0*/  IABS R249, c[0x0][0x17c] ;  /* 0x00005f0000f97a13 */ /* 0x000fca0000000000 */
[----:B------:R-:W-:Y:S02]  /*d6f0*/  @!P4 IMAD.IADD R230, R230, 0x1, -R249 ;  /* 0x00000001e6e6c824 */ /* 0x000fe400078e0af9 */
[----:B------:R-:W2:Y:S02]  /*d700*/  LDL R249, [R1+0x327c] ;  /* 0x00327c0001f97983 */ /* 0x000ea40000100800 */
[----:B--2---:R-:W-:Y:S02]  /*d710*/  ISETP.GE.AND P4, PT, R249, RZ, PT ;  /* 0x000000fff900720c */ /* 0x004fe40003f86270 */
[----:B------:R-:W-:-:S04]  /*d720*/  IABS R249, c[0x0][0x17c] ;  /* 0x00005f0000f97a13 */ /* 0x000fc80000000000 */
[----:B------:R-:W-:Y:S02]  /*d730*/  @!P3 IADD3 R212, R212, -R249, RZ ;  /* 0x800000f9d4d4b210 */ /* 0x000fe40007ffe0ff */
        /* <DEDUP_REMOVED lines=8> */
[----:B------:R-:W2:Y:S01]  /*d7c0*/  LDL R249, [R1+0x3260] ;  /* 0x0032600001f97983 */ /* 0x000ea20000100800 */
[----:B------:R-:W-:Y:S01]  /*d7d0*/  @!P0 IADD3 R0, -R0, RZ, RZ ;  /* 0x000000ff00008210 */ /* 0x000fe20007ffe1ff */
[----:B------:R-:W-:Y:S02]  /*d7e0*/  @!P6 IMAD.MOV R239, RZ, RZ, -R239 ;  /* 0x000000ffffefe224 */ /* 0x000fe400078e0aef */
[----:B------:R-:W-:Y:S01]  /*d7f0*/  @!P4 IMAD.MOV R244, RZ, RZ, -R244 ;  /* 0x000000fffff4c224 */ /* 0x000fe200078e0af4 */
[----:B------:R-:W-:Y:S01]  /*d800*/  @!P2 IADD3 R246, -R246, RZ, RZ ;  /* 0x000000fff6f6a210 */ /* 0x000fe20007ffe1ff */
[----:B------:R-:W-:Y:S01]  /*d810*/  @!P3 IMAD.MOV R245, RZ, RZ, -R245 ;  /* 0x000000fffff5b224 */ /* 0x000fe200078e0af5 */
[----:B--2---:R-:W-:Y:S02]  /*d820*/  ISETP.GE.AND P1, PT, R249, RZ, PT ;  /* 0x000000fff900720c */ /* 0x004fe40003f26270 */
[----:B------:R-:W-:-:S04]  /*d830*/  IABS R249, c[0x0][0x17c] ;  /* 0x00005f0000f97a13 */ /* 0x000fc80000000000 */
[C---:B------:R-:W-:Y:S01]  /*d840*/  ISETP.GT.U32.AND P0, PT, R249.reuse, R230, PT ;  /* 0x000000e6f900720c */ /* 0x040fe20003f04070 */
[----:B------:R-:W-:Y:S01]  /*d850*/  @!P5 IMAD.IADD R158, R158, 0x1, -R249 ;  /* 0x000000019e9ed824 */ /* 0x000fe200078e0af9 */
[C---:B------:R-:W-:Y:S02]  /*d860*/  ISETP.GT.U32.AND P5, PT, R249.reuse, R212, PT ;  /* 0x000000d4f900720c */ /* 0x040fe40003fa4070 */
[C---:B------:R-:W-:Y:S02]  /*d870*/  ISETP.GT.U32.AND P4, PT, R249.reuse, R194, PT ;  /* 0x000000c2f900720c */ /* 0x040fe40003f84070 */
[C---:B------:R-:W-:Y:S01]  /*d880*/  ISETP.GT.U32.AND P6, PT, R249.reuse, R176, PT ;  /* 0x000000b0f900720c */ /* 0x040fe20003fc4070 */
[----:B------:R-:W-:Y:S01]  /*d890*/  @!P1 IMAD.MOV R247, RZ, RZ, -R247 ;  /* 0x000000fffff79224 */ /* 0x000fe200078e0af7 */
[C---:B------:R-:W-:Y:S02]  /*d8a0*/  ISETP.GT.U32.AND P3, PT, R249.reuse, R158, PT ;  /* 0x0000009ef900720c */ /* 0x040fe40003f64070 */
[----:B------:R-:W-:-:S02]  /*d8b0*/  ISETP.GT.U32.AND P2, PT, R249, R140, PT ;  /* 0x0000008cf900720c */ /* 0x000fc40003f44070 */
[----:B------:R-:W-:Y:S01]  /*d8c0*/  ISETP.GT.U32.AND P1, PT, R249, R229, PT ;  /* 0x000000e5f900720c */ /* 0x000fe20003f24070 */
[----:B------:R-:W-:Y:S02]  /*d8d0*/  @!P0 IMAD.IADD R230, R230, 0x1, -R249 ;  /* 0x00000001e6e68824 */ /* 0x000fe400078e0af9 */
[----:B------:R-:W2:Y:S02]  /*d8e0*/  LDL R249, [R1+0x324c] ;  /* 0x00324c0001f97983 */ /* 0x000ea40000100800 */
[----:B--2---:R-:W-:Y:S02]  /*d8f0*/  ISETP.GE.AND P0, PT, R249, RZ, PT ;  /* 0x000000fff900720c */ /* 0x004fe40003f06270 */
[----:B------:R-:W-:-:S05]  /*d900*/  IABS R249, c[0x0][0x17c] ;  /* 0x00005f0000f97a13 */ /* 0x000fca0000000000 */
[----:B------:R-:W-:Y:S02]  /*d910*/  @!P5 IMAD.IADD R212, R212, 0x1, -R249 ;  /* 0x00000001d4d4d824 */ /* 0x000fe400078e0af9 */
[----:B------:R-:W2:Y:S02]  /*d920*/  LDL R249, [R1+0x3234] ;  /* 0x0032340001f97983 */ /* 0x000ea40000100800 */
[----:B--2---:R-:W-:Y:S02]  /*d930*/  ISETP.GE.AND P5, PT, R249, RZ, PT ;  /* 0x000000fff900720c */ /* 0x004fe40003fa6270 */
[----:B------:R-:W-:-:S05]  /*d940*/  IABS R249, c[0x0][0x17c] ;  /* 0x00005f0000f97a13 */ /* 0x000fca0000000000 */
[----:B------:R-:W-:Y:S01]  /*d950*/  @!P6 IMAD.IADD R176, R176, 0x1, -R249 ;  /* 0x00000001b0b0e824 */ /* 0x000fe200078e0af9 */
[----:B------:R-:W-:Y:S02]  /*d960*/  ISETP.GE.AND P6, PT, R252, RZ, PT ;  /* 0x000000fffc00720c */ /* 0x000fe40003fc6270 */
[----:B-1----:R-:W2:Y:S01]  /*d970*/  LDL R252, [R1+0x174c] ;  /* 0x00174c0001fc7983 */ /* 0x002ea20000100800 */
[----:B------:R-:W-:Y:S02]  /*d980*/  @!P4 IADD3 R194, R194, -R249, RZ ;  /* 0x800000f9c2c2c210 */ /* 0x000fe40007ffe0ff */
[----:B------:R-:W-:-:S08]  /*d990*/  ISETP.GT.U32.AND P4, PT, R249, R231, PT ;  /* 0x000000e7f900720c */ /* 0x000fd00003f84070 */
[----:B------:R-:W-:-:S05]  /*d9a0*/  @!P6 IADD3 R194, -R194, RZ, RZ ;  /* 0x000000ffc2c2e210 */ /* 0x000fca0007ffe1ff */
[----:B------:R-:W-:-:S05]  /*d9b0*/  @!P4 IMAD.IADD R231, R231, 0x1, -R249 ;  /* 0x00000001e7e7c824 */ /* 0x000fca00078e0af9 */
[----:B------:R-:W-:Y:S01]  /*d9c0*/  ISETP.GT.U32.AND P6, PT, R249, R231, PT ;  /* 0x000000e7f900720c */ /* 0x000fe20003fc4070 */
[--C-:B------:R-:W-:Y:S01]  /*d9d0*/  @!P2 IMAD.IADD R140, R140, 0x1, -R249.reuse ;  /* 0x000000018c8ca824 */ /* 0x100fe200078e0af9 */
[----:B------:R-:W-:Y:S01]  /*d9e0*/  ISETP.GE.AND P2, PT, R250, RZ, PT ;  /* 0x000000fffa00720c */ /* 0x000fe20003f46270 */
[----:B------:R-:W-:Y:S01]  /*d9f0*/  @!P3 IMAD.IADD R158, R158, 0x1, -R249 ;  /* 0x000000019e9eb824 */ /* 0x000fe200078e0af9 */
[----:B------:R-:W3:Y:S01]  /*da00*/  LDL R250, [R1+0x1754] ;  /* 0x0017540001fa7983 */ /* 0x000ee20000100800 */
[----:B------:R-:W-:-:S03]  /*da10*/  ISETP.GE.AND P3, PT, R251, RZ, PT ;  /* 0x000000fffb00720c */ /* 0x000fc60003f66270 */
[----:B------:R-:W4:Y:S05]  /*da20*/  LDL R251, [R1+0x1758] ;  /* 0x0017580001fb7983 */ /* 0x000f2a0000100800 */
[----:B------:R-:W-:Y:S02]  /*da30*/  @!P6 IMAD.IADD R231, R231, 0x1, -R249 ;  /* 0x00000001e7e7e824 */ /* 0x000fe400078e0af9 */
[----:B------:R-:W-:Y:S01]  /*da40*/  @!P0 IMAD.MOV R230, RZ, RZ, -R230 ;  /* 0x000000ffffe68224 */ /* 0x000fe200078e0ae6 */
[----:B------:R-:W-:Y:S02]  /*da50*/  ISETP.GT.U32.AND P0, PT, R249, R140, PT ;  /* 0x0000008cf900720c */ /* 0x000fe40003f04070 */
[----:B------:R-:W-:Y:S01]  /*da60*/  @!P1 IADD3 R229, R229, -R249, RZ ;  /* 0x800000f9e5e59210 */ /* 0x000fe20007ffe0ff */
[----:B------:R-:W-:Y:S01]  /*da70*/  @!P5 IMAD.MOV R212, RZ, RZ, -R212 ;  /* 0x000000ffffd4d224 */ /* 0x000fe200078e0ad4 */
[----:B------:R-:W-:-:S02]  /*da80*/  ISETP.GE.AND P5, PT, R237, RZ, PT ;  /* 0x000000ffed00720c */ /* 0x000fc40003fa6270 */
[C---:B------:R-:W-:Y:S02]  /*da90*/  ISETP.GT.U32.AND P4, PT, R249.reuse, R229, PT ;  /* 0x000000e5f900720c */ /* 0x040fe40003f84070 */
[----:B--2---:R-:W-:Y:S02]  /*daa0*/  ISETP.GE.AND P6, PT, R252, RZ, PT ;  /* 0x000000fffc00720c */ /* 0x004fe40003fc6270 */
[----:B------:R-:W2:Y:S03]  /*dab0*/  LDL R252, [R1+0x175c] ;  /* 0x00175c0001fc7983 */ /* 0x000ea60000100800 */
[----:B------:R-:W-:Y:S01]  /*dac0*/  @!P0 IMAD.IADD R140, R140, 0x1, -R249 ;  /* 0x000000018c8c8824 */ /* 0x000fe200078e0af9 */
[----:B------:R-:W-:Y:S02]  /*dad0*/  ISETP.GT.U32.AND P0, PT, R249, R233, PT ;  /* 0x000000e9f900720c */ /* 0x000fe40003f04070 */
[----:B------:R-:W-:Y:S01]  /*dae0*/  @!P2 IADD3 R158, -R158, RZ, RZ ;  /* 0x000000ff9e9ea210 */ /* 0x000fe20007ffe1ff */
[----:B------:R-:W-:Y:S01]  /*daf0*/  @!P3 IMAD.MOV R176, RZ, RZ, -R176 ;  /* 0x000000ffffb0b224 */ /* 0x000fe200078e0ab0 */
[----:B------:R-:W-:-:S02]  /*db00*/  ISETP.GE.AND P2, PT, R222, RZ, PT ;  /* 0x000000ffde00720c */ /* 0x000fc40003f46270 */
[----:B------:R-:W-:Y:S02]  /*db10*/  ISETP.GE.AND P3, PT, R223, RZ, PT ;  /* 0x000000ffdf00720c */ /* 0x000fe40003f66270 */
[----:B------:R-:W-:Y:S01]  /*db20*/  ISETP.GT.U32.AND P1, PT, R249, R232, PT ;  /* 0x000000e8f900720c */ /* 0x000fe20003f24070 */
[----:B------:R-:W-:Y:S02]  /*db30*/  @!P4 IMAD.IADD R229, R229, 0x1, -R249 ;  /* 0x00000001e5e5c824 */ /* 0x000fe400078e0af9 */
[----:B------:R-:W-:Y:S01]  /*db40*/  @!P5 IMAD.MOV R140, RZ, RZ, -R140 ;  /* 0x000000ffff8cd224 */ /* 0x000fe200078e0a8c */
[----:B------:R-:W-:Y:S02]  /*db50*/  ISETP.GT.U32.AND P5, PT, R249, R56, PT ;  /* 0x00000038f900720c */ /* 0x000fe40003fa4070 */
[----:B------:R-:W-:-:S03]  /*db60*/  @!P0 IADD3 R233, R233, -R249, RZ ;  /* 0x800000f9e9e98210 */ /* 0x000fc60007ffe0ff */
[----:B------:R-:W-:Y:S01]  /*db70*/  @!P2 IMAD.MOV R231, RZ, RZ, -R231 ;  /* 0x000000ffffe7a224 */ /* 0x000fe200078e0ae7 */
[C---:B------:R-:W-:Y:S01]  /*db80*/  ISETP.GT.U32.AND P2, PT, R249.reuse, R38, PT ;  /* 0x00000026f900720c */ /* 0x040fe20003f44070 */
[----:B------:R-:W-:Y:S01]  /*db90*/  @!P3 IMAD.MOV R229, RZ, RZ, -R229 ;  /* 0x000000ffffe5b224 */ /* 0x000fe200078e0ae5 */
[----:B------:R-:W-:Y:S01]  /*dba0*/  ISETP.GT.U32.AND P3, PT, R249, R233, PT ;  /* 0x000000e9f900720c */ /* 0x000fe20003f64070 */
[----:B------:R-:W-:Y:S01]  /*dbb0*/  @!P1 IMAD.IADD R232, R232, 0x1, -R249 ;  /* 0x00000001e8e89824 */ /* 0x000fe200078e0af9 */
[----:B------:R-:W-:-:S04]  /*dbc0*/  ISETP.GE.AND P4, PT, R221, RZ, PT ;  /* 0x000000ffdd00720c */ /* 0x000fc80003f86270 */
[----:B------:R-:W-:Y:S02]  /*dbd0*/  ISETP.GT.U32.AND P1, PT, R249, R232, PT ;  /* 0x000000e8f900720c */ /* 0x000fe40003f24070 */
[----:B------:R-:W-:-:S03]  /*dbe0*/  @!P5 IADD3 R56, R56, -R249, RZ ;  /* 0x800000f93838d210 */ /* 0x000fc60007ffe0ff */
[----:B------:R-:W-:Y:S02]  /*dbf0*/  @!P2 IADD3 R38, R38, -R249, RZ ;  /* 0x800000f92626a210 */ /* 0x000fe40007ffe0ff */
[----:B------:R-:W-:Y:S01]  /*dc00*/  ISETP.GE.AND P2, PT, R219, RZ, PT ;  /* 0x000000ffdb00720c */ /* 0x000fe20003f46270 */
[--C-:B------:R-:W-:Y:S01]  /*dc10*/  @!P3 IMAD.IADD R233, R233, 0x1, -R249.reuse ;  /* 0x00000001e9e9b824 */ /* 0x100fe200078e0af9 */
[----:B------:R-:W2:Y:S01]  /*dc20*/  LDL.LU R219, [R1+0x28] ;  /* 0x0000280001db7983 */ /* 0x000ea20000300800 */
[----:B------:R-:W-:Y:S02]  /*dc30*/  ISETP.GT.U32.AND P5, PT, R249, R56, PT ;  /* 0x00000038f900720c */ /* 0x000fe40003fa4070 */
[----:B------:R-:W-:Y:S02]  /*dc40*/  ISETP.GE.AND P3, PT, R220, RZ, PT ;  /* 0x000000ffdc00720c */ /* 0x000fe40003f66270 */
[----:B------:R-:W2:Y:S04]  /*dc50*/  LDL.LU R220, [R1+0x24] ;  /* 0x0000240001dc7983 */ /* 0x000ea80000300800 */
[----:B------:R-:W2:Y:S01]  /*dc60*/  LDL.LU R221, [R1+0x20] ;  /* 0x0000200001dd7983 */ /* 0x000ea20000300800 */
[----:B------:R-:W-:-:S03]  /*dc70*/  @!P1 IMAD.IADD R232, R232, 0x1, -R249 ;  /* 0x00000001e8e89824 */ /* 0x000fc600078e0af9 */
[----:B------:R-:W2:Y:S01]  /*dc80*/  LDL.LU R222, [R1+0x1c] ;  /* 0x00001c0001de7983 */ /* 0x000ea20000300800 */
[----:B---3--:R-:W-:-:S03]  /*dc90*/  ISETP.GE.AND P0, PT, R250, RZ, PT ;  /* 0x000000fffa00720c */ /* 0x008fc60003f06270 */
[----:B------:R-:W3:Y:S01]  /*dca0*/  LDL.LU R223, [R1+0x18] ;  /* 0x0000180001df7983 */ /* 0x000ee20000300800 */
[----:B------:R-:W-:-:S03]  /*dcb0*/  @!P4 IMAD.MOV R232, RZ, RZ, -R232 ;  /* 0x000000ffffe8c224 */ /* 0x000fc600078e0ae8 */
[----:B------:R-:W3:Y:S01]  /*dcc0*/  LDL.LU R237, [R1+0x14] ;  /* 0x0000140001ed7983 */ /* 0x000ee20000300800 */
[----:B----4-:R-:W-:Y:S01]  /*dcd0*/  ISETP.GE.AND P4, PT, R251, RZ, PT ;  /* 0x000000fffb00720c */ /* 0x010fe20003f86270 */
[----:B------:R-:W-:Y:S02]  /*dce0*/  @!P5 IMAD.IADD R56, R56, 0x1, -R249 ;  /* 0x000000013838d824 */ /* 0x000fe400078e0af9 */
[----:B------:R-:W4:Y:S04]  /*dcf0*/  LDL.LU R250, [R1+0x10] ;  /* 0x0000100001fa7983 */ /* 0x000f280000300800 */
[----:B------:R-:W4:Y:S01]  /*dd00*/  LDL.LU R251, [R1+0xc] ;  /* 0x00000c0001fb7983 */ /* 0x000f220000300800 */
[----:B--2---:R-:W-:-:S03]  /*dd10*/  ISETP.GE.AND P5, PT, R252, RZ, PT ;  /* 0x000000fffc00720c */ /* 0x004fc60003fa6270 */
[----:B------:R-:W2:Y:S01]  /*dd20*/  LDL.LU R252, [R1+0x8] ;  /* 0x0000080001fc7983 */ /* 0x000ea20000300800 */
[----:B------:R-:W-:Y:S01]  /*dd30*/  ISETP.GT.U32.AND P1, PT, R249, R236, PT ;  /* 0x000000ecf900720c */ /* 0x000fe20003f24070 */
[----:B------:R-:W-:Y:S02]  /*dd40*/  IMAD.MOV.U32 R248, RZ, RZ, c[0x0][0x180] ;  /* 0x00006000fff87624 */ /* 0x000fe400078e00ff */
[----:B------:R-:W-:-:S03]  /*dd50*/  @!P6 IMAD.MOV R240, RZ, RZ, -R240 ;  /* 0x000000fffff0e224 */ /* 0x000fc600078e0af0 */
[----:B------:R-:W-:-:S04]  /*dd60*/  IADD3 R238, R248, -0x1, RZ ;  /* 0xfffffffff8ee7810 */ /* 0x000fc80007ffe0ff */
[----:B------:R-:W-:Y:S02]  /*dd70*/  ISETP.GE.U32.AND P6, PT, R238, 0x7fffff80, PT ;  /* 0x7fffff80ee00780c */ /* 0x000fe40003fc6070 */
[----:B------:R-:W-:Y:S01]  /*dd80*/  IADD3 R238, R248, -0x5, RZ ;  /* 0xfffffffbf8ee7810 */ /* 0x000fe20007ffe0ff */
[----:B------:R-:W-:Y:S01]  /*dd90*/  @!P1 IMAD.IADD R236, R236, 0x1, -R249 ;  /* 0x00000001ecec9824 */ /* 0x000fe200078e0af9 */
[----:B------:R-:W-:Y:S02]  /*dda0*/  ISETP.GT.U32.AND P1, PT, R249, R38, PT ;  /* 0x00000026f900720c */ /* 0x000fe40003f24070 */
[----:B------:R-:W-:Y:S01]  /*ddb0*/  @!P4 IADD3 R243, -R243, RZ, RZ ;  /* 0x000000fff3f3c210 */ /* 0x000fe20007ffe1ff */
[----:B------:R-:W-:Y:S01]  /*ddc0*/  @!P3 IMAD.MOV R233, RZ, RZ, -R233 ;  /* 0x000000ffffe9b224 */ /* 0x000fe200078e0ae9 */
[----:B------:R-:W-:Y:S02]  /*ddd0*/  ISETP.GE.U32.AND P4, PT, R238, 0x7fffff7c, PT ;  /* 0x7fffff7cee00780c */ /* 0x000fe40003f86070 */
[----:B------:R-:W-:-:S02]  /*dde0*/  IADD3 R238, R248, -0x9, RZ ;  /* 0xfffffff7f8ee7810 */ /* 0x000fc40007ffe0ff */
[----:B------:R-:W-:Y:S01]  /*ddf0*/  ISETP.GE.AND P3, PT, R217, RZ, PT ;  /* 0x000000ffd900720c */ /* 0x000fe20003f66270 */
[----:B------:R-:W-:Y:S01]  /*de00*/  @!P2 IMAD.MOV R56, RZ, RZ, -R56 ;  /* 0x000000ffff38a224 */ /* 0x000fe200078e0a38 */
[----:B------:R-:W-:Y:S01]  /*de10*/  ISETP.GE.U32.AND P2, PT, R238, 0x7fffff78, PT ;  /* 0x7fffff78ee00780c */ /* 0x000fe20003f46070 */
[----:B------:R-:W-:Y:S01]  /*de20*/  @!P0 IMAD.MOV R241, RZ, RZ, -R241 ;  /* 0x000000fffff18224 */ /* 0x000fe200078e0af1 */
[----:B------:R-:W-:Y:S01]  /*de30*/  MOV R238, c[0x0][0x180] ;  /* 0x0000600000ee7a02 */ /* 0x000fe20000000f00 */
[----:B------:R-:W-:Y:S01]  /*de40*/  @!P1 IMAD.IADD R38, R38, 0x1, -R249 ;  /* 0x0000000126269824 */ /* 0x000fe200078e0af9 */
[----:B------:R-:W-:Y:S01]  /*de50*/  ISETP.GT.U32.AND P0, PT, R249, R236, PT ;  /* 0x000000ecf900720c */ /* 0x000fe20003f04070 */
[----:B------:R-:W-:Y:S01]  /*de60*/  @!P5 IMAD.MOV R242, RZ, RZ, -R242 ;  /* 0x000000fffff2d224 */ /* 0x000fe200078e0af2 */
[C---:B------:R-:W-:Y:S01]  /*de70*/  IADD3 R248, R238.reuse, -0xd, RZ ;  /* 0xfffffff3eef87810 */ /* 0x040fe20007ffe0ff */
[----:B------:R-:W2:Y:S01]  /*de80*/  LDL.LU R217, [R1+0x3448] ;  /* 0x0034480001d97983 */ /* 0x000ea20000300800 */
[----:B------:R-:W-:-:S03]  /*de90*/  IADD3 R238, R238, -0x11, RZ ;  /* 0xffffffefeeee7810 */ /* 0x000fc60007ffe0ff */
[----:B------:R-:W-:Y:S01]  /*dea0*/  @!P3 IMAD.MOV R38, RZ, RZ, -R38 ;  /* 0x000000ffff26b224 */ /* 0x000fe200078e0a26 */
[----:B------:R-:W-:Y:S02]  /*deb0*/  ISETP.GE.U32.AND P5, PT, R238, 0x7fffff70, PT ;  /* 0x7fffff70ee00780c */ /* 0x000fe40003fa6070 */
[----:B------:R-:W-:Y:S02]  /*dec0*/  ISETP.NE.AND P3, PT, RZ, c[0x0][0x17c], PT ;  /* 0x00005f00ff007a0c */ /* 0x000fe40003f65270 */
[----:B------:R-:W-:Y:S01]  /*ded0*/  LOP3.LUT R238, RZ, c[0x0][0x17c], RZ, 0x33, !PT ;  /* 0x00005f00ffee7a12 */ /* 0x000fe200078e33ff */
[----:B------:R-:W-:Y:S01]  /*dee0*/  @!P0 IMAD.IADD R236, R236, 0x1, -R249 ;  /* 0x00000001ecec8824 */ /* 0x000fe200078e0af9 */
[----:B------:R-:W-:Y:S02]  /*def0*/  ISETP.GE.AND P1, PT, R218, RZ, PT ;  /* 0x000000ffda00720c */ /* 0x000fe40003f26270 */
[C---:B------:R-:W-:Y:S01]  /*df00*/  SEL R219, R238.reuse, R219, !P3 ;  /* 0x000000dbeedb7207 */ /* 0x040fe20005800000 */
[----:B------:R-:W2:Y:S01]  /*df10*/  LDL.LU R218, [R1+0x3444] ;  /* 0x0034440001da7983 */ /* 0x000ea20000300800 */
[----:B------:R-:W-:-:S02]  /*df20*/  SEL R220, R238, R220, !P3 ;  /* 0x000000dceedc7207 */ /* 0x000fc40005800000 */
[----:B------:R-:W-:Y:S01]  /*df30*/  ISETP.GE.U32.AND P0, PT, R248, 0x7fffff74, PT ;  /* 0x7fffff74f800780c */ /* 0x000fe20003f06070 */
[----:B------:R-:W2:Y:S01]  /*df40*/  LDL.LU R249, [R1] ;  /* 0x0000000001f97983 */ /* 0x000ea20000300800 */
[----:B------:R-:W-:-:S03]  /*df50*/  SEL R221, R238, R221, !P3 ;  /* 0x000000ddeedd7207 */ /* 0x000fc60005800000 */
[----:B------:R-:W2:Y:S01]  /*df60*/  LDL.LU R248, [R1+0x4] ;  /* 0x0000040001f87983 */ /* 0x000ea20000300800 */
[----:B------:R-:W-:-:S03]  /*df70*/  SEL R222, R238, R222, !P3 ;  /* 0x000000deeede7207 */ /* 0x000fc60005800000 */
[----:B------:R1:W-:Y:S01]  /*df80*/  STL [R1+0x4c], R219 ;  /* 0x00004cdb01007387 */ /* 0x0003e20000100800 */
[C---:B---3--:R-:W-:Y:S02]  /*df90*/  SEL R223, R238.reuse, R223, !P3 ;  /* 0x000000dfeedf7207 */ /* 0x048fe40005800000 */
[C---:B------:R-:W-:Y:S01]  /*dfa0*/  SEL R237, R238.reuse, R237, !P3 ;  /* 0x000000edeeed7207 */ /* 0x040fe20005800000 */
[----:B-1----:R-:W3:Y:S04]  /*dfb0*/  LDL.LU R219, [R1+0x3440] ;  /* 0x0034400001db7983 */ /* 0x002ee80000300800 */
[----:B------:R1:W-:Y:S01]  /*dfc0*/  STL [R1+0x50], R220 ;  /* 0x000050dc01007387 */ /* 0x0003e20000100800 */
[C---:B----4-:R-:W-:Y:S02]  /*dfd0*/  SEL R250, R238.reuse, R250, !P3 ;  /* 0x000000faeefa7207 */ /* 0x050fe40005800000 */
[C---:B------:R-:W-:Y:S01]  /*dfe0*/  SEL R251, R238.reuse, R251, !P3 ;  /* 0x000000fbeefb7207 */ /* 0x040fe20005800000 */
[----:B-1----:R-:W4:Y:S04]  /*dff0*/  LDL.LU R220, [R1+0x343c] ;  /* 0x00343c0001dc7983 */ /* 0x002f280000300800 */
[----:B------:R1:W-:Y:S04]  /*e000*/  STL [R1+0x48], R221 ;  /* 0x000048dd01007387 */ /* 0x0003e80000100800 */
        /* <DEDUP_REMOVED lines=10> */
[----:B-1----:R-:W4:Y:S01]  /*e0b0*/  LDL.LU R251, [R1+0x3424] ;  /* 0x0034240001fb7983 */ /* 0x002f220000300800 */
[----:B--2---:R-:W-:-:S05]  /*e0c0*/  SEL R252, R238, R252, !P3 ;  /* 0x000000fceefc7207 */ /* 0x004fca0005800000 */
[----:B------:R1:W-:Y:S04]  /*e0d0*/  STL [R1+0x30], R252 ;  /* 0x000030fc01007387 */ /* 0x0003e80000100800 */
[----:B-1----:R-:W2:Y:S01]  /*e0e0*/  LDL.LU R252, [R1+0x3420] ;  /* 0x0034200001fc7983 */ /* 0x002ea20000300800 */
[----:B------:R-:W-:Y:S02]  /*e0f0*/  @!P1 IADD3 R236, -R236, RZ, RZ ;  /* 0x000000ffecec9210 */ /* 0x000fe40007ffe1ff */
[----:B------:R-:W-:Y:S02]  /*e100*/  ISETP.NE.AND P1, PT, RZ, c[0x0][0x178], PT ;  /* 0x00005e00ff007a0c */ /* 0x000fe40003f25270 */
[----:B------:R-:W-:-:S05]  /*e110*/  SEL R248, R238, R248, !P3 ;  /* 0x000000f8eef87207 */ /* 0x000fca0005800000 */
[----:B------:R1:W-:Y:S02]  /*e120*/  STL [R1+0x2c], R248 ;  /* 0x00002cf801007387 */ /* 0x0003e40000100800 */
[----:B-1----:R-:W-:-:S05]  /*e130*/  SEL R248, R238, R249, !P3 ;  /* 0x000000f9eef87207 */ /* 0x002fca0005800000 */
[----:B------:R1:W-:Y:S01]  /*e140*/  STL [R1+0x28], R248 ;  /* 0x000028f801007387 */ /* 0x0003e20000100800 */
[C---:B---3--:R-:W-:Y:S02]  /*e150*/  SEL R219, R238.reuse, R219, !P3 ;  /* 0x000000dbeedb7207 */ /* 0x048fe40005800000 */
[C---:B------:R-:W-:Y:S02]  /*e160*/  SEL R218, R238.reuse, R218, !P3 ;  /* 0x000000daeeda7207 */ /* 0x040fe40005800000 */
[C---:B----4-:R-:W-:Y:S02]  /*e170*/  SEL R220, R238.reuse, R220, !P3 ;  /* 0x000000dceedc7207 */ /* 0x050fe40005800000 */
[C---:B------:R-:W-:Y:S02]  /*e180*/  SEL R221, R238.reuse, R221, !P3 ;  /* 0x000000ddeedd7207 */ /* 0x040fe40005800000 */
[C---:B------:R-:W-:Y:S02]  /*e190*/  SEL R222, R238.reuse, R222, !P3 ;  /* 0x000000deeede7207 */ /* 0x040fe40005800000 */
[----:B------:R-:W-:-:S02]  /*e1a0*/  SEL R223, R238, R223, !P3 ;  /* 0x000000dfeedf7207 */ /* 0x000fc40005800000 */
[C---:B------:R-:W-:Y:S02]  /*e1b0*/  SEL R237, R238.reuse, R237, !P3 ;  /* 0x000000edeeed7207 */ /* 0x040fe40005800000 */
[C---:B-1----:R-:W-:Y:S02]  /*e1c0*/  SEL R248, R238.reuse, R250, !P3 ;  /* 0x000000faeef87207 */ /* 0x042fe40005800000 */
[C---:B------:R-:W-:Y:S02]  /*e1d0*/  SEL R249, R238.reuse, R251, !P3 ;  /* 0x000000fbeef97207 */ /* 0x040fe40005800000 */
[C---:B------:R-:W-:Y:S02]  /*e1e0*/  SEL R250, R238.reuse, R216, !P3 ;  /* 0x000000d8eefa7207 */ /* 0x040fe40005800000 */
[C---:B------:R-:W-:Y:S02]  /*e1f0*/  SEL R216, R238.reuse, R5, !P3 ;  /* 0x00000005eed87207 */ /* 0x040fe40005800000 */
[----:B------:R-:W-:-:S02]  /*e200*/  SEL R251, R238, R217, !P3 ;  /* 0x000000d9eefb7207 */ /* 0x000fc40005800000 */
[C---:B------:R-:W-:Y:S02]  /*e210*/  SEL R224, R238.reuse, R224, !P3 ;  /* 0x000000e0eee07207 */ /* 0x040fe40005800000 */
[C---:B------:R-:W-:Y:S02]  /*e220*/  SEL R209, R238.reuse, R209, !P3 ;  /* 0x000000d1eed17207 */ /* 0x040fe40005800000 */
        /* <DEDUP_REMOVED lines=50> */
[----:B--2---:R-:W-:-:S05]  /*e550*/  SEL R252, R238, R252, !P3 ;  /* 0x000000fceefc7207 */ /* 0x004fca0005800000 */
[----:B------:R1:W-:Y:S04]  /*e560*/  STL [R1+0x24], R252 ;  /* 0x000024fc01007387 */ /* 0x0003e80000100800 */
[----:B------:R-:W-:Y:S04]  /*e570*/  STL [R1+0x20], R249 ;  /* 0x000020f901007387 */ /* 0x000fe80000100800 */
[----:B------:R-:W-:Y:S04]  /*e580*/  STL [R1+0x1c], R248 ;  /* 0x00001cf801007387 */ /* 0x000fe80000100800 */
[----:B------:R-:W-:Y:S01]  /*e590*/  STL [R1+0x18], R237 ;  /* 0x000018ed01007387 */ /* 0x000fe20000100800 */
[----:B-1----:R-:W-:-:S03]  /*e5a0*/  LOP3.LUT R252, RZ, c[0x0][0x178], RZ, 0x33, !PT ;  /* 0x00005e00fffc7a12 */ /* 0x002fc600078e33ff */
[----:B------:R-:W-:Y:S04]  /*e5b0*/  STL [R1+0x14], R223 ;  /* 0x000014df01007387 */ /* 0x000fe80000100800 */
[----:B------:R-:W-:Y:S04]  /*e5c0*/  STL [R1+0x10], R222 ;  /* 0x000010de01007387 */ /* 0x000fe80000100800 */
[----:B------:R-:W-:Y:S04]  /*e5d0*/  STL [R1+0xc], R221 ;  /* 0x00000cdd01007387 */ /* 0x000fe80000100800 */
[----:B------:R1:W-:Y:S01]  /*e5e0*/  STL [R1+0x8], R220 ;  /* 0x000008dc01007387 */ /* 0x0003e20000100800 */
[----:B------:R-:W-:-:S03]  /*e5f0*/  SEL R5, R252, R241, !P1 ;  /* 0x000000f1fc057207 */ /* 0x000fc60004800000 */
[----:B------:R2:W-:Y:S04]  /*e600*/  STL [R1+0x4], R219 ;  /* 0x000004db01007387 */ /* 0x0005e80000100800 */
[----:B------:R3:W-:Y:S01]  /*e610*/  STL [R1], R218 ;  /* 0x000000da01007387 */ /* 0x0007e20000100800 */
[----:B-1----:R-:W-:Y:S02]  /*e620*/  SEL R220, R238, R0, !P3 ;  /* 0x00000000eedc7207 */ /* 0x002fe40005800000 */
[----:B------:R-:W-:Y:S02]  /*e630*/  SEL R0, R252, R242, !P1 ;  /* 0x000000f2fc007207 */ /* 0x000fe40004800000 */
[----:B--2---:R-:W-:Y:S02]  /*e640*/  SEL R219, R238, R2, !P3 ;  /* 0x00000002eedb7207 */ /* 0x004fe40005800000 */
[----:B------:R-:W-:-:S02]  /*e650*/  SEL R2, R252, R240, !P1 ;  /* 0x000000f0fc027207 */ /* 0x000fc40004800000 */
[----:B---3--:R-:W-:Y:S02]  /*e660*/  SEL R218, R238, R3, !P3 ;  /* 0x00000003eeda7207 */ /* 0x008fe40005800000 */
[----:B------:R-:W-:Y:S02]  /*e670*/  SEL R3, R252, R243, !P1 ;  /* 0x000000f3fc037207 */ /* 0x000fe40004800000 */
[----:B------:R-:W1:Y:S01]  /*e680*/  S2R R252, SR_TID.X ;  /* 0x0000000000fc7919 */ /* 0x000e620000002100 */
[----:B------:R-:W-:Y:S01]  /*e690*/  IMAD R2, R2, c[0x0][0x184], RZ ;  /* 0x0000610002027a24 */ /* 0x000fe200078e02ff */
[C---:B------:R-:W-:Y:S01]  /*e6a0*/  SEL R237, R238.reuse, R213, !P3 ;  /* 0x000000d5eeed7207 */ /* 0x040fe20005800000 */
[----:B------:R-:W-:Y:S01]  /*e6b0*/  IMAD R5, R5, c[0x0][0x184], RZ ;  /* 0x0000610005057a24 */ /* 0x000fe200078e02ff */
[----:B------:R-:W-:Y:S01]  /*e6c0*/  SEL R213, R238, R8, !P3 ;  /* 0x00000008eed57207 */ /* 0x000fe20005800000 */
[----:B------:R-:W-:Y:S01]  /*e6d0*/  IMAD R0, R0, c[0x0][0x184], RZ ;  /* 0x0000610000007a24 */ /* 0x000fe200078e02ff */
[----:B------:R-:W-:-:S02]  /*e6e0*/  SEL R249, R238, R215, !P3 ;  /* 0x000000d7eef97207 */ /* 0x000fc40005800000 */
[C---:B------:R-:W-:Y:S02]  /*e6f0*/  SEL R248, R238.reuse, R214, !P3 ;  /* 0x000000d6eef87207 */ /* 0x040fe40005800000 */
[C---:B------:R-:W-:Y:S02]  /*e700*/  SEL R223, R238.reuse, R211, !P3 ;  /* 0x000000d3eedf7207 */ /* 0x040fe40005800000 */
[----:B------:R-:W-:Y:S02]  /*e710*/  SEL R222, R238, R210, !P3 ;  /* 0x000000d2eede7207 */ /* 0x000fe40005800000 */
[----:B------:R-:W-:Y:S01]  /*e720*/  LEA R8, P1, R2, c[0x0][0x160], 0x2 ;  /* 0x0000580002087a11 */ /* 0x000fe200078210ff */
[----:B------:R2:W-:Y:S01]  /*e730*/  STL.64 [R1+0x33d8], R250 ;  /* 0x0033d8fa01007387 */ /* 0x0005e20000100a00 */
[C---:B------:R-:W-:Y:S01]  /*e740*/  SEL R227, R238.reuse, R227, !P3 ;  /* 0x000000e3eee37207 */ /* 0x040fe20005800000 */
[----:B------:R-:W-:Y:S01]  /*e750*/  IMAD R3, R3, c[0x0][0x184], RZ ;  /* 0x0000610003037a24 */ /* 0x000fe200078e02ff */
        /* <DEDUP_REMOVED lines=169> */
[----:B------:R-:W-:Y:S01]  /*f1f0*/  SEL R236, R238, R236, !P3 ;  /* 0x000000eceeec7207 */ /* 0x000fe20005800000 */
[----:B--2---:R-:W-:Y:S01]  /*f200*/  IMAD.MOV.U32 R250, RZ, RZ, c[0x0][0x180] ;  /* 0x00006000fffa7624 */ /* 0x004fe200078e00ff */
[C---:B------:R-:W-:Y:S02]  /*f210*/  LEA R6, P3, R5.reuse, c[0x0][0x160], 0x2 ;  /* 0x0000580005067a11 */ /* 0x040fe400078610ff */
[----:B-1----:R-:W-:Y:S01]  /*f220*/  LOP3.LUT R251, R252, 0x7f, RZ, 0xc0, !PT ;  /* 0x0000007ffcfb7812 */ /* 0x002fe200078ec0ff */
[----:B------:R-:W-:Y:S01]  /*f230*/  IMAD.MOV.U32 R243, RZ, RZ, c[0x0][0x188] ;  /* 0x00006200fff37624 */ /* 0x000fe200078e00ff */
[----:B------:R-:W-:Y:S02]  /*f240*/  LEA.HI.X.SX32 R9, R2, c[0x0][0x164], 0x2, P1 ;  /* 0x0000590002097a11 */ /* 0x000fe400008f16ff */
[----:B------:R-:W-:Y:S02]  /*f250*/  LEA R4, P1, R0, c[0x0][0x160], 0x2 ;  /* 0x0000580000047a11 */ /* 0x000fe400078210ff */
[----:B------:R-:W-:Y:S01]  /*f260*/  LEA.HI.X.SX32 R7, R5, c[0x0][0x164], 0x2, P3 ;  /* 0x0000590005077a11 */ /* 0x000fe200018f16ff */
[----:B------:R-:W-:Y:S01]  /*f270*/  IMAD.SHL.U32 R252, R251, 0x4, RZ ;  /* 0x00000004fbfc7824 */ /* 0x000fe200078e00ff */
[----:B------:R-:W-:-:S02]  /*f280*/  LEA R2, P3, R3, c[0x0][0x160], 0x2 ;  /* 0x0000580003027a11 */ /* 0x000fc400078610ff */
[----:B------:R-:W-:Y:S01]  /*f290*/  IADD3 R10, R250, -0x19, RZ ;  /* 0xffffffe7fa0a7810 */ /* 0x000fe20007ffe0ff */
[----:B------:R-:W-:Y:S01]  /*f2a0*/  STL.64 [R1+0x33e0], R248 ;  /* 0x0033e0f801007387 */ /* 0x000fe20000100a00 */
[----:B------:R-:W-:Y:S01]  /*f2b0*/  LEA.HI.X.SX32 R5, R0, c[0x0][0x164], 0x2, P1 ;  /* 0x0000590000057a11 */ /* 0x000fe200008f16ff */
[----:B------:R-:W-:Y:S01]  /*f2c0*/  ULDC.64 UR6, c[0x0][0x118] ;  /* 0x0000460000067ab9 */ /* 0x000fe20000000a00 */
[----:B------:R-:W-:Y:S01]  /*f2d0*/  SHF.L.U32 R0, R243, 0x2, RZ ;  /* 0x00000002f3007819 */ /* 0x000fe200000006ff */
[----:B------:R-:W-:Y:S01]  /*f2e0*/  STL.64 [R1+0x33e8], R222 ;  /* 0x0033e8de01007387 */ /* 0x000fe20000100a00 */
[----:B------:R-:W-:Y:S02]  /*f2f0*/  LEA.HI.X.SX32 R3, R3, c[0x0][0x164], 0x2, P3 ;  /* 0x0000590003037a11 */ /* 0x000fe400018f16ff */
[----:B------:R-:W-:Y:S01]  /*f300*/  ISETP.GE.U32.AND P3, PT, R10, 0x7fffff68, PT ;  /* 0x7fffff680a00780c */ /* 0x000fe20003f66070 */
[----:B------:R-:W-:Y:S01]  /*f310*/  STL.64 [R1+0x33f0], R208 ;  /* 0x0033f0d001007387 */ /* 0x000fe20000100a00 */
[----:B------:R-:W-:-:S03]  /*f320*/  IADD3 R10, R250, -0x1d, RZ ;  /* 0xffffffe3fa0a7810 */ /* 0x000fc60007ffe0ff */
[----:B------:R-:W-:Y:S04]  /*f330*/  STL.64 [R1+0x33f8], R206 ;  /* 0x0033f8ce01007387 */ /* 0x000fe80000100a00 */
[----:B------:R1:W-:Y:S04]  /*f340*/  LDGSTS.E [R252], [R8.64], !P6 ;  /* 0x0000000008fc7fae */ /* 0x0003e8000f121846 */
[----:B------:R2:W-:Y:S04]  /*f350*/  STL.64 [R1+0x3400], R204 ;  /* 0x003400cc01007387 */ /* 0x0005e80000100a00 */
[----:B------:R1:W-:Y:S04]  /*f360*/  LDGSTS.E [R252+0x200], [R6.64], !P6 ;  /* 0x0020000006fc7fae */ /* 0x0003e8000f121846 */
[----:B------:R3:W-:Y:S04]  /*f370*/  STL.64 [R1+0x3408], R202 ;  /* 0x003408ca01007387 */ /* 0x0007e80000100a00 */
[----:B------:R1:W-:Y:S01]  /*f380*/  LDGSTS.E [R252+0x400], [R4.64], !P6 ;  /* 0x0040000004fc7fae */ /* 0x0003e2000f121846 */
[----:B--2---:R-:W-:-:S03]  /*f390*/  IMAD.WIDE R204, R0, 0x4, R8 ;  /* 0x0000000400cc7825 */ /* 0x004fc600078e0208 */
[----:B------:R2:W-:Y:S04]  /*f3a0*/  STL.64 [R1+0x3410], R200 ;  /* 0x003410c801007387 */ /* 0x0005e80000100a00 */
[----:B------:R1:W-:Y:S01]  /*f3b0*/  LDGSTS.E [R252+0x600], [R2.64], !P6 ;  /* 0x0060000002fc7fae */ /* 0x0003e2000f121846 */
[----:B---3--:R-:W-:Y:S01]  /*f3c0*/  IMAD.WIDE R202, R0, 0x4, R6 ;  /* 0x0000000400ca7825 */ /* 0x008fe200078e0206 */
[----:B------:R-:W-:Y:S02]  /*f3d0*/  ISETP.GE.U32.AND P6, PT, R10, 0x7fffff64, PT ;  /* 0x7fffff640a00780c */ /* 0x000fe40003fc6070 */
[----:B------:R3:W-:Y:S01]  /*f3e0*/  STL.64 [R1+0x3418], R198 ;  /* 0x003418c601007387 */ /* 0x0007e20000100a00 */
[----:B------:R-:W-:Y:S02]  /*f3f0*/  IMAD.SHL.U32 R10, R243, 0x8, RZ ;  /* 0x00000008f30a7824 */ /* 0x000fe400078e00ff */
[C---:B--2---:R-:W-:Y:S01]  /*f400*/  IMAD.WIDE R200, R0.reuse, 0x4, R4 ;  /* 0x0000000400c87825 */ /* 0x044fe200078e0204 */
[----:B------:R2:W-:Y:S04]  /*f410*/  LDGSTS.E [R252+0x2000], [R204.64], !P4 ;  /* 0x02000000ccfc7fae */ /* 0x0005e8000e121846 */
[----:B------:R2:W-:Y:S01]  /*f420*/  STL.64 [R1+0x910], R204 ;  /* 0x000910cc01007387 */ /* 0x0005e20000100a00 */
[----:B---3--:R-:W-:Y:S01]  /*f430*/  IMAD.WIDE R198, R0, 0x4, R2 ;  /* 0x0000000400c67825 */ /* 0x008fe200078e0202 */
[----:B------:R-:W-:-:S02]  /*f440*/  IADD3 R0, R250, -0x21, RZ ;  /* 0xffffffdffa007810 */ /* 0x000fc40007ffe0ff */
[----:B------:R3:W-:Y:S04]  /*f450*/  LDGSTS.E [R252+0x2200], [R202.64], !P4 ;  /* 0x02200000cafc7fae */ /* 0x0007e8000e121846 */
[----:B------:R3:W-:Y:S01]  /*f460*/  STL.64 [R1+0x908], R202 ;  /* 0x000908ca01007387 */ /* 0x0007e20000100a00 */
[----:B--2---:R-:W-:-:S03]  /*f470*/  IMAD.WIDE R204, R10, 0x4, R8 ;  /* 0x000000040acc7825 */ /* 0x004fc600078e0208 */
[----:B------:R2:W-:Y:S04]  /*f480*/  LDGSTS.E [R252+0x2400], [R200.64], !P4 ;  /* 0x02400000c8fc7fae */ /* 0x0005e8000e121846 */
[----:B------:R2:W-:Y:S04]  /*f490*/  STL.64 [R1+0x900], R200 ;  /* 0x000900c801007387 */ /* 0x0005e80000100a00 */
[----:B------:R4:W-:Y:S01]  /*f4a0*/  LDGSTS.E [R252+0x2600], [R198.64], !P4 ;  /* 0x02600000c6fc7fae */ /* 0x0009e2000e121846 */
[----:B---3--:R-:W-:Y:S01]  /*f4b0*/  IMAD.WIDE R202, R10, 0x4, R6 ;  /* 0x000000040aca7825 */ /* 0x008fe200078e0206 */
[----:B------:R-:W-:-:S02]  /*f4c0*/  ISETP.GE.U32.AND P4, PT, R0, 0x7fffff60, PT ;  /* 0x7fffff600000780c */ /* 0x000fc40003f86070 */
[----:B------:R4:W-:Y:S01]  /*f4d0*/  STL.64 [R1+0x8f8], R198 ;  /* 0x0008f8c601007387 */ /* 0x0009e20000100a00 */
[----:B------:R-:W-:Y:S02]  /*f4e0*/  IMAD R0, R243, 0xc, RZ ;  /* 0x0000000cf3007824 */ /* 0x000fe400078e02ff */
[----:B--2---:R-:W-:Y:S01]  /*f4f0*/  IMAD.WIDE R200, R10, 0x4, R4 ;  /* 0x000000040ac87825 */ /* 0x004fe200078e0204 */
[----:B------:R2:W-:Y:S01]  /*f500*/  LDGSTS.E [R252+0x4000], [R204.64], !P2 ;  /* 0x04000000ccfc7fae */ /* 0x0005e2000d121846 */
[----:B------:R-:W-:-:S03]  /*f510*/  IADD3 R38, R250, -0x15, RZ ;  /* 0xffffffebfa267810 */ /* 0x000fc60007ffe0ff */
[----:B------:R2:W-:Y:S01]  /*f520*/  STL.64 [R1+0x890], R204 ;  /* 0x000890cc01007387 */ /* 0x0005e20000100a00 */
[----:B----4-:R-:W-:Y:S01]  /*f530*/  IMAD.WIDE R198, R10, 0x4, R2 ;  /* 0x000000040ac67825 */ /* 0x010fe200078e0202 */
[----:B------:R-:W-:Y:S02]  /*f540*/  IADD3 R10, R250, -0x25, RZ ;  /* 0xffffffdbfa0a7810 */ /* 0x000fe40007ffe0ff */
        /* <DEDUP_REMOVED lines=9> */
[----:B------:R-:W-:Y:S02]  /*f5e0*/  IMAD.SHL.U32 R10, R243, 0x10, RZ ;  /* 0x00000010f30a7824 */ /* 0x000fe400078e00ff */
[----:B--2---:R-:W-:Y:S01]  /*f5f0*/  IMAD.WIDE R200, R0, 0x4, R4 ;  /* 0x0000000400c87825 */ /* 0x004fe200078e0204 */
[----:B------:R2:W-:Y:S01]  /*f600*/  LDGSTS.E [R252+0x6000], [R204.64], !P0 ;  /* 0x06000000ccfc7fae */ /* 0x0005e2000c121846 */
[----:B------:R-:W-:-:S03]  /*f610*/  ISETP.GE.U32.AND P1, PT, R38, 0x7fffff6c, PT ;  /* 0x7fffff6c2600780c */ /* 0x000fc60003f26070 */
        /* <DEDUP_REMOVED lines=13> */
[C---:B--2---:R-:W-:Y:S01]  /*f6f0*/  IMAD.WIDE R200, R10.reuse, 0x4, R4 ;  /* 0x000000040ac87825 */ /* 0x044fe200078e0204 */
[----:B------:R2:W-:Y:S04]  /*f700*/  LDGSTS.E [R252+0x8000], [R204.64], !P5 ;  /* 0x08000000ccfc7fae */ /* 0x0005e8000e921846 */
[----:B------:R2:W-:Y:S01]  /*f710*/  STL.64 [R1+0x770], R204 ;  /* 0x000770cc01007387 */ /* 0x0005e20000100a00 */
[----:B----4-:R-:W-:Y:S01]  /*f720*/  IMAD.WIDE R198, R10, 0x4, R2 ;  /* 0x000000040ac67825 */ /* 0x010fe200078e0202 */
        /* <DEDUP_REMOVED lines=160> */
[----:B------:R-:W-:Y:S01]  /*10130*/  SHF.L.U32 R10, R243, 0x6, RZ ;  /* 0x00000006f30a7819 */ /* 0x000fe200000006ff */
[C---:B--2---:R-:W-:Y:S02]  /*10140*/  IMAD.WIDE R200, R0.reuse, 0x4, R4 ;  /* 0x0000000400c87825 */ /* 0x044fe400078e0204 */
[----:B------:R2:W-:Y:S04]  /*10150*/  LDGSTS.E [R252+0x1e000], [R204.64], !P4 ;  /* 0x1e000000ccfc7fae */ /* 0x0005e8000e121846 */
[----:B------:R3:W-:Y:S01]  /*10160*/  LDGSTS.E [R252+0x1e200], [R202.64], !P4 ;  /* 0x1e200000cafc7fae */ /* 0x0007e2000e121846 */
[----:B----4-:R-:W-:Y:S01]  /*10170*/  IMAD.WIDE R198, R0, 0x4, R2 ;  /* 0x0000000400c67825 */ /* 0x010fe200078e0202 */
[----:B------:R-:W-:-:S02]  /*10180*/  IADD3 R0, R250, -0x59, RZ ;  /* 0xffffffa7fa007810 */ /* 0x000fc40007ffe0ff */
[----:B------:R2:W-:Y:S04]  /*10190*/  STL.64 [R1+0x1bb8], R204 ;  /* 0x001bb8cc01007387 */ /* 0x0005e80000100a00 */
[----:B------:R4:W-:Y:S04]  /*101a0*/  LDGSTS.E [R252+0x1e400], [R200.64], !P4 ;  /* 0x1e400000c8fc7fae */ /* 0x0009e8000e121846 */
[----:B------:R3:W-:Y:S04]  /*101b0*/  STL.64 [R1+0x1bc0], R202 ;  /* 0x001bc0ca01007387 */ /* 0x0007e80000100a00 */
[----:B------:R1:W-:Y:S01]  /*101c0*/  LDGSTS.E [R252+0x1e600], [R198.64], !P4 ;  /* 0x1e600000c6fc7fae */ /* 0x0003e2000e121846 */
[----:B--2---:R-:W-:Y:S01]  /*101d0*/  IMAD.WIDE R204, R10, 0x4, R8 ;  /* 0x000000040acc7825 */ /* 0x004fe200078e0208 */
[----:B------:R-:W-:-:S02]  /*101e0*/  ISETP.GE.U32.AND P4, PT, R0, 0x7fffff28, PT ;  /* 0x7fffff280000780c */ /* 0x000fc40003f86070 */
[----:B------:R4:W-:Y:S01]  /*101f0*/  STL.64 [R1+0x1bc8], R200 ;  /* 0x001bc8c801007387 */ /* 0x0009e20000100a00 */
[----:B------:R-:W-:Y:S02]  /*10200*/  IMAD R0, R243, 0x44, RZ ;  /* 0x00000044f3007824 */ /* 0x000fe400078e02ff */
[C---:B---3--:R-:W-:Y:S01]  /*10210*/  IMAD.WIDE R202, R10.reuse, 0x4, R6 ;  /* 0x000000040aca7825 */ /* 0x048fe200078e0206 */
[----:B------:R1:W-:Y:S04]  /*10220*/  STL.64 [R1+0x1bd0], R198 ;  /* 0x001bd0c601007387 */ /* 0x0003e80000100a00 */
[----:B------:R2:W-:Y:S01]  /*10230*/  STL.64 [R1+0x1c38], R204 ;  /* 0x001c38cc01007387 */ /* 0x0005e20000100a00 */
[----:B----4-:R-:W-:-:S03]  /*10240*/  IMAD.WIDE R200, R10, 0x4, R4 ;  /* 0x000000040ac87825 */ /* 0x010fc600078e0204 */
[----:B------:R2:W-:Y:S01]  /*10250*/  LDGSTS.E [R252+0x20000], [R204.64], !P2 ;  /* 0x20000000ccfc7fae */ /* 0x0005e2000d121846 */
[----:B-1----:R-:W-:Y:S01]  /*10260*/  IMAD.WIDE R198, R10, 0x4, R2 ;  /* 0x000000040ac67825 */ /* 0x002fe200078e0202 */
[----:B------:R-:W-:Y:S02]  /*10270*/  IADD3 R10, R250, -0x5d, RZ ;  /* 0xffffffa3fa0a7810 */ /* 0x000fe40007ffe0ff */
[----:B------:R1:W-:Y:S04]  /*10280*/  STL.64 [R1+0x1c40], R202 ;  /* 0x001c40ca01007387 */ /* 0x0003e80000100a00 */
[----:B------:R1:W-:Y:S01]  /*10290*/  LDGSTS.E [R252+0x20200], [R202.64], !P2 ;  /* 0x20200000cafc7fae */ /* 0x0003e2000d121846 */
[----:B--2---:R-:W-:-:S03]  /*102a0*/  IMAD.WIDE R204, R0, 0x4, R8 ;  /* 0x0000000400cc7825 */ /* 0x004fc600078e0208 */
[----:B------:R2:W-:Y:S04]  /*102b0*/  STL.64 [R1+0x1c48], R200 ;  /* 0x001c48c801007387 */ /* 0x0005e80000100a00 */
[----:B------:R2:W-:Y:S01]  /*102c0*/  LDGSTS.E [R252+0x20400], [R200.64], !P2 ;  /* 0x20400000c8fc7fae */ /* 0x0005e2000d121846 */
[----:B-1----:R-:W-:-:S03]  /*102d0*/  IMAD.WIDE R202, R0, 0x4, R6 ;  /* 0x0000000400ca7825 */ /* 0x002fc600078e0206 */
[----:B------:R1:W-:Y:S04]  /*102e0*/  STL.64 [R1+0x1c50], R198 ;  /* 0x001c50c601007387 */ /* 0x0003e80000100a00 */
[----:B------:R1:W-:Y:S01]  /*102f0*/  LDGSTS.E [R252+0x20600], [R198.64], !P2 ;  /* 0x20600000c6fc7fae */ /* 0x0003e2000d121846 */
[----:B------:R-:W-:Y:S01]  /*10300*/  ISETP.GE.U32.AND P2, PT, R10, 0x7fffff24, PT ;  /* 0x7fffff240a00780c */ /* 0x000fe20003f46070 */
[----:B--2---:R-:W-:Y:S02]  /*10310*/  IMAD.WIDE R200, R0, 0x4, R4 ;  /* 0x0000000400c87825 */ /* 0x004fe400078e0204 */
[----:B------:R2:W-:Y:S02]  /*10320*/  LDGSTS.E [R252+0x22000], [R204.64], !P0 ;  /* 0x22000000ccfc7fae */ /* 0x0005e4000c121846 */
[----:B------:R-:W-:-:S02]  /*10330*/  IMAD R10, R243, 0x48, RZ ;  /* 0x00000048f30a7824 */ /* 0x000fc400078e02ff */
[----:B------:R3:W-:Y:S01]  /*10340*/  LDGSTS.E [R252+0x22200], [R202.64], !P0 ;  /* 0x22200000cafc7fae */ /* 0x0007e2000c121846 */
[----:B-1----:R-:W-:Y:S01]  /*10350*/  IMAD.WIDE R198, R0, 0x4, R2 ;  /* 0x0000000400c67825 */ /* 0x002fe200078e0202 */
[----:B------:R-:W-:Y:S02]  /*10360*/  IADD3 R0, R250, -0x61, RZ ;  /* 0xffffff9ffa007810 */ /* 0x000fe40007ffe0ff */
        /* <DEDUP_REMOVED lines=11> */
[----:B-1----:R-:W-:-:S03]  /*10420*/  IMAD.WIDE R200, R10, 0x4, R4 ;  /* 0x000000040ac87825 */ /* 0x002fc600078e0204 */
[----:B------:R2:W-:Y:S01]  /*10430*/  LDGSTS.E [R252+0x24000], [R204.64], !P5 ;  /* 0x24000000ccfc7fae */ /* 0x0005e2000e921846 */
[----:B----4-:R-:W-:Y:S01]  /*10440*/  IMAD.WIDE R198, R10, 0x4, R2 ;  /* 0x000000040ac67825 */ /* 0x010fe200078e0202 */
        /* <DEDUP_REMOVED lines=179> */
[----:B----4-:R-:W-:-:S03]  /*10f80*/  IMAD.WIDE R198, R10, 0x4, R2 ;  /* 0x000000040ac67825 */ /* 0x010fc600078e0202 */
        /* <DEDUP_REMOVED lines=8> */
[----:B--2---:R-:W-:-:S03]  /*11010*/  IMAD.WIDE R200, R0, 0x4, R4 ;  /* 0x0000000400c87825 */ /* 0x004fc600078e0204 */
[----:B------:R2:W-:Y:S01]  /*11020*/  LDGSTS.E [R252+0x3e000], [R204.64], !P0 ;  /* 0x3e000000ccfc7fae */ /* 0x0005e2000c121846 */
[----:B------:R-:W-:-:S03]  /*11030*/  IADD3 R10, R250, -0x16, RZ ;  /* 0xffffffeafa0a7810 */ /* 0x000fc60007ffe0ff */
[----:B------:R3:W-:Y:S01]  /*11040*/  LDGSTS.E [R252+0x3e200], [R202.64], !P0 ;  /* 0x3e200000cafc7fae */ /* 0x0007e2000c121846 */
[----:B-1----:R-:W-:Y:S01]  /*11050*/  IMAD.WIDE R198, R0, 0x4, R2 ;  /* 0x0000000400c67825 */ /* 0x002fe200078e0202 */
[----:B------:R-:W-:Y:S02]  /*11060*/  IADD3 R0, R250, -0x1a, RZ ;  /* 0xffffffe6fa007810 */ /* 0x000fe40007ffe0ff */
[----:B------:R2:W-:Y:S01]  /*11070*/  STL.64 [R1+0x2c10], R204 ;  /* 0x002c10cc01007387 */ /* 0x0005e20000100a00 */
[----:B------:R-:W-:-:S03]  /*11080*/  LOP3.LUT R38, R252, 0x20, RZ, 0x3c, !PT ;  /* 0x00000020fc267812 */ /* 0x000fc600078e3cff */
[----:B------:R1:W-:Y:S04]  /*11090*/  LDGSTS.E [R252+0x3e400], [R200.64], !P0 ;  /* 0x3e400000c8fc7fae */ /* 0x0003e8000c121846 */
[----:B------:R3:W-:Y:S04]  /*110a0*/  STL.64 [R1+0x2c18], R202 ;  /* 0x002c18ca01007387 */ /* 0x0007e80000100a00 */
[----:B------:R4:W-:Y:S01]  /*110b0*/  LDGSTS.E [R252+0x3e600], [R198.64], !P0 ;  /* 0x3e600000c6fc7fae */ /* 0x0009e2000c121846 */
[----:B--2---:R-:W-:Y:S01]  /*110c0*/  IMAD.WIDE R204, R243, 0x4, R8 ;  /* 0x00000004f3cc7825 */ /* 0x004fe200078e0208 */
[----:B------:R-:W-:-:S02]  /*110d0*/  ISETP.GE.U32.AND P0, PT, R0, 0x7fffff67, PT ;  /* 0x7fffff670000780c */ /* 0x000fc40003f06070 */
[----:B------:R1:W-:Y:S01]  /*110e0*/  STL.64 [R1+0x2c20], R200 ;  /* 0x002c20c801007387 */ /* 0x0003e20000100a00 */
[C---:B------:R-:W-:Y:S02]  /*110f0*/  IMAD R0, R243.reuse, 0x5, RZ ;  /* 0x00000005f3007824 */ /* 0x040fe400078e02ff */
[C---:B---3--:R-:W-:Y:S01]  /*11100*/  IMAD.WIDE R202, R243.reuse, 0x4, R6 ;  /* 0x00000004f3ca7825 */ /* 0x048fe200078e0206 */
[----:B------:R4:W-:Y:S01]  /*11110*/  STL.64 [R1+0x2c28], R198 ;  /* 0x002c28c601007387 */ /* 0x0009e20000100a00 */
[----:B------:R-:W-:Y:S02]  /*11120*/  ISETP.GE.U32.AND P2, PT, R10, 0x7fffff6b, PT ;  /* 0x7fffff6b0a00780c */ /* 0x000fe40003f46070 */
[----:B------:R-:W-:Y:S01]  /*11130*/  IADD3 R10, R250, -0x1e, RZ ;  /* 0xffffffe2fa0a7810 */ /* 0x000fe20007ffe0ff */
        /* <DEDUP_REMOVED lines=465> */
[----:B------:R-:W-:-:S02]  /*12e50*/  IMAD.SHL.U32 R10, R243, 0x2, RZ ;  /* 0x00000002f30a7824 */ /* 0x000fc400078e00ff */
[----:B------:R3:W-:Y:S01]  /*12e60*/  LDGSTS.E [R38+0x3ea00], [R202.64], !P6 ;  /* 0x3ea00000ca267fae */ /* 0x0007e2000f121846 */
[----:B-1----:R-:W-:Y:S01]  /*12e70*/  IMAD.WIDE R198, R0, 0x4, R2 ;  /* 0x0000000400c67825 */ /* 0x002fe200078e0202 */
[----:B------:R-:W-:Y:S02]  /*12e80*/  IADD3 R0, R250, -0x1b, RZ ;  /* 0xffffffe5fa007810 */ /* 0x000fe40007ffe0ff */
[----:B------:R3:W-:Y:S04]  /*12e90*/  LDGSTS.E [R38+0x3ec00], [R200.64], !P6 ;  /* 0x3ec00000c8267fae */ /* 0x0007e8000f121846 */
[----:B------:R2:W-:Y:S04]  /*12ea0*/  STL.64 [R1+0x2c30], R204 ;  /* 0x002c30cc01007387 */ /* 0x0005e80000100a00 */
[----:B------:R3:W-:Y:S01]  /*12eb0*/  LDGSTS.E [R38+0x3ee00], [R198.64], !P6 ;  /* 0x3ee00000c6267fae */ /* 0x0007e2000f121846 */
[----:B------:R-:W-:Y:S01]  /*12ec0*/  ISETP.GE.U32.AND P6, PT, R0, 0x7fffff66, PT ;  /* 0x7fffff660000780c */ /* 0x000fe20003fc6070 */
[----:B------:R-:W-:-:S02]  /*12ed0*/  IMAD R0, R243, 0x6, RZ ;  /* 0x00000006f3007824 */ /* 0x000fc400078e02ff */
[----:B------:R1:W-:Y:S01]  /*12ee0*/  STL.64 [R1+0x2c38], R202 ;  /* 0x002c38ca01007387 */ /* 0x0003e20000100a00 */
[----:B--2---:R-:W-:-:S03]  /*12ef0*/  IMAD.WIDE R204, R10, 0x4, R8 ;  /* 0x000000040acc7825 */ /* 0x004fc600078e0208 */
[----:B------:R2:W-:Y:S01]  /*12f00*/  STL.64 [R1+0x2c40], R200 ;  /* 0x002c40c801007387 */ /* 0x0005e20000100a00 */
[----:B---3--:R-:W-:-:S03]  /*12f10*/  LOP3.LUT R38, R252, 0x40, RZ, 0x3c, !PT ;  /* 0x00000040fc267812 */ /* 0x008fc600078e3cff */
[----:B------:R3:W-:Y:S01]  /*12f20*/  STL.64 [R1+0x2c48], R198 ;  /* 0x002c48c601007387 */ /* 0x0007e20000100a00 */
[----:B-1----:R-:W-:-:S03]  /*12f30*/  IMAD.WIDE R202, R10, 0x4, R6 ;  /* 0x000000040aca7825 */ /* 0x002fc600078e0206 */
[----:B------:R1:W-:Y:S01]  /*12f40*/  STL.64 [R1+0x950], R204 ;  /* 0x000950cc01007387 */ /* 0x0003e20000100a00 */
[----:B--2---:R-:W-:-:S03]  /*12f50*/  IMAD.WIDE R200, R10, 0x4, R4 ;  /* 0x000000040ac87825 */ /* 0x004fc600078e0204 */
[----:B------:R1:W-:Y:S01]  /*12f60*/  LDGSTS.E [R38+0x1000], [R204.64], !P4 ;  /* 0x01000000cc267fae */ /* 0x0003e2000e121846 */
[----:B---3--:R-:W-:Y:S01]  /*12f70*/  IMAD.WIDE R198, R10, 0x4, R2 ;  /* 0x000000040ac67825 */ /* 0x008fe200078e0202 */
[----:B------:R-:W-:Y:S02]  /*12f80*/  IADD3 R10, R250, -0x1f, RZ ;  /* 0xffffffe1fa0a7810 */ /* 0x000fe40007ffe0ff */
[----:B------:R2:W-:Y:S04]  /*12f90*/  STL.64 [R1+0x948], R202 ;  /* 0x000948ca01007387 */ /* 0x0005e80000100a00 */
[----:B------:R2:W-:Y:S01]  /*12fa0*/  LDGSTS.E [R38+0x1200], [R202.64], !P4 ;  /* 0x01200000ca267fae */ /* 0x0005e2000e121846 */
[----:B-1----:R-:W-:-:S03]  /*12fb0*/  IMAD.WIDE R204, R0, 0x4, R8 ;  /* 0x0000000400cc7825 */ /* 0x002fc600078e0208 */
[----:B------:R1:W-:Y:S04]  /*12fc0*/  STL.64 [R1+0x940], R200 ;  /* 0x000940c801007387 */ /* 0x0003e80000100a00 */
[----:B------:R1:W-:Y:S01]  /*12fd0*/  LDGSTS.E [R38+0x1400], [R200.64], !P4 ;  /* 0x01400000c8267fae */ /* 0x0003e2000e121846 */
[----:B--2---:R-:W-:-:S03]  /*12fe0*/  IMAD.WIDE R202, R0, 0x4, R6 ;  /* 0x0000000400ca7825 */ /* 0x004fc600078e0206 */
[----:B------:R2:W-:Y:S04]  /*12ff0*/  STL.64 [R1+0x938], R198 ;  /* 0x000938c601007387 */ /* 0x0005e80000100a00 */
[----:B------:R2:W-:Y:S01]  /*13000*/  LDGSTS.E [R38+0x1600], [R198.64], !P4 ;  /* 0x01600000c6267fae */ /* 0x0005e2000e121846 */
[----:B------:R-:W-:Y:S01]  /*13010*/  ISETP.GE.U32.AND P4, PT, R10, 0x7fffff62, PT ;  /* 0x7fffff620a00780c */ /* 0x000fe20003f86070 */
[----:B-1----:R-:W-:Y:S02]  /*13020*/  IMAD.WIDE R200, R0, 0x4, R4 ;  /* 0x0000000400c87825 */ /* 0x002fe400078e0204 */
[----:B------:R1:W-:Y:S02]  /*13030*/  LDGSTS.E [R38+0x3000], [R204.64], !P2 ;  /* 0x03000000cc267fae */ /* 0x0003e4000d121846 */
[----:B------:R-:W-:-:S02]  /*13040*/  IMAD R10, R243, 0xa, RZ ;  /* 0x0000000af30a7824 */ /* 0x000fc400078e02ff */
[----:B------:R3:W-:Y:S01]  /*13050*/  LDGSTS.E [R38+0x3200], [R202.64], !P2 ;  /* 0x03200000ca267fae */ /* 0x0007e2000d121846 */
[----:B--2---:R-:W-:Y:S01]  /*13060*/  IMAD.WIDE R198, R0, 0x4, R2 ;  /* 0x0000000400c67825 */ /* 0x004fe200078e0202 */
[----:B------:R-:W-:Y:S02]  /*13070*/  IADD3 R0, R250, -0x23, RZ ;  /* 0xffffffddfa007810 */ /* 0x000fe40007ffe0ff */
[----:B------:R1:W-:Y:S04]  /*13080*/  STL.64 [R1+0x8d0], R204 ;  /* 0x0008d0cc01007387 */ /* 0x0003e80000100a00 */
[----:B------:R2:W-:Y:S04]  /*13090*/  LDGSTS.E [R38+0x3400], [R200.64], !P2 ;  /* 0x03400000c8267fae */ /* 0x0005e8000d121846 */
[----:B------:R3:W-:Y:S04]  /*130a0*/  STL.64 [R1+0x8c8], R202 ;  /* 0x0008c8ca01007387 */ /* 0x0007e80000100a00 */
[----:B------:R4:W-:Y:S01]  /*130b0*/  LDGSTS.E [R38+0x3600], [R198.64], !P2 ;  /* 0x03600000c6267fae */ /* 0x0009e2000d121846 */
[----:B-1----:R-:W-:Y:S01]  /*130c0*/  IMAD.WIDE R204, R10, 0x4, R8 ;  /* 0x000000040acc7825 */ /* 0x002fe200078e0208 */
[----:B------:R-:W-:-:S02]  /*130d0*/  ISETP.GE.U32.AND P2, PT, R0, 0x7fffff5e, PT ;  /* 0x7fffff5e0000780c */ /* 0x000fc40003f46070 */
[----:B------:R2:W-:Y:S01]  /*130e0*/  STL.64 [R1+0x8c0], R200 ;  /* 0x0008c0c801007387 */ /* 0x0005e20000100a00 */
[----:B------:R-:W-:Y:S02]  /*130f0*/  IMAD R0, R243, 0xe, RZ ;  /* 0x0000000ef3007824 */ /* 0x000fe400078e02ff */
[C---:B---3--:R-:W-:Y:S01]  /*13100*/  IMAD.WIDE R202, R10.reuse, 0x4, R6 ;  /* 0x000000040aca7825 */ /* 0x048fe200078e0206 */
[----:B------:R4:W-:Y:S04]  /*13110*/  STL.64 [R1+0x8b8], R198 ;  /* 0x0008b8c601007387 */ /* 0x0009e80000100a00 */
[----:B------:R1:W-:Y:S01]  /*13120*/  STL.64 [R1+0x840], R204 ;  /* 0x000840cc01007387 */ /* 0x0003e20000100a00 */
[----:B--2---:R-:W-:-:S03]  /*13130*/  IMAD.WIDE R200, R10, 0x4, R4 ;  /* 0x000000040ac87825 */ /* 0x004fc600078e0204 */
[----:B------:R1:W-:Y:S01]  /*13140*/  LDGSTS.E [R38+0x5000], [R204.64], !P0 ;  /* 0x05000000cc267fae */ /* 0x0003e2000c121846 */
[----:B----4-:R-:W-:Y:S01]  /*13150*/  IMAD.WIDE R198, R10, 0x4, R2 ;  /* 0x000000040ac67825 */ /* 0x010fe200078e0202 */
        /* <DEDUP_REMOVED lines=436> */
[----:B------:R1:W-:Y:S01]  /*14ca0*/  STL.64 [R1+0x2c50], R204 ;  /* 0x002c50cc01007387 */ /* 0x0003e20000100a00 */
[----:B------:R-:W-:-:S03]  /*14cb0*/  LOP3.LUT R252, R252, 0x60, RZ, 0x3c, !PT ;  /* 0x00000060fcfc7812 */ /* 0x000fc600078e3cff */
        /* <DEDUP_REMOVED lines=312> */
[----:B----4-:R-:W-:-:S03]  /*16040*/  IMAD.WIDE R198, R10, 0x4, R2 ;  /* 0x000000040ac67825 */ /* 0x010fc600078e0202 */
        /* <DEDUP_REMOVED lines=8> */
[----:B-1----:R-:W-:-:S03]  /*160d0*/  IMAD.WIDE R200, R0, 0x4, R4 ;  /* 0x0000000400c87825 */ /* 0x002fc600078e0204 */
[----:B------:R-:W-:Y:S04]  /*160e0*/  STL.64 [R1+0x2770], R204 ;  /* 0x002770cc01007387 */ /* 0x000fe80000100a00 */
[----:B------:R-:W-:Y:S01]  /*160f0*/  STL.64 [R1+0x2778], R202 ;  /* 0x002778ca01007387 */ /* 0x000fe20000100a00 */
[----:B--2---:R-:W-:-:S03]  /*16100*/  IMAD.WIDE R198, R0, 0x4, R2 ;  /* 0x0000000400c67825 */ /* 0x004fc600078e0202 */
[----:B------:R1:W-:Y:S04]  /*16110*/  STL.64 [R1+0x2780], R200 ;  /* 0x002780c801007387 */ /* 0x0003e80000100a00 */
[----:B------:R2:W-:Y:S04]  /*16120*/  STL.64 [R1+0x2788], R198 ;  /* 0x002788c601007387 */ /* 0x0005e80000100a00 */
[----:B------:R-:W3:Y:S01]  /*16130*/  LDL.LU R242, [R1+0x4c] ;  /* 0x00004c0001f27983 */ /* 0x000ee20000300800 */
[C---:B------:R-:W-:Y:S02]  /*16140*/  IADD3 R0, R250.reuse, -0x74, RZ ;  /* 0xffffff8cfa007810 */ /* 0x040fe40007ffe0ff */
[----:B------:R-:W-:Y:S01]  /*16150*/  IADD3 R10, R250, -0x70, RZ ;  /* 0xffffff90fa0a7810 */ /* 0x000fe20007ffe0ff */
[----:B------:R4:W-:Y:S04]  /*16160*/  LDGSTS.E [R252+0x2b800], [R204.64], !P1 ;  /* 0x2b800000ccfc7fae */ /* 0x0009e8000c921846 */
[----:B------:R1:W-:Y:S01]  /*16170*/  LDGSTS.E [R252+0x2ba00], [R202.64], !P1 ;  /* 0x2ba00000cafc7fae */ /* 0x0003e2000c921846 */
[----:B------:R-:W-:-:S03]  /*16180*/  ISETP.GE.U32.AND P5, PT, R10, 0x7fffff11, PT ;  /* 0x7fffff110a00780c */ /* 0x000fc60003fa6070 */
[----:B------:R1:W-:Y:S01]  /*16190*/  LDGSTS.E [R252+0x2bc00], [R200.64], !P1 ;  /* 0x2bc00000c8fc7fae */ /* 0x0003e2000c921846 */
[----:B------:R-:W-:-:S03]  /*161a0*/  IMAD R10, R243, 0x5f, RZ ;  /* 0x0000005ff30a7824 */ /* 0x000fc600078e02ff */
[----:B------:R2:W-:Y:S01]  /*161b0*/  LDGSTS.E [R252+0x2be00], [R198.64], !P1 ;  /* 0x2be00000c6fc7fae */ /* 0x0005e2000c921846 */
[----:B------:R-:W-:Y:S01]  /*161c0*/  ISETP.GE.U32.AND P1, PT, R0, 0x7fffff0d, PT ;  /* 0x7fffff0d0000780c */ /* 0x000fe20003f26070 */
[----:B------:R-:W-:Y:S02]  /*161d0*/  IMAD R0, R243, 0x5b, RZ ;  /* 0x0000005bf3007824 */ /* 0x000fe400078e02ff */
[----:B------:R-:W-:-:S04]  /*161e0*/  IMAD.WIDE R206, R10, 0x4, R8 ;  /* 0x000000040ace7825 */ /* 0x000fc800078e0208 */
[----:B-1----:R-:W-:-:S04]  /*161f0*/  IMAD.WIDE R200, R0, 0x4, R6 ;  /* 0x0000000400c87825 */ /* 0x002fc800078e0206 */
[----:B--2---:R-:W-:-:S04]  /*16200*/  IMAD.WIDE R198, R0, 0x4, R8 ;  /* 0x0000000400c67825 */ /* 0x004fc800078e0208 */
[C---:B------:R-:W-:Y:S01]  /*16210*/  IMAD.WIDE R202, R0.reuse, 0x4, R4 ;  /* 0x0000000400ca7825 */ /* 0x040fe200078e0204 */
[----:B------:R1:W-:Y:S03]  /*16220*/  STL.64 [R1+0x27f0], R198 ;  /* 0x0027f0c601007387 */ /* 0x0003e60000100a00 */
[----:B----4-:R-:W-:Y:S01]  /*16230*/  IMAD.WIDE R204, R0, 0x4, R2 ;  /* 0x0000000400cc7825 */ /* 0x010fe200078e0202 */
[----:B------:R-:W-:Y:S03]  /*16240*/  STL.64 [R1+0x2870], R206 ;  /* 0x002870ce01007387 */ /* 0x000fe60000100a00 */
[C---:B------:R-:W-:Y:S01]  /*16250*/  IMAD.WIDE R248, R10.reuse, 0x4, R6 ;  /* 0x000000040af87825 */ /* 0x040fe200078e0206 */
[----:B------:R2:W-:Y:S03]  /*16260*/  STL.64 [R1+0x27f8], R200 ;  /* 0x0027f8c801007387 */ /* 0x0005e60000100a00 */
[C---:B------:R-:W-:Y:S01]  /*16270*/  IMAD.WIDE R222, R10.reuse, 0x4, R4 ;  /* 0x000000040ade7825 */ /* 0x040fe200078e0204 */
[----:B------:R4:W-:Y:S04]  /*16280*/  STL.64 [R1+0x2800], R202 ;  /* 0x002800ca01007387 */ /* 0x0009e80000100a00 */
[----:B------:R1:W-:Y:S01]  /*16290*/  LDGSTS.E [R252+0x2d800], [R198.64], !P3 ;  /* 0x2d800000c6fc7fae */ /* 0x0003e2000d921846 */
[----:B------:R-:W-:-:S03]  /*162a0*/  IMAD.WIDE R208, R10, 0x4, R2 ;  /* 0x000000040ad07825 */ /* 0x000fc600078e0202 */
[----:B------:R-:W-:Y:S01]  /*162b0*/  STL.64 [R1+0x2808], R204 ;  /* 0x002808cc01007387 */ /* 0x000fe20000100a00 */
[----:B------:R-:W-:-:S03]  /*162c0*/  IMAD R38, R243, 0x63, RZ ;  /* 0x00000063f3267824 */ /* 0x000fc600078e02ff */
[----:B------:R2:W-:Y:S01]  /*162d0*/  LDGSTS.E [R252+0x2da00], [R200.64], !P3 ;  /* 0x2da00000c8fc7fae */ /* 0x0005e2000d921846 */
[----:B------:R-:W-:-:S03]  /*162e0*/  IADD3 R238, R250, 0x7f, RZ ;  /* 0x0000007ffaee7810 */ /* 0x000fc60007ffe0ff */
[----:B-1----:R-:W3:Y:S04]  /*162f0*/  LDL.LU.64 R198, [R1+0x3418] ;  /* 0x0034180001c67983 */ /* 0x002ee80000300a00 */
[----:B------:R4:W-:Y:S04]  /*16300*/  LDGSTS.E [R252+0x2dc00], [R202.64], !P3 ;  /* 0x2dc00000cafc7fae */ /* 0x0009e8000d921846 */
[----:B------:R1:W-:Y:S04]  /*16310*/  STL.64 [R1+0x2878], R248 ;  /* 0x002878f801007387 */ /* 0x0003e80000100a00 */
[----:B------:R1:W-:Y:S04]  /*16320*/  LDGSTS.E [R252+0x2de00], [R204.64], !P3 ;  /* 0x2de00000ccfc7fae */ /* 0x0003e8000d921846 */
[----:B--2---:R-:W2:Y:S04]  /*16330*/  LDL.LU.64 R200, [R1+0x3410] ;  /* 0x0034100001c87983 */ /* 0x004ea80000300a00 */
[----:B------:R1:W-:Y:S01]  /*16340*/  LDGSTS.E [R252+0x2f800], [R206.64], !P6 ;  /* 0x2f800000cefc7fae */ /* 0x0003e2000f121846 */
[----:B------:R-:W-:-:S03]  /*16350*/  ISETP.GT.AND P3, PT, R238, 0x7f, PT ;  /* 0x0000007fee00780c */ /* 0x000fc60003f64270 */
[----:B------:R1:W-:Y:S04]  /*16360*/  STL.64 [R1+0x2880], R222 ;  /* 0x002880de01007387 */ /* 0x0003e80000100a00 */
[----:B------:R1:W-:Y:S04]  /*16370*/  LDGSTS.E [R252+0x2fa00], [R248.64], !P6 ;  /* 0x2fa00000f8fc7fae */ /* 0x0003e8000f121846 */
[----:B----4-:R-:W4:Y:S04]  /*16380*/  LDL.LU.64 R202, [R1+0x3408] ;  /* 0x0034080001ca7983 */ /* 0x010f280000300a00 */
[----:B------:R1:W-:Y:S04]  /*16390*/  LDGSTS.E [R252+0x2fc00], [R222.64], !P6 ;  /* 0x2fc00000defc7fae */ /* 0x0003e8000f121846 */
[----:B------:R1:W-:Y:S04]  /*163a0*/  STL.64 [R1+0x2888], R208 ;  /* 0x002888d001007387 */ /* 0x0003e80000100a00 */
[----:B------:R1:W-:Y:S02]  /*163b0*/  LDGSTS.E [R252+0x2fe00], [R208.64], !P6 ;  /* 0x2fe00000d0fc7fae */ /* 0x0003e4000f121846 */
[----:B-1----:R-:W-:Y:S01]  /*163c0*/  IMAD.WIDE R248, R38, 0x4, R4 ;  /* 0x0000000426f87825 */ /* 0x002fe200078e0204 */
[----:B------:R-:W-:Y:S01]  /*163d0*/  IADD3 R241, R250, -0x78, RZ ;  /* 0xffffff88faf17810 */ /* 0x000fe20007ffe0ff */
[----:B------:R-:W2:Y:S02]  /*163e0*/  LDL.LU.64 R204, [R1+0x3400] ;  /* 0x0034000001cc7983 */ /* 0x000ea40000300a00 */
[----:B------:R-:W-:Y:S01]  /*163f0*/  IMAD.WIDE R222, R38, 0x4, R6 ;  /* 0x0000000426de7825 */ /* 0x000fe200078e0206 */
[----:B------:R-:W-:Y:S01]  /*16400*/  IADD3 R240, R250, -0x7c, RZ ;  /* 0xffffff84faf07810 */ /* 0x000fe20007ffe0ff */
[----:B------:R-:W2:Y:S02]  /*16410*/  LDL.LU.64 R206, [R1+0x33f8] ;  /* 0x0033f80001ce7983 */ /* 0x000ea40000300a00 */
[----:B------:R-:W-:Y:S01]  /*16420*/  IMAD.WIDE R208, R38, 0x4, R8 ;  /* 0x0000000426d07825 */ /* 0x000fe200078e0208 */
[----:B------:R-:W-:-:S02]  /*16430*/  ISETP.GE.AND P6, PT, R251, c[0x0][0x180], PT ;  /* 0x00006000fb007a0c */ /* 0x000fc40003fc6270 */
[----:B------:R-:W-:Y:S01]  /*16440*/  SEL R0, RZ, 0x4, !P3 ;  /* 0x00000004ff007807 */ /* 0x000fe20005800000 */
[----:B------:R-:W-:Y:S01]  /*16450*/  IMAD R238, R251, c[0x0][0x18c], RZ ;  /* 0x00006300fbee7a24 */ /* 0x000fe200078e02ff */
[----:B------:R1:W-:Y:S01]  /*16460*/  STL.64 [R1+0x28f0], R208 ;  /* 0x0028f0d001007387 */ /* 0x0003e20000100a00 */
[----:B------:R-:W-:Y:S01]  /*16470*/  IMAD.WIDE R250, R38, 0x4, R2 ;  /* 0x0000000426fa7825 */ /* 0x000fe200078e0202 */
[----:B------:R-:W-:Y:S02]  /*16480*/  SEL R0, R0, RZ, !P6 ;  /* 0x000000ff00007207 */ /* 0x000fe40007000000 */
[----:B------:R1:W-:Y:S04]  /*16490*/  STL.64 [R1+0x28f8], R222 ;  /* 0x0028f8de01007387 */ /* 0x0003e80000100a00 */
[----:B------:R1:W-:Y:S01]  /*164a0*/  LDGSTS.E [R252+0x31800], [R208.64], !P4 ;  /* 0x31800000d0fc7fae */ /* 0x0003e2000e121846 */
[----:B------:R-:W-:-:S03]  /*164b0*/  LEA R10, P6, R238, c[0x0][0x168], 0x2 ;  /* 0x00005a00ee0a7a11 */ /* 0x000fc600078c10ff */
[----:B------:R1:W-:Y:S01]  /*164c0*/  LDGSTS.E [R252+0x31a00], [R222.64], !P4 ;  /* 0x31a00000defc7fae */ /* 0x0003e2000e121846 */
[----:B------:R-:W-:-:S03]  /*164d0*/  IMAD R16, R16, c[0x0][0x190], RZ ;  /* 0x0000640010107a24 */ /* 0x000fc600078e02ff */
[----:B------:R1:W-:Y:S04]  /*164e0*/  LDGSTS.E [R252+0x31c00], [R248.64], !P4 ;  /* 0x31c00000f8fc7fae */ /* 0x0003e8000e121846 */
[----:B-1----:R-:W4:Y:S04]  /*164f0*/  LDL.LU.64 R208, [R1+0x33f0] ;  /* 0x0033f00001d07983 */ /* 0x002f280000300a00 */
[----:B------:R1:W-:Y:S04]  /*16500*/  STL.64 [R1+0x2900], R248 ;  /* 0x002900f801007387 */ /* 0x0003e80000100a00 */
[----:B------:R-:W4:Y:S01]  /*16510*/  LDL.LU.64 R222, [R1+0x33e8] ;  /* 0x0033e80001de7983 */ /* 0x000f220000300a00 */
[----:B------:R-:W-:-:S03]  /*16520*/  IMAD R15, R15, c[0x0][0x190], RZ ;  /* 0x000064000f0f7a24 */ /* 0x000fc600078e02ff */
[----:B------:R1:W-:Y:S01]  /*16530*/  STL.64 [R1+0x2908], R250 ;  /* 0x002908fa01007387 */ /* 0x0003e20000100a00 */
[----:B------:R-:W-:-:S03]  /*16540*/  ISETP.GE.U32.AND P3, PT, R241, 0x7fffff09, PT ;  /* 0x7fffff09f100780c */ /* 0x000fc60003f66070 */
[----:B-1----:R-:W4:Y:S01]  /*16550*/  LDL.LU.64 R248, [R1+0x33e0] ;  /* 0x0033e00001f87983 */ /* 0x002f220000300a00 */
[----:B------:R-:W-:-:S03]  /*16560*/  IMAD R14, R14, c[0x0][0x190], RZ ;  /* 0x000064000e0e7a24 */ /* 0x000fc600078e02ff */
[----:B------:R1:W-:Y:S01]  /*16570*/  LDGSTS.E [R252+0x31e00], [R250.64], !P4 ;  /* 0x31e00000fafc7fae */ /* 0x0003e2000e121846 */
[----:B------:R-:W-:Y:S01]  /*16580*/  ISETP.GE.U32.AND P4, PT, R240, 0x7fffff05, PT ;  /* 0x7fffff05f000780c */ /* 0x000fe20003f86070 */
[----:B------:R-:W-:Y:S02]  /*16590*/  IMAD R240, R20, c[0x0][0x190], RZ ;  /* 0x0000640014f07a24 */ /* 0x000fe400078e02ff */
[----:B------:R-:W-:Y:S02]  /*165a0*/  IMAD R241, R11, c[0x0][0x190], RZ ;  /* 0x000064000bf17a24 */ /* 0x000fe400078e02ff */
[----:B------:R-:W-:Y:S01]  /*165b0*/  IMAD R20, R17, c[0x0][0x190], RZ ;  /* 0x0000640011147a24 */ /* 0x000fe200078e02ff */
[----:B-1----:R-:W4:Y:S04]  /*165c0*/  LDL.LU.64 R250, [R1+0x33d8] ;  /* 0x0033d80001fa7983 */ /* 0x002f280000300a00 */
[----:B------:R1:W-:Y:S01]  /*165d0*/  STL [R1+0x60], R0 ;  /* 0x0000600001007387 */ /* 0x0003e20000100800 */
[----:B------:R-:W-:-:S03]  /*165e0*/  IMAD R11, R215, c[0x0][0x190], RZ ;  /* 0x00006400d70b7a24 */ /* 0x000fc600078e02ff */
[----:B------:R-:W-:Y:S01]  /*165f0*/  STL [R1+0x3c4], R16 ;  /* 0x0003c41001007387 */ /* 0x000fe20000100800 */
[----:B------:R-:W-:Y:S01]  /*16600*/  IMAD R17, R13, c[0x0][0x190], RZ ;  /* 0x000064000d117a24 */ /* 0x000fe200078e02ff */
[----:B-1----:R-:W-:Y:S01]  /*16610*/  LEA.HI.X.SX32 R0, R238, c[0x0][0x16c], 0x2, P6 ;  /* 0x00005b00ee007a11 */ /* 0x002fe200030f16ff */
[----:B------:R-:W-:Y:S02]  /*16620*/  IMAD R238, R12, c[0x0][0x190], RZ ;  /* 0x000064000cee7a24 */ /* 0x000fe400078e02ff */
[----:B------:R-:W-:Y:S01]  /*16630*/  IMAD R12, R213, c[0x0][0x190], RZ ;  /* 0x00006400d50c7a24 */ /* 0x000fe200078e02ff */
[----:B------:R-:W-:Y:S01]  /*16640*/  STL [R1+0x3ec], R15 ;  /* 0x0003ec0f01007387 */ /* 0x000fe20000100800 */
[----:B------:R-:W-:Y:S02]  /*16650*/  IMAD R216, R216, c[0x0][0x190], RZ ;  /* 0x00006400d8d87a24 */ /* 0x000fe400078e02ff */
[----:B------:R-:W-:Y:S01]  /*16660*/  IMAD R217, R217, c[0x0][0x190], RZ ;  /* 0x00006400d9d97a24 */ /* 0x000fe200078e02ff */
[----:B------:R-:W-:Y:S01]  /*16670*/  STL [R1+0x3fc], R14 ;  /* 0x0003fc0e01007387 */ /* 0x000fe20000100800 */
[----:B------:R-:W-:-:S03]  /*16680*/  IMAD R13, R220, c[0x0][0x190], RZ ;  /* 0x00006400dc0d7a24 */ /* 0x000fc600078e02ff */
[----:B------:R-:W-:Y:S04]  /*16690*/  STL.64 [R1+0x33b0], R240 ;  /* 0x0033b0f001007387 */ /* 0x000fe80000100a00 */
[----:B------:R1:W-:Y:S04]  /*166a0*/  STL [R1+0x3bc], R12 ;  /* 0x0003bc0c01007387 */ /* 0x0003e80000100800 */
[----:B------:R1:W-:Y:S04]  /*166b0*/  STL [R1+0x3f8], R11 ;  /* 0x0003f80b01007387 */ /* 0x0003e80000100800 */
[----:B------:R-:W-:Y:S01]  /*166c0*/  STL.64 [R1+0x33b8], R216 ;  /* 0x0033b8d801007387 */ /* 0x000fe20000100a00 */
[----:B-1----:R-:W-:-:S03]  /*166d0*/  IMAD R12, R239, c[0x0][0x190], RZ ;  /* 0x00006400ef0c7a24 */ /* 0x002fc600078e02ff */
[----:B------:R1:W-:Y:S04]  /*166e0*/  STL [R1+0x344], R13 ;  /* 0x0003440d01007387 */ /* 0x0003e80000100800 */
[----:B------:R1:W-:Y:S01]  /*166f0*/  STL [R1+0x3b4], R12 ;  /* 0x0003b40c01007387 */ /* 0x0003e20000100800 */
[----:B------:R-:W-:-:S03]  /*16700*/  IMAD.MOV.U32 R11, RZ, RZ, R20 ;  /* 0x000000ffff0b7224 */ /* 0x000fc600078e0014 */
[----:B------:R-:W4:Y:S01]  /*16710*/  LDL.LU R16, [R1+0x48] ;  /* 0x0000480001107983 */ /* 0x000f220000300800 */
[----:B-1----:R-:W-:Y:S02]  /*16720*/  IMAD R13, R244, c[0x0][0x190], RZ ;  /* 0x00006400f40d7a24 */ /* 0x002fe400078e02ff */
[----:B------:R-:W-:-:S03]  /*16730*/  IMAD R12, R245, c[0x0][0x190], RZ ;  /* 0x00006400f50c7a24 */ /* 0x000fc600078e02ff */
[----:B------:R1:W-:Y:S04]  /*16740*/  STL [R1+0x3e4], R13 ;  /* 0x0003e40d01007387 */ /* 0x0003e80000100800 */
[----:B------:R-:W4:Y:S04]  /*16750*/  LDL.LU R20, [R1+0x44] ;  /* 0x0000440001147983 */ /* 0x000f280000300800 */
[----:B------:R3:W-:Y:S01]  /*16760*/  STL [R1+0x3f4], R12 ;  /* 0x0003f40c01007387 */ /* 0x0007e20000100800 */
[----:B------:R-:W-:-:S03]  /*16770*/  IMAD R215, R219, c[0x0][0x190], RZ ;  /* 0x00006400dbd77a24 */ /* 0x000fc600078e02ff */
[----:B-1----:R-:W4:Y:S04]  /*16780*/  LDL.LU R13, [R1+0x2c] ;  /* 0x00002c00010d7983 */ /* 0x002f280000300800 */
[----:B------:R-:W4:Y:S01]  /*16790*/  LDL.LU R15, [R1+0x28] ;  /* 0x00002800010f7983 */ /* 0x000f220000300800 */
[----:B------:R-:W-:Y:S02]  /*167a0*/  IMAD R246, R246, c[0x0][0x190], RZ ;  /* 0x00006400f6f67a24 */ /* 0x000fe400078e02ff */
[----:B------:R-:W-:Y:S02]  /*167b0*/  IMAD R247, R247, c[0x0][0x190], RZ ;  /* 0x00006400f7f77a24 */ /* 0x000fe400078e02ff */
[----:B------:R-:W-:Y:S02]  /*167c0*/  IMAD R252, R18, c[0x0][0x190], RZ ;  /* 0x0000640012fc7a24 */ /* 0x000fe400078e02ff */
[----:B------:R-:W-:-:S02]  /*167d0*/  IMAD R239, R194, c[0x0][0x190], RZ ;  /* 0x00006400c2ef7a24 */ /* 0x000fc400078e02ff */
[----:B------:R-:W-:Y:S02]  /*167e0*/  IMAD R213, R212, c[0x0][0x190], RZ ;  /* 0x00006400d4d57a24 */ /* 0x000fe400078e02ff */
[----:B------:R-:W-:Y:S02]  /*167f0*/  IMAD R245, R176, c[0x0][0x190], RZ ;  /* 0x00006400b0f57a24 */ /* 0x000fe400078e02ff */
[----:B---3--:R-:W-:Y:S02]  /*16800*/  IMAD R38, R242, c[0x0][0x190], RZ ;  /* 0x00006400f2267a24 */ /* 0x008fe400078e02ff */
[----:B------:R-:W-:Y:S02]  /*16810*/  IMAD R242, R19, c[0x0][0x190], RZ ;  /* 0x0000640013f27a24 */ /* 0x000fe400078e02ff */
[----:B------:R-:W3:Y:S04]  /*16820*/  LDL.LU R19, [R1+0x24] ;  /* 0x0000240001137983 */ /* 0x000ee80000300800 */
[----:B------:R-:W3:Y:S04]  /*16830*/  LDL.LU R220, [R1+0x18] ;  /* 0x0000180001dc7983 */ /* 0x000ee80000300800 */
[----:B------:R-:W3:Y:S04]  /*16840*/  LDL.LU R219, [R1+0x14] ;  /* 0x0000140001db7983 */ /* 0x000ee80000300800 */
[----:B------:R-:W3:Y:S04]  /*16850*/  LDL.LU R217, [R1+0x10] ;  /* 0x0000100001d97983 */ /* 0x000ee80000300800 */
[----:B------:R-:W3:Y:S04]  /*16860*/  LDL.LU R14, [R1+0xc] ;  /* 0x00000c00010e7983 */ /* 0x000ee80000300800 */
[----:B------:R-:W3:Y:S04]  /*16870*/  LDL.LU R12, [R1+0x8] ;  /* 0x00000800010c7983 */ /* 0x000ee80000300800 */
[----:B------:R-:W3:Y:S04]  /*16880*/  LDL.LU R18, [R1+0x4] ;  /* 0x0000040001127983 */ /* 0x000ee80000300800 */
[----:B------:R-:W3:Y:S04]  /*16890*/  LDL.LU R216, [R1] ;  /* 0x0000000001d87983 */ /* 0x000ee80000300800 */
[----:B------:R1:W-:Y:S04]  /*168a0*/  STL.64 [R1+0x33c0], R246 ;  /* 0x0033c0f601007387 */ /* 0x0003e80000100a00 */
[----:B-1----:R-:W3:Y:S04]  /*168b0*/  LDL.LU R246, [R1+0x20] ;  /* 0x0000200001f67983 */ /* 0x002ee80000300800 */
[----:B------:R-:W3:Y:S04]  /*168c0*/  LDL.LU R247, [R1+0x1c] ;  /* 0x00001c0001f77983 */ /* 0x000ee80000300800 */
[----:B------:R-:W3:Y:S04]  /*168d0*/  LDL.LU R212, [R1+0x34] ;  /* 0x0000340001d47983 */ /* 0x000ee80000300800 */
[----:B------:R-:W3:Y:S04]  /*168e0*/  LDL.LU R194, [R1+0x30] ;  /* 0x0000300001c27983 */ /* 0x000ee80000300800 */
[----:B------:R1:W-:Y:S04]  /*168f0*/  STL.64 [R1+0x33c8], R238 ;  /* 0x0033c8ee01007387 */ /* 0x0003e80000100a00 */
[----:B-1----:R-:W4:Y:S04]  /*16900*/  LDL.LU R238, [R1+0x3c] ;  /* 0x00003c0001ee7983 */ /* 0x002f280000300800 */
[----:B------:R-:W4:Y:S04]  /*16910*/  LDL.LU R239, [R1+0x38] ;  /* 0x0000380001ef7983 */ /* 0x000f280000300800 */
[----:B------:R-:W4:Y:S01]  /*16920*/  LDL.LU R176, [R1+0x40] ;  /* 0x0000400001b07983 */ /* 0x000f220000300800 */
[----:B------:R-:W-:-:S02]  /*16930*/  IMAD R240, R214, c[0x0][0x190], RZ ;  /* 0x00006400d6f07a24 */ /* 0x000fc400078e02ff */
[----:B------:R-:W-:Y:S02]  /*16940*/  IMAD R158, R158, c[0x0][0x190], RZ ;  /* 0x000064009e9e7a24 */ /* 0x000fe400078e02ff */
[----:B------:R-:W-:Y:S02]  /*16950*/  IMAD.MOV.U32 R214, RZ, RZ, R252 ;  /* 0x000000ffffd67224 */ /* 0x000fe400078e00fc */
[----:B------:R-:W-:Y:S02]  /*16960*/  IMAD R252, R140, c[0x0][0x190], RZ ;  /* 0x000064008cfc7a24 */ /* 0x000fe400078e02ff */
[----:B------:R-:W-:Y:S02]  /*16970*/  IMAD R230, R230, c[0x0][0x190], RZ ;  /* 0x00006400e6e67a24 */ /* 0x000fe400078e02ff */
[----:B------:R-:W-:Y:S02]  /*16980*/  IMAD R231, R231, c[0x0][0x190], RZ ;  /* 0x00006400e7e77a24 */ /* 0x000fe400078e02ff */
[----:B------:R-:W-:-:S02]  /*16990*/  IMAD R244, R56, c[0x0][0x190], RZ ;  /* 0x0000640038f47a24 */ /* 0x000fc400078e02ff */
[----:B------:R-:W-:Y:S01]  /*169a0*/  IMAD R56, R221, c[0x0][0x190], RZ ;  /* 0x00006400dd387a24 */ /* 0x000fe200078e02ff */
[----:B------:R-:W-:Y:S04]  /*169b0*/  STL [R1+0x3e0], R158 ;  /* 0x0003e09e01007387 */ /* 0x000fe80000100800 */
[----:B------:R-:W-:Y:S04]  /*169c0*/  STL [R1+0x3398], R252 ;  /* 0x003398fc01007387 */ /* 0x000fe80000100800 */
[----:B------:R-:W-:Y:S04]  /*169d0*/  STL.64 [R1+0x33d0], R230 ;  /* 0x0033d0e601007387 */ /* 0x000fe80000100a00 */
[----:B------:R3:W-:Y:S01]  /*169e0*/  STL [R1+0x3a4], R56 ;  /* 0x0003a43801007387 */ /* 0x0007e20000100800 */
[----:B--2---:R-:W-:-:S02]  /*169f0*/  IMAD R206, R206, c[0x0][0x190], RZ ;  /* 0x00006400cece7a24 */ /* 0x004fc400078e02ff */
[----:B------:R-:W-:Y:S02]  /*16a00*/  IMAD R199, R199, c[0x0][0x190], RZ ;  /* 0x00006400c7c77a24 */ /* 0x000fe400078e02ff */
[----:B------:R-:W-:Y:S02]  /*16a10*/  IMAD R191, R191, c[0x0][0x190], RZ ;  /* 0x00006400bfbf7a24 */ /* 0x000fe400078e02ff */
[----:B------:R-:W-:Y:S02]  /*16a20*/  IMAD R190, R190, c[0x0][0x190], RZ ;  /* 0x00006400bebe7a24 */ /* 0x000fe400078e02ff */
[----:B------:R-:W-:Y:S02]  /*16a30*/  IMAD R183, R183, c[0x0][0x190], RZ ;  /* 0x00006400b7b77a24 */ /* 0x000fe400078e02ff */
[----:B------:R-:W-:Y:S02]  /*16a40*/  IMAD R175, R175, c[0x0][0x190], RZ ;  /* 0x00006400afaf7a24 */ /* 0x000fe400078e02ff */
[----:B------:R-:W-:-:S02]  /*16a50*/  IMAD R174, R174, c[0x0][0x190], RZ ;  /* 0x00006400aeae7a24 */ /* 0x000fc400078e02ff */
        /* <DEDUP_REMOVED lines=8> */
[----:B---3--:R-:W-:-:S05]  /*16ae0*/  IMAD R56, R194, c[0x0][0x190], RZ ;  /* 0x00006400c2387a24 */ /* 0x008fca00078e02ff */
[----:B------:R-:W-:Y:S01]  /*16af0*/  STL [R1+0x3dc], R56 ;  /* 0x0003dc3801007387 */ /* 0x000fe20000100800 */
[----:B----4-:R-:W-:Y:S02]  /*16b00*/  IMAD R158, R176, c[0x0][0x190], RZ ;  /* 0x00006400b09e7a24 */ /* 0x010fe400078e02ff */
[----:B------:R-:W-:-:S05]  /*16b10*/  IMAD R176, R248, c[0x0][0x190], RZ ;  /* 0x00006400f8b07a24 */ /* 0x000fca00078e02ff */
[----:B------:R1:W-:Y:S04]  /*16b20*/  STL [R1+0x3d4], R176 ;  /* 0x0003d4b001007387 */ /* 0x0003e80000100800 */
[----:B------:R-:W-:Y:S04]  /*16b30*/  STL [R1+0x3d0], R206 ;  /* 0x0003d0ce01007387 */ /* 0x000fe80000100800 */
[----:B------:R-:W-:Y:S01]  /*16b40*/  STL [R1+0x37c], R199 ;  /* 0x00037cc701007387 */ /* 0x000fe20000100800 */
[----:B-1----:R-:W-:-:S03]  /*16b50*/  IMAD R176, R209, c[0x0][0x190], RZ ;  /* 0x00006400d1b07a24 */ /* 0x002fc600078e02ff */
[----:B------:R-:W-:Y:S01]  /*16b60*/  STL [R1+0x374], R191 ;  /* 0x000374bf01007387 */ /* 0x000fe20000100800 */
[----:B------:R-:W-:-:S03]  /*16b70*/  IMAD R209, R168, c[0x0][0x190], RZ ;  /* 0x00006400a8d17a24 */ /* 0x000fc600078e02ff */
[----:B------:R-:W-:Y:S01]  /*16b80*/  STL [R1+0x3c8], R190 ;  /* 0x0003c8be01007387 */ /* 0x000fe20000100800 */
[----:B------:R-:W-:-:S03]  /*16b90*/  IMAD R168, R160, c[0x0][0x190], RZ ;  /* 0x00006400a0a87a24 */ /* 0x000fc600078e02ff */
[----:B------:R-:W-:Y:S01]  /*16ba0*/  STL [R1+0x368], R183 ;  /* 0x000368b701007387 */ /* 0x000fe20000100800 */
[----:B------:R-:W-:-:S03]  /*16bb0*/  IMAD R233, R239, c[0x0][0x190], RZ ;  /* 0x00006400efe97a24 */ /* 0x000fc600078e02ff */
[----:B------:R1:W-:Y:S01]  /*16bc0*/  STL [R1+0x34c], R175 ;  /* 0x00034caf01007387 */ /* 0x0003e20000100800 */
[----:B------:R-:W-:Y:S02]  /*16bd0*/  IMAD R239, R247, c[0x0][0x190], RZ ;  /* 0x00006400f7ef7a24 */ /* 0x000fe400078e02ff */
[----:B------:R-:W-:Y:S01]  /*16be0*/  IMAD.MOV.U32 R247, RZ, RZ, R214 ;  /* 0x000000fffff77224 */ /* 0x000fe200078e00d6 */
[----:B------:R-:W-:Y:S01]  /*16bf0*/  STL [R1+0x3b8], R174 ;  /* 0x0003b8ae01007387 */ /* 0x000fe20000100800 */
[----:B-1----:R-:W-:Y:S02]  /*16c00*/  IMAD R175, R166, c[0x0][0x190], RZ ;  /* 0x00006400a6af7a24 */ /* 0x002fe400078e02ff */
[----:B------:R-:W-:Y:S01]  /*16c10*/  IMAD R166, R227, c[0x0][0x190], RZ ;  /* 0x00006400e3a67a24 */ /* 0x000fe200078e02ff */
[----:B------:R1:W-:Y:S01]  /*16c20*/  STL [R1+0x33a0], R167 ;  /* 0x0033a0a701007387 */ /* 0x0003e20000100800 */
[----:B------:R-:W-:-:S03]  /*16c30*/  IMAD R140, R246, c[0x0][0x190], RZ ;  /* 0x00006400f68c7a24 */ /* 0x000fc600078e02ff */
[----:B------:R-:W-:Y:S01]  /*16c40*/  STL [R1+0x33a4], R168 ;  /* 0x0033a4a801007387 */ /* 0x000fe20000100800 */
[----:B------:R-:W-:-:S03]  /*16c50*/  IMAD.MOV.U32 R246, RZ, RZ, R247 ;  /* 0x000000fffff67224 */ /* 0x000fc600078e00f7 */
[----:B------:R-:W-:Y:S01]  /*16c60*/  STL [R1+0x33a8], R166 ;  /* 0x0033a8a601007387 */ /* 0x000fe20000100800 */
[----:B-1----:R-:W-:Y:S02]  /*16c70*/  IMAD R167, R127, c[0x0][0x190], RZ ;  /* 0x000064007fa77a24 */ /* 0x002fe400078e02ff */
[----:B------:R-:W-:Y:S01]  /*16c80*/  IMAD R127, R95, c[0x0][0x190], RZ ;  /* 0x000064005f7f7a24 */ /* 0x000fe200078e02ff */
[----:B------:R-:W-:Y:S01]  /*16c90*/  STL [R1+0x2d8], R151 ;  /* 0x0002d89701007387 */ /* 0x000fe20000100800 */
[----:B------:R-:W-:-:S03]  /*16ca0*/  IMAD R194, R251, c[0x0][0x190], RZ ;  /* 0x00006400fbc27a24 */ /* 0x000fc600078e02ff */
[----:B------:R-:W-:Y:S01]  /*16cb0*/  STL [R1+0x188], R119 ;  /* 0x0001887701007387 */ /* 0x000fe20000100800 */
[----:B------:R-:W-:-:S03]  /*16cc0*/  IMAD.MOV.U32 R251, RZ, RZ, R246 ;  /* 0x000000fffffb7224 */ /* 0x000fc600078e00f6 */
[----:B------:R-:W-:Y:S04]  /*16cd0*/  STL [R1+0x17c], R111 ;  /* 0x00017c6f01007387 */ /* 0x000fe80000100800 */
[----:B------:R-:W-:Y:S04]  /*16ce0*/  STL [R1+0x339c], R127 ;  /* 0x00339c7f01007387 */ /* 0x000fe80000100800 */
[----:B------:R-:W-:Y:S04]  /*16cf0*/  STL [R1+0x2d0], R62 ;  /* 0x0002d03e01007387 */ /* 0x000fe80000100800 */
[----:B------:R-:W-:Y:S04]  /*16d00*/  STL [R1+0x1c4], R54 ;  /* 0x0001c43601007387 */ /* 0x000fe80000100800 */
[----:B------:R-:W2:Y:S01]  /*16d10*/  LDL.LU R246, [R1+0x50] ;  /* 0x0000500001f67983 */ /* 0x000ea20000300800 */
[----:B------:R-:W-:-:S02]  /*16d20*/  IMAD R56, R216, c[0x0][0x190], RZ ;  /* 0x00006400d8387a24 */ /* 0x000fc400078e02ff */
[----:B------:R-:W-:Y:S01]  /*16d30*/  IMAD R216, R250, c[0x0][0x190], RZ ;  /* 0x00006400fad87a24 */ /* 0x000fe200078e02ff */
[----:B------:R-:W-:Y:S02]  /*16d40*/  MOV R250, R241 ;  /* 0x000000f100fa7202 */ /* 0x000fe40000000f00 */
[----:B------:R-:W1:Y:S01]  /*16d50*/  S2R R241, SR_TID.X ;  /* 0x0000000000f17919 */ /* 0x000e620000002100 */
[----:B------:R-:W-:Y:S02]  /*16d60*/  IMAD R217, R217, c[0x0][0x190], RZ ;  /* 0x00006400d9d97a24 */ /* 0x000fe400078e02ff */
[----:B------:R-:W-:Y:S02]  /*16d70*/  IMAD R46, R46, c[0x0][0x190], RZ ;  /* 0x000064002e2e7a24 */ /* 0x000fe400078e02ff */
[----:B------:R-:W-:Y:S02]  /*16d80*/  IMAD R221, R238, c[0x0][0x190], RZ ;  /* 0x00006400eedd7a24 */ /* 0x000fe400078e02ff */
[----:B------:R-:W-:Y:S01]  /*16d90*/  IMAD R238, R219, c[0x0][0x190], RZ ;  /* 0x00006400dbee7a24 */ /* 0x000fe200078e02ff */
[----:B------:R-:W-:Y:S01]  /*16da0*/  MOV R219, R240 ;  /* 0x000000f000db7202 */ /* 0x000fe20000000f00 */
[----:B------:R-:W-:-:S02]  /*16db0*/  IMAD R174, R126, c[0x0][0x190], RZ ;  /* 0x000064007eae7a24 */ /* 0x000fc400078e02ff */
[----:B------:R-:W-:Y:S02]  /*16dc0*/  IMAD.MOV.U32 R191, RZ, RZ, R217 ;  /* 0x000000ffffbf7224 */ /* 0x000fe400078e00d9 */
[----:B------:R-:W-:Y:S02]  /*16dd0*/  IMAD R126, R87, c[0x0][0x190], RZ ;  /* 0x00006400577e7a24 */ /* 0x000fe400078e02ff */
[----:B------:R-:W-:Y:S01]  /*16de0*/  IMAD.MOV.U32 R217, RZ, RZ, c[0x0][0x188] ;  /* 0x00006200ffd97624 */ /* 0x000fe200078e00ff */
[----:B------:R3:W-:Y:S01]  /*16df0*/  STL [R1+0x198], R46 ;  /* 0x0001982e01007387 */ /* 0x0007e20000100800 */
[----:B------:R-:W-:Y:S02]  /*16e00*/  IMAD R230, R220, c[0x0][0x190], RZ ;  /* 0x00006400dce67a24 */ /* 0x000fe400078e02ff */
[----:B------:R-:W-:Y:S01]  /*16e10*/  IMAD R87, R70, c[0x0][0x190], RZ ;  /* 0x0000640046577a24 */ /* 0x000fe200078e02ff */
[----:B------:R-:W-:Y:S01]  /*16e20*/  LEA R70, P6, R38, R10, 0x2 ;  /* 0x0000000a26467211 */ /* 0x000fe200078c10ff */
[----:B------:R-:W-:-:S02]  /*16e30*/  IMAD R231, R249, c[0x0][0x190], RZ ;  /* 0x00006400f9e77a24 */ /* 0x000fc400078e02ff */
[----:B------:R-:W-:Y:S01]  /*16e40*/  IMAD R206, R192, c[0x0][0x190], RZ ;  /* 0x00006400c0ce7a24 */ /* 0x000fe200078e02ff */
[----:B-1----:R-:W-:Y:S01]  /*16e50*/  LOP3.LUT R241, R241, 0x7f, RZ, 0xc0, !PT ;  /* 0x0000007ff1f17812 */ /* 0x002fe200078ec0ff */
[----:B------:R-:W-:Y:S01]  /*16e60*/  IMAD R214, R152, c[0x0][0x190], RZ ;  /* 0x0000640098d67a24 */ /* 0x000fe200078e02ff */
[----:B------:R-:W-:Y:S01]  /*16e70*/  MOV R247, R219 ;  /* 0x000000db00f77202 */ /* 0x000fe20000000f00 */
[----:B------:R-:W-:Y:S02]  /*16e80*/  IMAD R243, R243, 0x67, RZ ;  /* 0x00000067f3f37824 */ /* 0x000fe400078e02ff */
[----:B------:R-:W-:Y:S02]  /*16e90*/  IMAD R249, R208, c[0x0][0x190], RZ ;  /* 0x00006400d0f97a24 */ /* 0x000fe400078e02ff */
[----:B------:R-:W-:Y:S02]  /*16ea0*/  IMAD R152, R142, c[0x0][0x190], RZ ;  /* 0x000064008e987a24 */ /* 0x000fe400078e02ff */
[----:B------:R-:W-:-:S02]  /*16eb0*/  IMAD R192, R128, c[0x0][0x190], RZ ;  /* 0x0000640080c07a24 */ /* 0x000fc400078e02ff */
[----:B---3--:R-:W-:Y:S02]  /*16ec0*/  IMAD R46, R235, c[0x0][0x190], RZ ;  /* 0x00006400eb2e7a24 */ /* 0x008fe400078e02ff */
[----:B------:R-:W-:Y:S02]  /*16ed0*/  IMAD R220, R207, c[0x0][0x190], RZ ;  /* 0x00006400cfdc7a24 */ /* 0x000fe400078e02ff */
[----:B------:R-:W-:Y:S02]  /*16ee0*/  IMAD R208, R226, c[0x0][0x190], RZ ;  /* 0x00006400e2d07a24 */ /* 0x000fe400078e02ff */
[----:B------:R-:W-:Y:S02]  /*16ef0*/  IMAD R128, R118, c[0x0][0x190], RZ ;  /* 0x0000640076807a24 */ /* 0x000fe400078e02ff */
[----:B------:R-:W-:Y:S02]  /*16f00*/  IMAD R252, R30, c[0x0][0x190], RZ ;  /* 0x000064001efc7a24 */ /* 0x000fe400078e02ff */
[----:B------:R-:W-:-:S02]  /*16f10*/  IMAD R22, R22, c[0x0][0x190], RZ ;  /* 0x0000640016167a24 */ /* 0x000fc400078e02ff */
[----:B------:R-:W-:Y:S02]  /*16f20*/  IMAD R142, R217, 0x6b, RZ ;  /* 0x0000006bd98e7824 */ /* 0x000fe400078e02ff */
[----:B------:R-:W-:Y:S02]  /*16f30*/  IMAD.MOV.U32 R240, RZ, RZ, R11 ;  /* 0x000000fffff07224 */ /* 0x000fe400078e000b */
[----:B------:R-:W-:Y:S02]  /*16f40*/  IMAD R207, R184, c[0x0][0x190], RZ ;  /* 0x00006400b8cf7a24 */ /* 0x000fe400078e02ff */
[----:B------:R-:W-:Y:S01]  /*16f50*/  IMAD R118, R71, c[0x0][0x190], RZ ;  /* 0x0000640047767a24 */ /* 0x000fe200078e02ff */
[----:B------:R-:W-:Y:S01]  /*16f60*/  LEA.HI.X.SX32 R71, R38, R0, 0x2, P6 ;  /* 0x0000000026477211 */ /* 0x000fe200030f16ff */
[----:B------:R-:W-:Y:S01]  /*16f70*/  IMAD.MOV.U32 R226, RZ, RZ, R251 ;  /* 0x000000ffffe27224 */ /* 0x000fe200078e00fb */
[----:B------:R-:W-:Y:S01]  /*16f80*/  MOV R251, R230 ;  /* 0x000000e600fb7202 */ /* 0x000fe20000000f00 */
[----:B------:R-:W-:-:S02]  /*16f90*/  IMAD R11, R224, c[0x0][0x190], RZ ;  /* 0x00006400e00b7a24 */ /* 0x000fc400078e02ff */
[----:B------:R-:W-:Y:S02]  /*16fa0*/  IMAD.MOV.U32 R184, RZ, RZ, R231 ;  /* 0x000000ffffb87224 */ /* 0x000fe400078e00e7 */
[----:B------:R-:W-:Y:S01]  /*16fb0*/  IMAD.SHL.U32 R227, R241, 0x4, RZ ;  /* 0x00000004f1e37824 */ /* 0x000fe200078e00ff */
[----:B------:R-:W-:Y:S01]  /*16fc0*/  STL [R1+0x18c], R46 ;  /* 0x00018c2e01007387 */ /* 0x000fe20000100800 */
[----:B------:R-:W-:Y:S01]  /*16fd0*/  IMAD.MOV.U32 R224, RZ, RZ, R216 ;  /* 0x000000ffffe07224 */ /* 0x000fe200078e00d8 */
[----:B------:R-:W-:Y:S01]  /*16fe0*/  MOV R190, R238 ;  /* 0x000000ee00be7202 */ /* 0x000fe20000000f00 */
[----:B------:R-:W-:Y:S01]  /*16ff0*/  IMAD.WIDE R230, R243, 0x4, R8 ;  /* 0x00000004f3e67825 */ /* 0x000fe200078e0208 */
[----:B------:R-:W-:Y:S03]  /*17000*/  STL [R1+0x170], R22 ;  /* 0x0001701601007387 */ /* 0x000fe60000100800 */
[----:B------:R-:W-:-:S02]  /*17010*/  IMAD.MOV.U32 R160, RZ, RZ, R239 ;  /* 0x000000ffffa07224 */ /* 0x000fc400078e00ef */
[----:B------:R-:W-:Y:S01]  /*17020*/  IMAD.WIDE R216, R142, 0x4, R8 ;  /* 0x000000048ed87825 */ /* 0x000fe200078e0208 */
[----:B------:R-:W-:-:S03]  /*17030*/  LOP3.LUT R227, R227, 0x60, RZ, 0x3c, !PT ;  /* 0x00000060e3e37812 */ /* 0x000fc600078e3cff */
[----:B------:R-:W-:Y:S02]  /*17040*/  IMAD R183, R159, c[0x0][0x190], RZ ;  /* 0x000064009fb77a24 */ /* 0x000fe400078e02ff */
[----:B------:R-:W-:Y:S01]  /*17050*/  IMAD.MOV.U32 R199, RZ, RZ, R247 ;  /* 0x000000ffffc77224 */ /* 0x000fe200078e00f7 */
[----:B------:R1:W-:Y:S01]  /*17060*/  LDGSTS.E [R227+0x33800], [R230.64], !P2 ;  /* 0x33800000e6e37fae */ /* 0x0003e2000d121846 */
[----:B------:R-:W-:-:S04]  /*17070*/  IMAD.WIDE R238, R243, 0x4, R6 ;  /* 0x00000004f3ee7825 */ /* 0x000fc800078e0206 */
[----:B------:R-:W-:Y:S01]  /*17080*/  IMAD R159, R150, c[0x0][0x190], RZ ;  /* 0x00006400969f7a24 */ /* 0x000fe200078e02ff */
[----:B------:R3:W-:Y:S01]  /*17090*/  LDGSTS.E [R227+0x33a00], [R238.64], !P2 ;  /* 0x33a00000eee37fae */ /* 0x0007e2000d121846 */
[----:B------:R-:W-:-:S04]  /*170a0*/  IMAD.WIDE R150, R243, 0x4, R2 ;  /* 0x00000004f3967825 */ /* 0x000fc800078e0202 */
[----:B------:R-:W-:Y:S02]  /*170b0*/  IMAD.MOV.U32 R248, RZ, RZ, R240 ;  /* 0x000000fffff87224 */ /* 0x000fe400078e00f0 */
[----:B------:R-:W-:-:S04]  /*170c0*/  IMAD.WIDE R240, R142, 0x4, R6 ;  /* 0x000000048ef07825 */ /* 0x000fc800078e0206 */
[----:B------:R-:W-:Y:S02]  /*170d0*/  IMAD R62, R234, c[0x0][0x190], RZ ;  /* 0x00006400ea3e7a24 */ /* 0x000fe400078e02ff */
[----:B------:R-:W-:-:S04]  /*170e0*/  IMAD.WIDE R234, R142, 0x4, R4 ;  /* 0x000000048eea7825 */ /* 0x000fc800078e0204 */
[----:B--2---:R-:W-:Y:S02]  /*170f0*/  IMAD R30, R246, c[0x0][0x190], RZ ;  /* 0x00006400f61e7a24 */ /* 0x004fe400078e02ff */
[----:B------:R-:W-:-:S03]  /*17100*/  IMAD.WIDE R246, R243, 0x4, R4 ;  /* 0x00000004f3f67825 */ /* 0x000fc600078e0204 */
[----:B------:R-:W-:Y:S04]  /*17110*/  STL [R1+0x178], R30 ;  /* 0x0001781e01007387 */ /* 0x000fe80000100800 */
[----:B------:R2:W-:Y:S04]  /*17120*/  STL.64 [R1+0x268], R70 ;  /* 0x0002684601007387 */ /* 0x0005e80000100a00 */
[----:B------:R1:W-:Y:S04]  /*17130*/  STL.64 [R1+0x1d30], R230 ;  /* 0x001d30e601007387 */ /* 0x0003e80000100a00 */
[----:B------:R-:W-:Y:S04]  /*17140*/  STL.64 [R1+0x1df0], R216 ;  /* 0x001df0d801007387 */ /* 0x000fe80000100a00 */
[----:B------:R3:W-:Y:S01]  /*17150*/  STL.64 [R1+0x1d40], R238 ;  /* 0x001d40ee01007387 */ /* 0x0007e20000100a00 */
[----:B--2---:R-:W-:-:S03]  /*17160*/  IMAD.WIDE R70, R142, 0x4, R2 ;  /* 0x000000048e467825 */ /* 0x004fc600078e0202 */
[----:B------:R2:W-:Y:S04]  /*17170*/  STL.64 [R1+0x1d50], R246 ;  /* 0x001d50f601007387 */ /* 0x0005e80000100a00 */
[----:B------:R-:W-:Y:S04]  /*17180*/  STL.64 [R1+0x1d60], R150 ;  /* 0x001d609601007387 */ /* 0x000fe80000100a00 */
[----:B-1----:R-:W4:Y:S04]  /*17190*/  LDL.LU.64 R230, [R1+0x33d0] ;  /* 0x0033d00001e67983 */ /* 0x002f280000300a00 */
[----:B------:R1:W-:Y:S04]  /*171a0*/  STL.64 [R1+0x1e00], R240 ;  /* 0x001e00f001007387 */ /* 0x0003e80000100a00 */
[----:B---3--:R-:W3:Y:S04]  /*171b0*/  LDL.LU.64 R238, [R1+0x33c8] ;  /* 0x0033c80001ee7983 */ /* 0x008ee80000300a00 */
[----:B------:R1:W-:Y:S04]  /*171c0*/  STL.64 [R1+0x1e10], R234 ;  /* 0x001e10ea01007387 */ /* 0x0003e80000100a00 */
[----:B------:R2:W-:Y:S04]  /*171d0*/  LDGSTS.E [R227+0x33c00], [R246.64], !P2 ;  /* 0x33c00000f6e37fae */ /* 0x0005e8000d121846 */
[----:B------:R1:W-:Y:S04]  /*171e0*/  LDGSTS.E [R227+0x33e00], [R150.64], !P2 ;  /* 0x33e0000096e37fae */ /* 0x0003e8000d121846 */
[----:B------:R1:W-:Y:S04]  /*171f0*/  LDGSTS.E [R227+0x35800], [R216.64], !P0 ;  /* 0x35800000d8e37fae */ /* 0x0003e8000c121846 */
[----:B--2---:R-:W2:Y:S04]  /*17200*/  LDL.LU.64 R246, [R1+0x33c0] ;  /* 0x0033c00001f67983 */ /* 0x004ea80000300a00 */
[----:B------:R1:W-:Y:S04]  /*17210*/  STL.64 [R1+0x1e20], R70 ;  /* 0x001e204601007387 */ /* 0x0003e80000100a00 */
[----:B-1----:R-:W3:Y:S04]  /*17220*/  LDL.LU.64 R216, [R1+0x33b8] ;  /* 0x0033b80001d87983 */ /* 0x002ee80000300a00 */
[----:B------:R1:W-:Y:S01]  /*17230*/  LDGSTS.E [R227+0x35a00], [R240.64], !P0 ;  /* 0x35a00000f0e37fae */ /* 0x0003e2000c121846 */
[----:B------:R-:W-:-:S02]  /*17240*/  IMAD R13, R13, c[0x0][0x190], RZ ;  /* 0x000064000d0d7a24 */ /* 0x000fc400078e02ff */
[----:B------:R-:W-:Y:S01]  /*17250*/  IMAD R14, R14, c[0x0][0x190], RZ ;  /* 0x000064000e0e7a24 */ /* 0x000fe200078e02ff */
[----:B------:R1:W-:Y:S04]  /*17260*/  LDGSTS.E [R227+0x35c00], [R234.64], !P0 ;  /* 0x35c00000eae37fae */ /* 0x0003e8000c121846 */
[----:B-1----:R-:W4:Y:S01]  /*17270*/  LDL.LU.64 R240, [R1+0x33b0] ;  /* 0x0033b00001f07983 */ /* 0x002f220000300a00 */
[----:B------:R-:W-:Y:S01]  /*17280*/  LEA R150, P2, R13, R10, 0x2 ;  /* 0x0000000a0d967211 */ /* 0x000fe200078410ff */
[----:B------:R-:W-:Y:S02]  /*17290*/  IMAD R237, R237, c[0x0][0x190], RZ ;  /* 0x00006400eded7a24 */ /* 0x000fe400078e02ff */
[----:B------:R1:W-:Y:S01]  /*172a0*/  LDGSTS.E [R227+0x35e00], [R70.64], !P0 ;  /* 0x35e0000046e37fae */ /* 0x0003e2000c121846 */
[----:B------:R-:W-:Y:S01]  /*172b0*/  LEA.HI.X.SX32 R151, R13, R0, 0x2, P2 ;  /* 0x000000000d977211 */ /* 0x000fe200010f16ff */
[----:B------:R-:W-:Y:S01]  /*172c0*/  IMAD R205, R205, c[0x0][0x190], RZ ;  /* 0x00006400cdcd7a24 */ /* 0x000fe200078e02ff */
[----:B------:R-:W-:Y:S01]  /*172d0*/  LEA R234, P0, R237, R10, 0x2 ;  /* 0x0000000aedea7211 */ /* 0x000fe200078010ff */
[----:B------:R-:W-:-:S02]  /*172e0*/  IMAD R197, R197, c[0x0][0x190], RZ ;  /* 0x00006400c5c57a24 */ /* 0x000fc400078e02ff */
[----:B------:R1:W-:Y:S02]  /*172f0*/  STL.64 [R1+0x260], R150 ;  /* 0x0002609601007387 */ /* 0x0003e40000100a00 */
[----:B-1----:R-:W-:-:S04]  /*17300*/  LEA R70, P6, R14, R10, 0x2 ;  /* 0x0000000a0e467211 */ /* 0x002fc800078c10ff */
[----:B------:R-:W-:Y:S02]  /*17310*/  LEA.HI.X.SX32 R71, R14, R0, 0x2, P6 ;  /* 0x000000000e477211 */ /* 0x000fe400030f16ff */
[----:B------:R-:W-:Y:S01]  /*17320*/  LEA R150, P2, R205, R10, 0x2 ;  /* 0x0000000acd967211 */ /* 0x000fe200078410ff */
[----:B------:R-:W-:Y:S01]  /*17330*/  IMAD R189, R189, c[0x0][0x190], RZ ;  /* 0x00006400bdbd7a24 */ /* 0x000fe200078e02ff */
[-C--:B------:R-:W-:Y:S01]  /*17340*/  LEA.HI.X.SX32 R235, R237, R0.reuse, 0x2, P0 ;  /* 0x00000000edeb7211 */ /* 0x080fe200000f16ff */
[----:B------:R1:W-:Y:S01]  /*17350*/  STL.64 [R1+0x258], R70 ;  /* 0x0002584601007387 */ /* 0x0003e20000100a00 */
[----:B------:R-:W-:Y:S01]  /*17360*/  LEA.HI.X.SX32 R151, R205, R0, 0x2, P2 ;  /* 0x00000000cd977211 */ /* 0x000fe200010f16ff */
[----:B------:R-:W-:Y:S02]  /*17370*/  IMAD R181, R181, c[0x0][0x190], RZ ;  /* 0x00006400b5b57a24 */ /* 0x000fe400078e02ff */
[----:B------:R-:W-:Y:S01]  /*17380*/  IMAD R173, R173, c[0x0][0x190], RZ ;  /* 0x00006400adad7a24 */ /* 0x000fe200078e02ff */
[----:B------:R1:W-:Y:S02]  /*17390*/  STL.64 [R1+0x250], R234 ;  /* 0x000250ea01007387 */ /* 0x0003e40000100a00 */
[----:B-1----:R-:W-:-:S02]  /*173a0*/  LEA R70, P6, R197, R10, 0x2 ;  /* 0x0000000ac5467211 */ /* 0x002fc400078c10ff */
[----:B------:R1:W-:Y:S02]  /*173b0*/  STL.64 [R1+0x248], R150 ;  /* 0x0002489601007387 */ /* 0x0003e40000100a00 */
[----:B------:R-:W-:Y:S02]  /*173c0*/  LEA.HI.X.SX32 R71, R197, R0, 0x2, P6 ;  /* 0x00000000c5477211 */ /* 0x000fe400030f16ff */
[----:B------:R-:W-:Y:S01]  /*173d0*/  LEA R234, P0, R189, R10, 0x2 ;  /* 0x0000000abdea7211 */ /* 0x000fe200078010ff */
[----:B------:R-:W-:Y:S02]  /*173e0*/  IMAD R165, R165, c[0x0][0x190], RZ ;  /* 0x00006400a5a57a24 */ /* 0x000fe400078e02ff */
[----:B------:R1:W-:Y:S01]  /*173f0*/  STL.64 [R1+0x240], R70 ;  /* 0x0002404601007387 */ /* 0x0003e20000100a00 */
[----:B------:R-:W-:Y:S02]  /*17400*/  LEA.HI.X.SX32 R235, R189, R0, 0x2, P0 ;  /* 0x00000000bdeb7211 */ /* 0x000fe400000f16ff */
[----:B-1----:R-:W-:Y:S01]  /*17410*/  LEA R150, P2, R181, R10, 0x2 ;  /* 0x0000000ab5967211 */ /* 0x002fe200078410ff */
[----:B------:R-:W-:-:S03]  /*17420*/  IMAD R157, R157, c[0x0][0x190], RZ ;  /* 0x000064009d9d7a24 */ /* 0x000fc600078e02ff */
[----:B------:R-:W-:Y:S02]  /*17430*/  LEA.HI.X.SX32 R151, R181, R0, 0x2, P2 ;  /* 0x00000000b5977211 */ /* 0x000fe400010f16ff */
[----:B------:R-:W-:Y:S01]  /*17440*/  LEA R70, P6, R173, R10, 0x2 ;  /* 0x0000000aad467211 */ /* 0x000fe200078c10ff */
[----:B------:R-:W-:Y:S01]  /*17450*/  IMAD R149, R149, c[0x0][0x190], RZ ;  /* 0x0000640095957a24 */ /* 0x000fe200078e02ff */
[----:B------:R1:W-:Y:S02]  /*17460*/  STL.64 [R1+0x238], R234 ;  /* 0x000238ea01007387 */ /* 0x0003e40000100a00 */
[----:B------:R-:W-:Y:S02]  /*17470*/  LEA.HI.X.SX32 R71, R173, R0, 0x2, P6 ;  /* 0x00000000ad477211 */ /* 0x000fe400030f16ff */
[----:B------:R1:W-:Y:S01]  /*17480*/  STL.64 [R1+0x230], R150 ;  /* 0x0002309601007387 */ /* 0x0003e20000100a00 */
[----:B------:R-:W-:-:S03]  /*17490*/  IMAD R141, R141, c[0x0][0x190], RZ ;  /* 0x000064008d8d7a24 */ /* 0x000fc600078e02ff */
[----:B------:R1:W-:Y:S02]  /*174a0*/  STL.64 [R1+0x228], R70 ;  /* 0x0002284601007387 */ /* 0x0003e40000100a00 */
[-C--:B-1----:R-:W-:Y:S02]  /*174b0*/  LEA R234, P0, R165, R10.reuse, 0x2 ;  /* 0x0000000aa5ea7211 */ /* 0x082fe400078010ff */
[----:B------:R-:W-:Y:S02]  /*174c0*/  LEA R150, P2, R157, R10, 0x2 ;  /* 0x0000000a9d967211 */ /* 0x000fe400078410ff */
[----:B------:R-:W-:Y:S02]  /*174d0*/  LEA.HI.X.SX32 R235, R165, R0, 0x2, P0 ;  /* 0x00000000a5eb7211 */ /* 0x000fe400000f16ff */
[----:B------:R-:W-:Y:S01]  /*174e0*/  LEA R70, P6, R149, R10, 0x2 ;  /* 0x0000000a95467211 */ /* 0x000fe200078c10ff */
[----:B------:R-:W-:Y:S01]  /*174f0*/  IMAD R133, R133, c[0x0][0x190], RZ ;  /* 0x0000640085857a24 */ /* 0x000fe200078e02ff */
[-C--:B------:R-:W-:Y:S01]  /*17500*/  LEA.HI.X.SX32 R151, R157, R0.reuse, 0x2, P2 ;  /* 0x000000009d977211 */ /* 0x080fe200010f16ff */
[----:B------:R-:W-:Y:S01]  /*17510*/  IMAD R125, R125, c[0x0][0x190], RZ ;  /* 0x000064007d7d7a24 */ /* 0x000fe200078e02ff */
[----:B------:R-:W-:Y:S01]  /*17520*/  LEA.HI.X.SX32 R71, R149, R0, 0x2, P6 ;  /* 0x0000000095477211 */ /* 0x000fe200030f16ff */
[----:B------:R1:W-:Y:S04]  /*17530*/  STL.64 [R1+0x220], R234 ;  /* 0x000220ea01007387 */ /* 0x0003e80000100a00 */
        /* <DEDUP_REMOVED lines=54> */
[----:B------:R-:W-:Y:S02]  /*178a0*/  LEA R70, P6, R29, R10, 0x2 ;  /* 0x0000000a1d467211 */ /* 0x000fe400078c10ff */
[-C--:B------:R-:W-:Y:S01]  /*178b0*/  LEA.HI.X.SX32 R151, R37, R0.reuse, 0x2, P2 ;  /* 0x0000000025977211 */ /* 0x080fe200010f16ff */
[----:B------:R1:W-:Y:S01]  /*178c0*/  STL.64 [R1+0x1908], R234 ;  /* 0x001908ea01007387 */ /* 0x0003e20000100a00 */
[----:B------:R-:W-:-:S03]  /*178d0*/  LEA.HI.X.SX32 R71, R29, R0, 0x2, P6 ;  /* 0x000000001d477211 */ /* 0x000fc600030f16ff */
[----:B------:R1:W-:Y:S01]  /*178e0*/  STL.64 [R1+0x1948], R150 ;  /* 0x0019489601007387 */ /* 0x0003e20000100a00 */
[----:B------:R-:W-:-:S03]  /*178f0*/  IMAD R229, R229, c[0x0][0x190], RZ ;  /* 0x00006400e5e57a24 */ /* 0x000fc600078e02ff */
[----:B------:R-:W-:Y:S01]  /*17900*/  STL.64 [R1+0x1988], R70 ;  /* 0x0019884601007387 */ /* 0x000fe20000100a00 */
[-C--:B-1----:R-:W-:Y:S02]  /*17910*/  LEA R234, P0, R21, R10.reuse, 0x2 ;  /* 0x0000000a15ea7211 */ /* 0x082fe400078010ff */
[----:B------:R-:W-:Y:S02]  /*17920*/  LEA R150, P2, R17, R10, 0x2 ;  /* 0x0000000a11967211 */ /* 0x000fe400078410ff */
[-C--:B------:R-:W-:Y:S02]  /*17930*/  LEA.HI.X.SX32 R235, R21, R0.reuse, 0x2, P0 ;  /* 0x0000000015eb7211 */ /* 0x080fe400000f16ff */
[----:B------:R-:W-:Y:S01]  /*17940*/  LEA.HI.X.SX32 R151, R17, R0, 0x2, P2 ;  /* 0x0000000011977211 */ /* 0x000fe200010f16ff */
[----:B------:R-:W-:Y:S02]  /*17950*/  IMAD R16, R16, c[0x0][0x190], RZ ;  /* 0x0000640010107a24 */ /* 0x000fe400078e02ff */
[----:B------:R-:W-:Y:S04]  /*17960*/  STL.64 [R1+0x19d0], R234 ;  /* 0x0019d0ea01007387 */ /* 0x000fe80000100a00 */
[----:B------:R1:W-:Y:S01]  /*17970*/  STL.64 [R1+0x1f0], R150 ;  /* 0x0001f09601007387 */ /* 0x0003e20000100a00 */
[----:B------:R-:W-:-:S02]  /*17980*/  IMAD R15, R15, c[0x0][0x190], RZ ;  /* 0x000064000f0f7a24 */ /* 0x000fc400078e02ff */
[----:B------:R-:W-:Y:S01]  /*17990*/  IMAD R12, R12, c[0x0][0x190], RZ ;  /* 0x000064000c0c7a24 */ /* 0x000fe200078e02ff */
[----:B-1----:R-:W-:-:S04]  /*179a0*/  LEA R150, P2, R229, R10, 0x2 ;  /* 0x0000000ae5967211 */ /* 0x002fc800078410ff */
[----:B------:R-:W-:Y:S01]  /*179b0*/  LEA.HI.X.SX32 R151, R229, R0, 0x2, P2 ;  /* 0x00000000e5977211 */ /* 0x000fe200010f16ff */
[----:B------:R-:W-:Y:S02]  /*179c0*/  IMAD R204, R204, c[0x0][0x190], RZ ;  /* 0x00006400cccc7a24 */ /* 0x000fe400078e02ff */
[----:B------:R-:W-:Y:S02]  /*179d0*/  IMAD R196, R196, c[0x0][0x190], RZ ;  /* 0x00006400c4c47a24 */ /* 0x000fe400078e02ff */
[----:B------:R-:W-:Y:S01]  /*179e0*/  IMAD R188, R188, c[0x0][0x190], RZ ;  /* 0x00006400bcbc7a24 */ /* 0x000fe200078e02ff */
[-C--:B--2---:R-:W-:Y:S02]  /*179f0*/  LEA R234, P0, R246, R10.reuse, 0x2 ;  /* 0x0000000af6ea7211 */ /* 0x084fe400078010ff */
[----:B---3--:R-:W-:-:S04]  /*17a00*/  LEA R70, P6, R216, R10, 0x2 ;  /* 0x0000000ad8467211 */ /* 0x008fc800078c10ff */
[-C--:B------:R-:W-:Y:S02]  /*17a10*/  LEA.HI.X.SX32 R71, R216, R0.reuse, 0x2, P6 ;  /* 0x00000000d8477211 */ /* 0x080fe400030f16ff */
[----:B------:R-:W-:-:S03]  /*17a20*/  LEA.HI.X.SX32 R235, R246, R0, 0x2, P0 ;  /* 0x00000000f6eb7211 */ /* 0x000fc600000f16ff */
[----:B------:R1:W-:Y:S04]  /*17a30*/  STL.64 [R1+0x1e8], R70 ;  /* 0x0001e84601007387 */ /* 0x0003e80000100a00 */
[----:B------:R2:W-:Y:S01]  /*17a40*/  STL.64 [R1+0x1e0], R234 ;  /* 0x0001e0ea01007387 */ /* 0x0005e20000100a00 */
[----:B-1----:R-:W-:-:S03]  /*17a50*/  LEA R70, P6, R16, R10, 0x2 ;  /* 0x0000000a10467211 */ /* 0x002fc600078c10ff */
[----:B------:R1:W-:Y:S01]  /*17a60*/  STL.64 [R1+0x1d8], R150 ;  /* 0x0001d89601007387 */ /* 0x0003e20000100a00 */
[----:B------:R-:W-:Y:S02]  /*17a70*/  LEA.HI.X.SX32 R71, R16, R0, 0x2, P6 ;  /* 0x0000000010477211 */ /* 0x000fe400030f16ff */
[----:B--2---:R-:W-:-:S03]  /*17a80*/  LEA R234, P0, R15, R10, 0x2 ;  /* 0x0000000a0fea7211 */ /* 0x004fc600078010ff */
[----:B------:R2:W-:Y:S01]  /*17a90*/  STL.64 [R1+0x1d0], R70 ;  /* 0x0001d04601007387 */ /* 0x0005e20000100a00 */
[----:B------:R-:W-:Y:S02]  /*17aa0*/  LEA.HI.X.SX32 R235, R15, R0, 0x2, P0 ;  /* 0x000000000feb7211 */ /* 0x000fe400000f16ff */
[-C--:B-1----:R-:W-:Y:S02]  /*17ab0*/  LEA R150, P2, R12, R10.reuse, 0x2 ;  /* 0x0000000a0c967211 */ /* 0x082fe400078410ff */
[----:B------:R-:W-:Y:S02]  /*17ac0*/  LEA R14, P0, R204, R10, 0x2 ;  /* 0x0000000acc0e7211 */ /* 0x000fe400078010ff */
[----:B------:R-:W-:Y:S02]  /*17ad0*/  LEA.HI.X.SX32 R151, R12, R0, 0x2, P2 ;  /* 0x000000000c977211 */ /* 0x000fe400010f16ff */
[-C--:B------:R-:W-:Y:S02]  /*17ae0*/  LEA R12, P2, R196, R10.reuse, 0x2 ;  /* 0x0000000ac40c7211 */ /* 0x080fe400078410ff */
[----:B--2---:R-:W-:Y:S01]  /*17af0*/  LEA R70, P6, R11, R10, 0x2 ;  /* 0x0000000a0b467211 */ /* 0x004fe200078c10ff */
[----:B------:R-:W-:Y:S01]  /*17b00*/  IMAD R180, R180, c[0x0][0x190], RZ ;  /* 0x00006400b4b47a24 */ /* 0x000fe200078e02ff */
[----:B------:R-:W-:-:S02]  /*17b10*/  LEA.HI.X.SX32 R15, R204, R0, 0x2, P0 ;  /* 0x00000000cc0f7211 */ /* 0x000fc400000f16ff */
[-C--:B------:R-:W-:Y:S01]  /*17b20*/  LEA.HI.X.SX32 R71, R11, R0.reuse, 0x2, P6 ;  /* 0x000000000b477211 */ /* 0x080fe200030f16ff */
[----:B------:R-:W-:Y:S01]  /*17b30*/  IMAD R172, R172, c[0x0][0x190], RZ ;  /* 0x00006400acac7a24 */ /* 0x000fe200078e02ff */
[----:B------:R-:W-:Y:S01]  /*17b40*/  LEA.HI.X.SX32 R13, R196, R0, 0x2, P2 ;  /* 0x00000000c40d7211 */ /* 0x000fe200010f16ff */
[----:B------:R-:W-:Y:S01]  /*17b50*/  STL.64 [R1+0x1b8], R234 ;  /* 0x0001b8ea01007387 */ /* 0x000fe20000100a00 */
[----:B------:R-:W-:-:S03]  /*17b60*/  LEA R16, P6, R188, R10, 0x2 ;  /* 0x0000000abc107211 */ /* 0x000fc600078c10ff */
[----:B------:R-:W-:Y:S01]  /*17b70*/  STL.64 [R1+0x1b0], R150 ;  /* 0x0001b09601007387 */ /* 0x000fe20000100a00 */
[----:B------:R-:W-:-:S03]  /*17b80*/  LEA.HI.X.SX32 R17, R188, R0, 0x2, P6 ;  /* 0x00000000bc117211 */ /* 0x000fc600030f16ff */
[----:B------:R-:W-:Y:S01]  /*17b90*/  STL.64 [R1+0x1a8], R70 ;  /* 0x0001a84601007387 */ /* 0x000fe20000100a00 */
[----:B------:R-:W-:-:S03]  /*17ba0*/  IMAD R164, R164, c[0x0][0x190], RZ ;  /* 0x00006400a4a47a24 */ /* 0x000fc600078e02ff */
[----:B------:R1:W-:Y:S04]  /*17bb0*/  STL.64 [R1+0x1a0], R14 ;  /* 0x0001a00e01007387 */ /* 0x0003e80000100a00 */
[----:B------:R2:W-:Y:S01]  /*17bc0*/  STL.64 [R1+0x168], R12 ;  /* 0x0001680c01007387 */ /* 0x0005e20000100a00 */
[----:B------:R-:W-:Y:S01]  /*17bd0*/  IMAD R156, R156, c[0x0][0x190], RZ ;  /* 0x000064009c9c7a24 */ /* 0x000fe200078e02ff */
[-C--:B-1----:R-:W-:Y:S02]  /*17be0*/  LEA R14, P0, R180, R10.reuse, 0x2 ;  /* 0x0000000ab40e7211 */ /* 0x082fe400078010ff */
[----:B--2---:R-:W-:Y:S02]  /*17bf0*/  LEA R12, P2, R172, R10, 0x2 ;  /* 0x0000000aac0c7211 */ /* 0x004fe400078410ff */
[-C--:B------:R-:W-:Y:S01]  /*17c00*/  LEA.HI.X.SX32 R15, R180, R0.reuse, 0x2, P0 ;  /* 0x00000000b40f7211 */ /* 0x080fe200000f16ff */
[----:B------:R-:W-:Y:S01]  /*17c10*/  IMAD R148, R148, c[0x0][0x190], RZ ;  /* 0x0000640094947a24 */ /* 0x000fe200078e02ff */
[----:B------:R-:W-:Y:S01]  /*17c20*/  LEA.HI.X.SX32 R13, R172, R0, 0x2, P2 ;  /* 0x00000000ac0d7211 */ /* 0x000fe200010f16ff */
[----:B------:R1:W-:Y:S01]  /*17c30*/  STL.64 [R1+0x160], R16 ;  /* 0x0001601001007387 */ /* 0x0003e20000100a00 */
[----:B------:R-:W-:-:S03]  /*17c40*/  IMAD R228, R228, c[0x0][0x190], RZ ;  /* 0x00006400e4e47a24 */ /* 0x000fc600078e02ff */
[----:B------:R2:W-:Y:S04]  /*17c50*/  STL.64 [R1+0x158], R14 ;  /* 0x0001580e01007387 */ /* 0x0005e80000100a00 */
[----:B------:R3:W-:Y:S01]  /*17c60*/  STL.64 [R1+0x150], R12 ;  /* 0x0001500c01007387 */ /* 0x0007e20000100a00 */
[-C--:B-1----:R-:W-:Y:S02]  /*17c70*/  LEA R16, P6, R164, R10.reuse, 0x2 ;  /* 0x0000000aa4107211 */ /* 0x082fe400078c10ff */
[----:B--2---:R-:W-:Y:S02]  /*17c80*/  LEA R14, P0, R156, R10, 0x2 ;  /* 0x0000000a9c0e7211 */ /* 0x004fe400078010ff */
[----:B------:R-:W-:Y:S02]  /*17c90*/  LEA.HI.X.SX32 R17, R164, R0, 0x2, P6 ;  /* 0x00000000a4117211 */ /* 0x000fe400030f16ff */
[----:B---3--:R-:W-:Y:S01]  /*17ca0*/  LEA R12, P2, R148, R10, 0x2 ;  /* 0x0000000a940c7211 */ /* 0x008fe200078410ff */
[----:B------:R-:W-:Y:S01]  /*17cb0*/  IMAD R132, R132, c[0x0][0x190], RZ ;  /* 0x0000640084847a24 */ /* 0x000fe200078e02ff */
        /* <DEDUP_REMOVED lines=51> */
[----:B------:R1:W-:Y:S04]  /*17ff0*/  STL.64 [R1+0xf98], R16 ;  /* 0x000f981001007387 */ /* 0x0003e80000100a00 */
[----:B------:R2:W-:Y:S04]  /*18000*/  STL.64 [R1+0x1150], R14 ;  /* 0x0011500e01007387 */ /* 0x0005e80000100a00 */
[----:B------:R3:W-:Y:S01]  /*18010*/  STL.64 [R1+0x1208], R12 ;  /* 0x0012080c01007387 */ /* 0x0007e20000100a00 */
[----:B-1----:R-:W-:-:S02]  /*18020*/  LEA R16, P6, R44, R10, 0x2 ;  /* 0x0000000a2c107211 */ /* 0x002fc400078c10ff */
[----:B--2---:R-:W-:Y:S02]  /*18030*/  LEA R14, P0, R36, R10, 0x2 ;  /* 0x0000000a240e7211 */ /* 0x004fe400078010ff */
[----:B------:R-:W-:Y:S02]  /*18040*/  LEA.HI.X.SX32 R17, R44, R0, 0x2, P6 ;  /* 0x000000002c117211 */ /* 0x000fe400030f16ff */
[----:B---3--:R-:W-:Y:S02]  /*18050*/  LEA R12, P2, R28, R10, 0x2 ;  /* 0x0000000a1c0c7211 */ /* 0x008fe400078410ff */
[-C--:B------:R-:W-:Y:S01]  /*18060*/  LEA.HI.X.SX32 R15, R36, R0.reuse, 0x2, P0 ;  /* 0x00000000240f7211 */ /* 0x080fe200000f16ff */
[----:B------:R4:W-:Y:S01]  /*18070*/  STL.64 [R1+0x1248], R16 ;  /* 0x0012481001007387 */ /* 0x0009e20000100a00 */
[----:B------:R-:W-:-:S03]  /*18080*/  LEA.HI.X.SX32 R13, R28, R0, 0x2, P2 ;  /* 0x000000001c0d7211 */ /* 0x000fc600010f16ff */
[----:B------:R1:W-:Y:S04]  /*18090*/  STL.64 [R1+0x1950], R14 ;  /* 0x0019500e01007387 */ /* 0x0003e80000100a00 */
[----:B------:R2:W-:Y:S01]  /*180a0*/  STL.64 [R1+0x1990], R12 ;  /* 0x0019900c01007387 */ /* 0x0005e20000100a00 */
[-C--:B----4-:R-:W-:Y:S02]  /*180b0*/  LEA R16, P6, R240, R10.reuse, 0x2 ;  /* 0x0000000af0107211 */ /* 0x090fe400078c10ff */
[----:B-1----:R-:W-:Y:S02]  /*180c0*/  LEA R14, P0, R238, R10, 0x2 ;  /* 0x0000000aee0e7211 */ /* 0x002fe400078010ff */
[----:B------:R-:W-:Y:S02]  /*180d0*/  LEA.HI.X.SX32 R17, R240, R0, 0x2, P6 ;  /* 0x00000000f0117211 */ /* 0x000fe400030f16ff */
[----:B--2---:R-:W-:-:S02]  /*180e0*/  LEA R12, P2, R217, R10, 0x2 ;  /* 0x0000000ad90c7211 */ /* 0x004fc400078410ff */
        /* <DEDUP_REMOVED lines=19> */
[CC--:B-1----:R-:W-:Y:S02]  /*18220*/  LEA R16, P6, R19.reuse, R10.reuse, 0x2 ;  /* 0x0000000a13107211 */ /* 0x0c2fe400078c10ff */
[C---:B--2---:R-:W-:Y:S02]  /*18230*/  LEA R14, P0, R18.reuse, R10, 0x2 ;  /* 0x0000000a120e7211 */ /* 0x044fe400078010ff */
        /* <DEDUP_REMOVED lines=88> */
[----:B------:R1:W-:Y:S01]  /*187c0*/  STL.64 [R1+0x1118], R16 ;  /* 0x0011181001007387 */ /* 0x0003e20000100a00 */
[----:B------:R-:W-:-:S03]  /*187d0*/  LEA.HI.X.SX32 R13, R43, R0, 0x2, P2 ;  /* 0x000000002b0d7211 */ /* 0x000fc600010f16ff */
        /* <DEDUP_REMOVED lines=10> */
[----:B------:R2:W-:Y:S01]  /*18880*/  STL.64 [R1+0x1998], R14 ;  /* 0x0019980e01007387 */ /* 0x0005e20000100a00 */
[----:B------:R-:W-:-:S03]  /*18890*/  IMAD R232, R232, c[0x0][0x190], RZ ;  /* 0x00006400e8e87a24 */ /* 0x000fc600078e02ff */
[----:B------:R3:W-:Y:S01]  /*188a0*/  STL.64 [R1+0x30], R12 ;  /* 0x0000300c01007387 */ /* 0x0007e20000100a00 */
[CC--:B-1----:R-:W-:Y:S02]  /*188b0*/  LEA R16, P6, R241.reuse, R10.reuse, 0x2 ;  /* 0x0000000af1107211 */ /* 0x0c2fe400078c10ff */
[----:B--2---:R-:W-:Y:S02]  /*188c0*/  LEA R14, P0, R218, R10, 0x2 ;  /* 0x0000000ada0e7211 */ /* 0x004fe400078010ff */
[----:B------:R-:W-:Y:S02]  /*188d0*/  LEA.HI.X.SX32 R17, R241, R0, 0x2, P6 ;  /* 0x00000000f1117211 */ /* 0x000fe400030f16ff */
[----:B---3--:R-:W-:Y:S02]  /*188e0*/  LEA R12, P2, R230, R10, 0x2 ;  /* 0x0000000ae60c7211 */ /* 0x008fe400078410ff */
[-C--:B------:R-:W-:Y:S01]  /*188f0*/  LEA.HI.X.SX32 R15, R218, R0.reuse, 0x2, P0 ;  /* 0x00000000da0f7211 */ /* 0x080fe200000f16ff */
[----:B------:R1:W-:Y:S01]  /*18900*/  STL.64 [R1+0x28], R16 ;  /* 0x0000281001007387 */ /* 0x0003e20000100a00 */
[----:B------:R-:W-:Y:S01]  /*18910*/  LEA.HI.X.SX32 R13, R230, R0, 0x2, P2 ;  /* 0x00000000e60d7211 */ /* 0x000fe200010f16ff */
[----:B------:R-:W-:-:S02]  /*18920*/  IMAD R182, R182, c[0x0][0x190], RZ ;  /* 0x00006400b6b67a24 */ /* 0x000fc400078e02ff */
[----:B------:R-:W-:Y:S01]  /*18930*/  IMAD.MOV.U32 R151, RZ, RZ, R183 ;  /* 0x000000ffff977224 */ /* 0x000fe200078e00b7 */
[----:B------:R2:W-:Y:S01]  /*18940*/  STL.64 [R1+0x20], R14 ;  /* 0x0000200e01007387 */ /* 0x0005e20000100a00 */
[----:B------:R-:W-:Y:S02]  /*18950*/  IMAD R222, R222, c[0x0][0x190], RZ ;  /* 0x00006400dede7a24 */ /* 0x000fe400078e02ff */
[----:B------:R-:W-:Y:S01]  /*18960*/  IMAD.MOV.U32 R227, RZ, RZ, R190 ;  /* 0x000000ffffe37224 */ /* 0x000fe200078e00be */
[----:B------:R3:W-:Y:S01]  /*18970*/  STL.64 [R1+0x18], R12 ;  /* 0x0000180c01007387 */ /* 0x0007e20000100a00 */
[----:B-1----:R-:W-:Y:S01]  /*18980*/  LEA R16, P6, R232, R10, 0x2 ;  /* 0x0000000ae8107211 */ /* 0x002fe200078c10ff */
[----:B------:R-:W-:Y:S01]  /*18990*/  IMAD.MOV.U32 R183, RZ, RZ, R199 ;  /* 0x000000ffffb77224 */ /* 0x000fe200078e00c7 */
[----:B------:R-:W-:Y:S01]  /*189a0*/  MOV R190, R250 ;  /* 0x000000fa00be7202 */ /* 0x000fe20000000f00 */
[----:B------:R-:W-:Y:S01]  /*189b0*/  IMAD R202, R202, c[0x0][0x190], RZ ;  /* 0x00006400caca7a24 */ /* 0x000fe200078e02ff */
[----:B------:R-:W-:Y:S01]  /*189c0*/  LEA.HI.X.SX32 R17, R232, R0, 0x2, P6 ;  /* 0x00000000e8117211 */ /* 0x000fe200030f16ff */
[----:B------:R-:W-:Y:S01]  /*189d0*/  IMAD R198, R198, c[0x0][0x190], RZ ;  /* 0x00006400c6c67a24 */ /* 0x000fe200078e02ff */
[----:B--2---:R-:W-:Y:S01]  /*189e0*/  LEA R14, P0, R158, R10, 0x2 ;  /* 0x0000000a9e0e7211 */ /* 0x004fe200078010ff */
[----:B------:R-:W-:Y:S01]  /*189f0*/  IMAD.MOV.U32 R142, RZ, RZ, R160 ;  /* 0x000000ffff8e7224 */ /* 0x000fe200078e00a0 */
[----:B------:R-:W-:Y:S01]  /*18a00*/  MOV R160, R182 ;  /* 0x000000b600a07202 */ /* 0x000fe20000000f00 */
[----:B------:R-:W-:Y:S01]  /*18a10*/  IMAD R225, R225, c[0x0][0x190], RZ ;  /* 0x00006400e1e17a24 */ /* 0x000fe200078e02ff */
[-C--:B---3--:R-:W-:Y:S01]  /*18a20*/  LEA R12, P2, R140, R10.reuse, 0x2 ;  /* 0x0000000a8c0c7211 */ /* 0x088fe200078410ff */
[----:B------:R-:W-:Y:S01]  /*18a30*/  IMAD R168, R135, c[0x0][0x190], RZ ;  /* 0x0000640087a87a24 */ /* 0x000fe200078e02ff */
[----:B------:R-:W-:Y:S01]  /*18a40*/  LEA R250, P6, R56, R10, 0x2 ;  /* 0x0000000a38fa7211 */ /* 0x000fe200078c10ff */
[----:B------:R-:W-:Y:S01]  /*18a50*/  IMAD.MOV.U32 R150, RZ, RZ, R226 ;  /* 0x000000ffff967224 */ /* 0x000fe200078e00e2 */
[----:B------:R-:W-:Y:S01]  /*18a60*/  MOV R226, R191 ;  /* 0x000000bf00e27202 */ /* 0x000fe20000000f00 */
[----:B------:R-:W-:Y:S01]  /*18a70*/  IMAD.MOV.U32 R182, RZ, RZ, R184 ;  /* 0x000000ffffb67224 */ /* 0x000fe200078e00b8 */
[-C--:B------:R-:W-:Y:S01]  /*18a80*/  LEA.HI.X.SX32 R15, R158, R0.reuse, 0x2, P0 ;  /* 0x000000009e0f7211 */ /* 0x080fe200000f16ff */
[----:B------:R-:W-:Y:S01]  /*18a90*/  IMAD.MOV.U32 R199, RZ, RZ, R224 ;  /* 0x000000ffffc77224 */ /* 0x000fe200078e00e0 */
[----:B------:R-:W-:Y:S01]  /*18aa0*/  LEA.HI.X.SX32 R13, R140, R0, 0x2, P2 ;  /* 0x000000008c0d7211 */ /* 0x000fe200010f16ff */
[----:B------:R-:W-:Y:S01]  /*18ab0*/  IMAD.MOV.U32 R184, RZ, RZ, R248 ;  /* 0x000000ffffb87224 */ /* 0x000fe200078e00f8 */
[-C--:B------:R-:W-:Y:S01]  /*18ac0*/  LEA R248, P0, R222, R10.reuse, 0x2 ;  /* 0x0000000adef87211 */ /* 0x080fe200078010ff */
[----:B------:R-:W-:Y:S01]  /*18ad0*/  IMAD.MOV.U32 R135, RZ, RZ, R183 ;  /* 0x000000ffff877224 */ /* 0x000fe200078e00b7 */
[----:B------:R-:W-:Y:S01]  /*18ae0*/  LEA R246, P2, R202, R10, 0x2 ;  /* 0x0000000acaf67211 */ /* 0x000fe200078410ff */
[----:B------:R-:W-:-:S02]  /*18af0*/  IMAD R186, R186, c[0x0][0x190], RZ ;  /* 0x00006400baba7a24 */ /* 0x000fc400078e02ff */
[----:B------:R-:W-:Y:S02]  /*18b00*/  IMAD.MOV.U32 R191, RZ, RZ, R249 ;  /* 0x000000ffffbf7224 */ /* 0x000fe400078e00f9 */
[----:B------:R-:W-:Y:S01]  /*18b10*/  IMAD.MOV.U32 R224, RZ, RZ, R251 ;  /* 0x000000ffffe07224 */ /* 0x000fe200078e00fb */
[----:B------:R-:W-:Y:S01]  /*18b20*/  LEA.HI.X.SX32 R251, R56, R0, 0x2, P6 ;  /* 0x0000000038fb7211 */ /* 0x000fe200030f16ff */
[----:B------:R-:W-:Y:S02]  /*18b30*/  IMAD.MOV.U32 R183, RZ, RZ, R198 ;  /* 0x000000ffffb77224 */ /* 0x000fe400078e00c6 */
[----:B------:R-:W-:Y:S02]  /*18b40*/  IMAD R178, R178, c[0x0][0x190], RZ ;  /* 0x00006400b2b27a24 */ /* 0x000fe400078e02ff */
[----:B------:R-:W-:Y:S01]  /*18b50*/  IMAD.MOV.U32 R198, RZ, RZ, R244 ;  /* 0x000000ffffc67224 */ /* 0x000fe200078e00f4 */
[C---:B------:R-:W-:Y:S01]  /*18b60*/  LEA R244, P6, R225.reuse, R10, 0x2 ;  /* 0x0000000ae1f47211 */ /* 0x040fe200078c10ff */
[----:B------:R-:W-:Y:S01]  /*18b70*/  IMAD R170, R170, c[0x0][0x190], RZ ;  /* 0x00006400aaaa7a24 */ /* 0x000fe200078e02ff */
[----:B------:R-:W-:Y:S01]  /*18b80*/  MOV R95, R175 ;  /* 0x000000af005f7202 */ /* 0x000fe20000000f00 */
[----:B------:R-:W-:Y:S01]  /*18b90*/  IMAD R166, R134, c[0x0][0x190], RZ ;  /* 0x0000640086a67a24 */ /* 0x000fe200078e02ff */
[----:B------:R-:W-:Y:S01]  /*18ba0*/  LEA.HI.X.SX32 R249, R222, R0, 0x2, P0 ;  /* 0x00000000def97211 */ /* 0x000fe200000f16ff */
[----:B------:R-:W-:Y:S01]  /*18bb0*/  IMAD.MOV.U32 R175, RZ, RZ, R191 ;  /* 0x000000ffffaf7224 */ /* 0x000fe200078e00bf */
[----:B------:R-:W-:Y:S01]  /*18bc0*/  LEA R242, P0, R186, R10, 0x2 ;  /* 0x0000000abaf27211 */ /* 0x000fe200078010ff */
[----:B------:R-:W-:Y:S01]  /*18bd0*/  IMAD R162, R162, c[0x0][0x190], RZ ;  /* 0x00006400a2a27a24 */ /* 0x000fe200078e02ff */
[----:B------:R-:W-:Y:S01]  /*18be0*/  LEA.HI.X.SX32 R247, R202, R0, 0x2, P2 ;  /* 0x00000000caf77211 */ /* 0x000fe200010f16ff */
[----:B------:R-:W-:Y:S01]  /*18bf0*/  IMAD R134, R110, c[0x0][0x190], RZ ;  /* 0x000064006e867a24 */ /* 0x000fe200078e02ff */
[----:B------:R-:W-:Y:S01]  /*18c00*/  LEA R240, P2, R178, R10, 0x2 ;  /* 0x0000000ab2f07211 */ /* 0x000fe200078410ff */
[----:B------:R-:W-:Y:S01]  /*18c10*/  IMAD.MOV.U32 R191, RZ, RZ, R245 ;  /* 0x000000ffffbf7224 */ /* 0x000fe200078e00f5 */
[----:B------:R-:W-:Y:S01]  /*18c20*/  LEA.HI.X.SX32 R245, R225, R0, 0x2, P6 ;  /* 0x00000000e1f57211 */ /* 0x000fe200030f16ff */
[----:B------:R-:W-:Y:S01]  /*18c30*/  IMAD R154, R154, c[0x0][0x190], RZ ;  /* 0x000064009a9a7a24 */ /* 0x000fe200078e02ff */
[----:B------:R-:W-:Y:S01]  /*18c40*/  LEA R238, P6, R170, R10, 0x2 ;  /* 0x0000000aaaee7211 */ /* 0x000fe200078c10ff */
[----:B------:R-:W-:-:S02]  /*18c50*/  IMAD R110, R104, c[0x0][0x190], RZ ;  /* 0x00006400686e7a24 */ /* 0x000fc400078e02ff */
[----:B------:R-:W-:Y:S02]  /*18c60*/  IMAD R146, R146, c[0x0][0x190], RZ ;  /* 0x0000640092927a24 */ /* 0x000fe400078e02ff */
[----:B------:R-:W-:Y:S01]  /*18c70*/  IMAD R104, R102, c[0x0][0x190], RZ ;  /* 0x0000640066687a24 */ /* 0x000fe200078e02ff */
[----:B------:R-:W-:Y:S01]  /*18c80*/  LEA.HI.X.SX32 R243, R186, R0, 0x2, P0 ;  /* 0x00000000baf37211 */ /* 0x000fe200000f16ff */
[----:B------:R-:W-:Y:S01]  /*18c90*/  IMAD.MOV.U32 R102, RZ, RZ, R182 ;  /* 0x000000ffff667224 */ /* 0x000fe200078e00b6 */
[----:B------:R-:W-:Y:S01]  /*18ca0*/  MOV R182, R199 ;  /* 0x000000c700b67202 */ /* 0x000fe20000000f00 */
[----:B------:R-:W-:Y:S01]  /*18cb0*/  IMAD R144, R144, c[0x0][0x190], RZ ;  /* 0x0000640090907a24 */ /* 0x000fe200078e02ff */
[----:B------:R-:W-:Y:S01]  /*18cc0*/  STL.64 [R1+0x10], R16 ;  /* 0x0000101001007387 */ /* 0x000fe20000100a00 */
[----:B------:R-:W-:Y:S01]  /*18cd0*/  IMAD R22, R236, c[0x0][0x190], RZ ;  /* 0x00006400ec167a24 */ /* 0x000fe200078e02ff */
[----:B------:R-:W-:Y:S01]  /*18ce0*/  LEA R236, P0, R162, R10, 0x2 ;  /* 0x0000000aa2ec7211 */ /* 0x000fe200078010ff */
[----:B------:R-:W-:Y:S01]  /*18cf0*/  IMAD R138, R138, c[0x0][0x190], RZ ;  /* 0x000064008a8a7a24 */ /* 0x000fe200078e02ff */
[----:B------:R-:W-:Y:S01]  /*18d00*/  LEA.HI.X.SX32 R241, R178, R0, 0x2, P2 ;  /* 0x00000000b2f17211 */ /* 0x000fe200010f16ff */
[----:B------:R-:W-:Y:S01]  /*18d10*/  IMAD.MOV.U32 R199, RZ, RZ, R239 ;  /* 0x000000ffffc77224 */ /* 0x000fe200078e00ef */
[----:B------:R1:W-:Y:S01]  /*18d20*/  STL.64 [R1], R12 ;  /* 0x0000000c01007387 */ /* 0x0003e20000100a00 */
[----:B------:R-:W-:Y:S01]  /*18d30*/  IMAD R130, R130, c[0x0][0x190], RZ ;  /* 0x0000640082827a24 */ /* 0x000fe200078e02ff */
[----:B------:R-:W-:Y:S01]  /*18d40*/  LEA R234, P2, R154, R10, 0x2 ;  /* 0x0000000a9aea7211 */ /* 0x000fe200078410ff */
[----:B------:R-:W-:Y:S01]  /*18d50*/  IMAD R122, R122, c[0x0][0x190], RZ ;  /* 0x000064007a7a7a24 */ /* 0x000fe200078e02ff */
[----:B------:R-:W-:-:S02]  /*18d60*/  LEA.HI.X.SX32 R239, R170, R0, 0x2, P6 ;  /* 0x00000000aaef7211 */ /* 0x000fc400030f16ff */
[----:B------:R-:W-:Y:S01]  /*18d70*/  LEA R232, P6, R146, R10, 0x2 ;  /* 0x0000000a92e87211 */ /* 0x000fe200078c10ff */
[----:B------:R-:W-:Y:S01]  /*18d80*/  IMAD R127, R86, c[0x0][0x190], RZ ;  /* 0x00006400567f7a24 */ /* 0x000fe200078e02ff */
[----:B------:R-:W-:Y:S01]  /*18d90*/  LEA.HI.X.SX32 R237, R162, R0, 0x2, P0 ;  /* 0x00000000a2ed7211 */ /* 0x000fe200000f16ff */
[----:B------:R-:W-:Y:S02]  /*18da0*/  IMAD R114, R114, c[0x0][0x190], RZ ;  /* 0x0000640072727a24 */ /* 0x000fe400078e02ff */
[----:B-1----:R-:W-:Y:S02]  /*18db0*/  IMAD.MOV.U32 R13, RZ, RZ, R142 ;  /* 0x000000ffff0d7224 */ /* 0x002fe400078e008e */
[----:B------:R-:W-:Y:S01]  /*18dc0*/  IMAD.MOV.U32 R142, RZ, RZ, R144 ;  /* 0x000000ffff8e7224 */ /* 0x000fe200078e0090 */
[----:B------:R-:W-:Y:S01]  /*18dd0*/  LEA R230, P0, R138, R10, 0x2 ;  /* 0x0000000a8ae67211 */ /* 0x000fe200078010ff */
[----:B------:R-:W-:Y:S01]  /*18de0*/  IMAD.MOV.U32 R144, RZ, RZ, R190 ;  /* 0x000000ffff907224 */ /* 0x000fe200078e00be */
[----:B------:R-:W-:Y:S01]  /*18df0*/  LEA.HI.X.SX32 R235, R154, R0, 0x2, P2 ;  /* 0x000000009aeb7211 */ /* 0x000fe200010f16ff */
[----:B------:R-:W-:Y:S01]  /*18e00*/  IMAD.MOV.U32 R86, RZ, RZ, R151 ;  /* 0x000000ffff567224 */ /* 0x000fe200078e0097 */
[----:B------:R-:W-:Y:S01]  /*18e10*/  MOV R151, R226 ;  /* 0x000000e200977202 */ /* 0x000fe20000000f00 */
[----:B------:R-:W-:Y:S01]  /*18e20*/  IMAD.MOV.U32 R190, RZ, RZ, R233 ;  /* 0x000000ffffbe7224 */ /* 0x000fe200078e00e9 */
[----:B------:R-:W-:Y:S01]  /*18e30*/  LEA R228, P2, R130, R10, 0x2 ;  /* 0x0000000a82e47211 */ /* 0x000fe200078410ff */
[----:B------:R-:W-:Y:S01]  /*18e40*/  IMAD R106, R106, c[0x0][0x190], RZ ;  /* 0x000064006a6a7a24 */ /* 0x000fe200078e02ff */
[----:B------:R-:W-:Y:S01]  /*18e50*/  LEA.HI.X.SX32 R233, R146, R0, 0x2, P6 ;  /* 0x0000000092e97211 */ /* 0x000fe200030f16ff */
[----:B------:R-:W-:Y:S01]  /*18e60*/  IMAD R98, R98, c[0x0][0x190], RZ ;  /* 0x0000640062627a24 */ /* 0x000fe200078e02ff */
[----:B------:R-:W-:Y:S01]  /*18e70*/  LEA R226, P6, R122, R10, 0x2 ;  /* 0x0000000a7ae27211 */ /* 0x000fe200078c10ff */
[----:B------:R-:W-:Y:S01]  /*18e80*/  IMAD R119, R79, c[0x0][0x190], RZ ;  /* 0x000064004f777a24 */ /* 0x000fe200078e02ff */
[----:B------:R-:W-:Y:S01]  /*18e90*/  MOV R70, R150 ;  /* 0x0000009600467202 */ /* 0x000fe20000000f00 */
[----:B------:R-:W-:Y:S01]  /*18ea0*/  IMAD.MOV.U32 R79, RZ, RZ, R184 ;  /* 0x000000ffff4f7224 */ /* 0x000fe200078e00b8 */
[-C--:B------:R-:W-:Y:S01]  /*18eb0*/  LEA.HI.X.SX32 R231, R138, R0.reuse, 0x2, P0 ;  /* 0x000000008ae77211 */ /* 0x080fe200000f16ff */
[----:B------:R-:W-:Y:S01]  /*18ec0*/  IMAD R219, R136, c[0x0][0x190], RZ ;  /* 0x0000640088db7a24 */ /* 0x000fe200078e02ff */
[----:B------:R-:W-:Y:S01]  /*18ed0*/  LEA.HI.X.SX32 R229, R130, R0, 0x2, P2 ;  /* 0x0000000082e57211 */ /* 0x000fe200010f16ff */
[----:B------:R-:W-:Y:S01]  /*18ee0*/  IMAD.MOV.U32 R184, RZ, RZ, R224 ;  /* 0x000000ffffb87224 */ /* 0x000fe200078e00e0 */
[-C--:B------:R-:W-:Y:S01]  /*18ef0*/  LEA R224, P0, R114, R10.reuse, 0x2 ;  /* 0x0000000a72e07211 */ /* 0x080fe200078010ff */
[----:B------:R-:W-:Y:S01]  /*18f00*/  IMAD R90, R90, c[0x0][0x190], RZ ;  /* 0x000064005a5a7a24 */ /* 0x000fe200078e02ff */
[----:B------:R-:W-:Y:S01]  /*18f10*/  LEA R222, P2, R106, R10, 0x2 ;  /* 0x0000000a6ade7211 */ /* 0x000fe200078410ff */
[----:B------:R-:W-:Y:S01]  /*18f20*/  IMAD.MOV.U32 R150, RZ, RZ, R227 ;  /* 0x000000ffff967224 */ /* 0x000fe200078e00e3 */
[----:B------:R-:W-:Y:S01]  /*18f30*/  LEA.HI.X.SX32 R227, R122, R0, 0x2, P6 ;  /* 0x000000007ae37211 */ /* 0x000fe200030f16ff */
[----:B------:R-:W-:Y:S01]  /*18f40*/  IMAD.MOV.U32 R136, RZ, RZ, R152 ;  /* 0x000000ffff887224 */ /* 0x000fe200078e0098 */
[----:B------:R-:W-:Y:S01]  /*18f50*/  MOV R152, R220 ;  /* 0x000000dc00987202 */ /* 0x000fe20000000f00 */
[----:B------:R-:W-:Y:S01]  /*18f60*/  IMAD R82, R82, c[0x0][0x190], RZ ;  /* 0x0000640052527a24 */ /* 0x000fe200078e02ff */
[----:B------:R-:W-:Y:S01]  /*18f70*/  LEA R220, P6, R98, R10, 0x2 ;  /* 0x0000000a62dc7211 */ /* 0x000fe200078c10ff */
[----:B------:R-:W-:Y:S01]  /*18f80*/  IMAD R74, R74, c[0x0][0x190], RZ ;  /* 0x000064004a4a7a24 */ /* 0x000fe200078e02ff */
[----:B------:R-:W-:Y:S01]  /*18f90*/  LEA.HI.X.SX32 R225, R114, R0, 0x2, P0 ;  /* 0x0000000072e17211 */ /* 0x000fe200000f16ff */
[----:B------:R1:W-:Y:S01]  /*18fa0*/  STL.64 [R1+0x8], R14 ;  /* 0x0000080e01007387 */ /* 0x0003e20000100a00 */
[----:B------:R-:W-:-:S02]  /*18fb0*/  MOV R71, R221 ;  /* 0x000000dd00477202 */ /* 0x000fc40000000f00 */
[----:B------:R-:W-:Y:S02]  /*18fc0*/  LEA R18, P0, R90, R10, 0x2 ;  /* 0x0000000a5a127211 */ /* 0x000fe400078010ff */
[----:B------:R-:W-:Y:S02]  /*18fd0*/  LEA.HI.X.SX32 R223, R106, R0, 0x2, P2 ;  /* 0x000000006adf7211 */ /* 0x000fe400010f16ff */
[----:B------:R-:W-:Y:S02]  /*18fe0*/  LEA R16, P2, R82, R10, 0x2 ;  /* 0x0000000a52107211 */ /* 0x000fe400078410ff */
[----:B------:R-:W-:Y:S02]  /*18ff0*/  LEA.HI.X.SX32 R221, R98, R0, 0x2, P6 ;  /* 0x0000000062dd7211 */ /* 0x000fe400030f16ff */
[----:B-1----:R-:W-:Y:S01]  /*19000*/  LEA R14, P6, R74, R10, 0x2 ;  /* 0x0000000a4a0e7211 */ /* 0x002fe200078c10ff */
[----:B------:R-:W-:Y:S01]  /*19010*/  IMAD R66, R66, c[0x0][0x190], RZ ;  /* 0x0000640042427a24 */ /* 0x000fe200078e02ff */
[-C--:B------:R-:W-:Y:S01]  /*19020*/  LEA.HI.X.SX32 R19, R90, R0.reuse, 0x2, P0 ;  /* 0x000000005a137211 */ /* 0x080fe200000f16ff */
[----:B------:R-:W-:Y:S01]  /*19030*/  IMAD R58, R58, c[0x0][0x190], RZ ;  /* 0x000064003a3a7a24 */ /* 0x000fe200078e02ff */
[-C--:B------:R-:W-:Y:S01]  /*19040*/  LEA.HI.X.SX32 R17, R82, R0.reuse, 0x2, P2 ;  /* 0x0000000052117211 */ /* 0x080fe200010f16ff */
[----:B------:R-:W-:Y:S01]  /*19050*/  IMAD R50, R50, c[0x0][0x190], RZ ;  /* 0x0000640032327a24 */ /* 0x000fe200078e02ff */
[----:B------:R-:W-:Y:S01]  /*19060*/  LEA.HI.X.SX32 R15, R74, R0, 0x2, P6 ;  /* 0x000000004a0f7211 */ /* 0x000fe200030f16ff */
[----:B------:R-:W-:Y:S04]  /*19070*/  STL.64 [R1+0x3390], R250 ;  /* 0x003390fa01007387 */ /* 0x000fe80000100a00 */
[----:B------:R1:W-:Y:S04]  /*19080*/  STL.64 [R1+0x9b8], R18 ;  /* 0x0009b81201007387 */ /* 0x0003e80000100a00 */
[----:B------:R2:W-:Y:S04]  /*19090*/  STL.64 [R1+0xdb8], R16 ;  /* 0x000db81001007387 */ /* 0x0005e80000100a00 */
[----:B------:R3:W-:Y:S01]  /*190a0*/  STL.64 [R1+0xeb8], R14 ;  /* 0x000eb80e01007387 */ /* 0x0007e20000100a00 */
[----:B-1----:R-:W-:-:S02]  /*190b0*/  LEA R18, P0, R66, R10, 0x2 ;  /* 0x0000000a42127211 */ /* 0x002fc400078010ff */
[----:B--2---:R-:W-:Y:S01]  /*190c0*/  LEA R16, P2, R58, R10, 0x2 ;  /* 0x0000000a3a107211 */ /* 0x004fe200078410ff */
[----:B------:R-:W-:Y:S01]  /*190d0*/  IMAD R42, R42, c[0x0][0x190], RZ ;  /* 0x000064002a2a7a24 */ /* 0x000fe200078e02ff */
        /* <DEDUP_REMOVED lines=13> */
[-C--:B------:R-:W-:Y:S02]  /*191b0*/  LEA.HI.X.SX32 R17, R34, R0.reuse, 0x2, P2 ;  /* 0x0000000022117211 */ /* 0x080fe400010f16ff */
[----:B------:R-:W-:Y:S01]  /*191c0*/  LEA.HI.X.SX32 R15, R26, R0, 0x2, P6 ;  /* 0x000000001a0f7211 */ /* 0x000fe200030f16ff */
[----:B------:R-:W-:Y:S04]  /*191d0*/  STL.64 [R1+0x1200], R18 ;  /* 0x0012001201007387 */ /* 0x000fe80000100a00 */
[----:B------:R-:W-:Y:S04]  /*191e0*/  STL.64 [R1+0x1258], R16 ;  /* 0x0012581001007387 */ /* 0x000fe80000100a00 */
[----:B------:R1:W-:Y:S04]  /*191f0*/  STL.64 [R1+0x19a0], R14 ;  /* 0x0019a00e01007387 */ /* 0x0003e80000100a00 */
[----:B------:R-:W2:Y:S01]  /*19200*/  LDL.LU R109, [R1+0x344] ;  /* 0x00034400016d7983 */ /* 0x000ea20000300800 */
[----:B------:R-:W-:-:S02]  /*19210*/  IMAD.MOV.U32 R54, RZ, RZ, R70 ;  /* 0x000000ffff367224 */ /* 0x000fc400078e0046 */
[----:B------:R-:W-:Y:S01]  /*19220*/  IMAD.MOV.U32 R70, RZ, RZ, R79 ;  /* 0x000000ffff467224 */ /* 0x000fe200078e004f */
[----:B------:R-:W-:Y:S01]  /*19230*/  MOV R79, R86 ;  /* 0x00000056004f7202 */ /* 0x000fe20000000f00 */
[----:B------:R-:W-:Y:S02]  /*19240*/  IMAD R143, R143, c[0x0][0x190], RZ ;  /* 0x000064008f8f7a24 */ /* 0x000fe400078e02ff */
[----:B------:R-:W-:Y:S02]  /*19250*/  IMAD.MOV.U32 R86, RZ, RZ, R219 ;  /* 0x000000ffff567224 */ /* 0x000fe400078e00db */
[----:B------:R-:W-:Y:S01]  /*19260*/  IMAD R111, R63, c[0x0][0x190], RZ ;  /* 0x000064003f6f7a24 */ /* 0x000fe200078e02ff */
[----:B------:R-:W-:Y:S01]  /*19270*/  LEA R218, P0, R54, R10, 0x2 ;  /* 0x0000000a36da7211 */ /* 0x000fe200078010ff */
[----:B------:R-:W-:Y:S02]  /*19280*/  IMAD R200, R200, c[0x0][0x190], RZ ;  /* 0x00006400c8c87a24 */ /* 0x000fe400078e02ff */
[----:B------:R-:W-:-:S02]  /*19290*/  IMAD.MOV.U32 R63, RZ, RZ, R71 ;  /* 0x000000ffff3f7224 */ /* 0x000fc400078e0047 */
[----:B------:R-:W-:Y:S02]  /*192a0*/  IMAD R212, R212, c[0x0][0x190], RZ ;  /* 0x00006400d4d47a24 */ /* 0x000fe400078e02ff */
[----:B------:R-:W-:Y:S02]  /*192b0*/  IMAD.MOV.U32 R71, RZ, RZ, R142 ;  /* 0x000000ffff477224 */ /* 0x000fe400078e008e */
[----:B------:R-:W-:Y:S01]  /*192c0*/  IMAD.MOV.U32 R30, RZ, RZ, R86 ;  /* 0x000000ffff1e7224 */ /* 0x000fe200078e0056 */
[----:B------:R-:W-:Y:S01]  /*192d0*/  MOV R86, R143 ;  /* 0x0000008f00567202 */ /* 0x000fe20000000f00 */
[----:B------:R-:W-:Y:S01]  /*192e0*/  IMAD.MOV.U32 R142, RZ, RZ, R214 ;  /* 0x000000ffff8e7224 */ /* 0x000fe200078e00d6 */
[----:B------:R-:W-:Y:S01]  /*192f0*/  LEA R214, P6, R215, R10, 0x2 ;  /* 0x0000000ad7d67211 */ /* 0x000fe200078c10ff */
[----:B------:R-:W-:Y:S01]  /*19300*/  IMAD.MOV.U32 R143, RZ, RZ, R200 ;  /* 0x000000ffff8f7224 */ /* 0x000fe200078e00c8 */
[----:B------:R-:W-:Y:S01]  /*19310*/  LEA.HI.X.SX32 R219, R54, R0, 0x2, P0 ;  /* 0x0000000036db7211 */ /* 0x000fe200000f16ff */
[----:B------:R-:W-:Y:S01]  /*19320*/  IMAD.MOV.U32 R200, RZ, RZ, R212 ;  /* 0x000000ffffc87224 */ /* 0x000fe200078e00d4 */
[----:B-1----:R-:W-:Y:S01]  /*19330*/  MOV R14, R63 ;  /* 0x0000003f000e7202 */ /* 0x002fe20000000f00 */
[----:B------:R-:W-:Y:S01]  /*19340*/  IMAD.MOV.U32 R38, RZ, RZ, R70 ;  /* 0x000000ffff267224 */ /* 0x000fe200078e0046 */
[----:B------:R-:W-:Y:S01]  /*19350*/  LEA R212, P0, R213, R10, 0x2 ;  /* 0x0000000ad5d47211 */ /* 0x000fe200078010ff */
[----:B------:R-:W-:Y:S01]  /*19360*/  IMAD.MOV.U32 R70, RZ, RZ, R208 ;  /* 0x000000ffff467224 */ /* 0x000fe200078e00d0 */
[----:B------:R-:W-:-:S02]  /*19370*/  LEA.HI.X.SX32 R215, R215, R0, 0x2, P6 ;  /* 0x00000000d7d77211 */ /* 0x000fc400030f16ff */
[----:B------:R-:W-:Y:S01]  /*19380*/  MOV R46, R142 ;  /* 0x0000008e002e7202 */ /* 0x000fe20000000f00 */
[----:B------:R-:W-:Y:S01]  /*19390*/  IMAD.MOV.U32 R142, RZ, RZ, R206 ;  /* 0x000000ffff8e7224 */ /* 0x000fe200078e00ce */
[C---:B------:R-:W-:Y:S01]  /*193a0*/  LEA R208, P6, R14.reuse, R10, 0x2 ;  /* 0x0000000a0ed07211 */ /* 0x040fe200078c10ff */
[----:B------:R-:W-:Y:S01]  /*193b0*/  IMAD R201, R201, c[0x0][0x190], RZ ;  /* 0x00006400c9c97a24 */ /* 0x000fe200078e02ff */
[----:B------:R-:W-:Y:S01]  /*193c0*/  LEA.HI.X.SX32 R213, R213, R0, 0x2, P0 ;  /* 0x00000000d5d57211 */ /* 0x000fe200000f16ff */
[----:B------:R-:W-:Y:S01]  /*193d0*/  IMAD.MOV.U32 R54, RZ, RZ, R209 ;  /* 0x000000ffff367224 */ /* 0x000fe200078e00d1 */
[----:B------:R-:W-:Y:S01]  /*193e0*/  LEA R206, P0, R13, R10, 0x2 ;  /* 0x0000000a0dce7211 */ /* 0x000fe200078010ff */
[----:B------:R-:W-:Y:S01]  /*193f0*/  IMAD.MOV.U32 R63, RZ, RZ, R71 ;  /* 0x000000ffff3f7224 */ /* 0x000fe200078e0047 */
[----:B------:R-:W-:Y:S01]  /*19400*/  LEA.HI.X.SX32 R209, R14, R0, 0x2, P6 ;  /* 0x000000000ed17211 */ /* 0x000fe200030f16ff */
[----:B------:R-:W-:Y:S01]  /*19410*/  IMAD R185, R185, c[0x0][0x190], RZ ;  /* 0x00006400b9b97a24 */ /* 0x000fe200078e02ff */
[----:B------:R-:W-:Y:S01]  /*19420*/  MOV R12, R38 ;  /* 0x00000026000c7202 */ /* 0x000fe20000000f00 */
[----:B------:R-:W-:Y:S01]  /*19430*/  IMAD.MOV.U32 R71, RZ, RZ, R207 ;  /* 0x000000ffff477224 */ /* 0x000fe200078e00cf */
[----:B------:R-:W-:Y:S01]  /*19440*/  LEA R202, P6, R176, R10, 0x2 ;  /* 0x0000000ab0ca7211 */ /* 0x000fe200078c10ff */
[----:B------:R-:W-:Y:S01]  /*19450*/  IMAD.MOV.U32 R38, RZ, RZ, R46 ;  /* 0x000000ffff267224 */ /* 0x000fe200078e002e */
[----:B------:R-:W-:Y:S01]  /*19460*/  LEA.HI.X.SX32 R207, R13, R0, 0x2, P0 ;  /* 0x000000000dcf7211 */ /* 0x000fe200000f16ff */
[----:B------:R-:W-:Y:S01]  /*19470*/  IMAD R177, R177, c[0x0][0x190], RZ ;  /* 0x00006400b1b17a24 */ /* 0x000fe200078e02ff */
[----:B------:R-:W-:-:S02]  /*19480*/  MOV R46, R200 ;  /* 0x000000c8002e7202 */ /* 0x000fc40000000f00 */
[----:B------:R-:W-:Y:S01]  /*19490*/  LEA R200, P0, R201, R10, 0x2 ;  /* 0x0000000ac9c87211 */ /* 0x000fe200078010ff */
[----:B------:R-:W-:Y:S01]  /*194a0*/  IMAD.MOV.U32 R141, RZ, RZ, R142 ;  /* 0x000000ffff8d7224 */ /* 0x000fe200078e008e */
[----:B------:R-:W-:Y:S01]  /*194b0*/  LEA.HI.X.SX32 R203, R176, R0, 0x2, P6 ;  /* 0x00000000b0cb7211 */ /* 0x000fe200030f16ff */
[----:B------:R-:W-:Y:S01]  /*194c0*/  IMAD R161, R161, c[0x0][0x190], RZ ;  /* 0x00006400a1a17a24 */ /* 0x000fe200078e02ff */
[----:B------:R-:W-:Y:S01]  /*194d0*/  LEA R196, P6, R185, R10, 0x2 ;  /* 0x0000000ab9c47211 */ /* 0x000fe200078c10ff */
[----:B------:R-:W-:Y:S01]  /*194e0*/  IMAD.MOV.U32 R142, RZ, RZ, R143 ;  /* 0x000000ffff8e7224 */ /* 0x000fe200078e008f */
[----:B------:R-:W-:Y:S01]  /*194f0*/  MOV R143, R190 ;  /* 0x000000be008f7202 */ /* 0x000fe20000000f00 */
[----:B------:R-:W-:Y:S01]  /*19500*/  IMAD R153, R153, c[0x0][0x190], RZ ;  /* 0x0000640099997a24 */ /* 0x000fe200078e02ff */
[----:B------:R-:W-:Y:S02]  /*19510*/  LEA.HI.X.SX32 R201, R201, R0, 0x2, P0 ;  /* 0x00000000c9c97211 */ /* 0x000fe400000f16ff */
[----:B------:R-:W-:Y:S01]  /*19520*/  LEA R190, P0, R177, R10, 0x2 ;  /* 0x0000000ab1be7211 */ /* 0x000fe200078010ff */
[----:B------:R-:W-:Y:S01]  /*19530*/  IMAD.MOV.U32 R13, RZ, RZ, R54 ;  /* 0x000000ffff0d7224 */ /* 0x000fe200078e0036 */
[----:B------:R-:W-:Y:S01]  /*19540*/  LEA.HI.X.SX32 R197, R185, R0, 0x2, P6 ;  /* 0x00000000b9c57211 */ /* 0x000fe200030f16ff */
[----:B------:R-:W-:Y:S01]  /*19550*/  IMAD R137, R137, c[0x0][0x190], RZ ;  /* 0x0000640089897a24 */ /* 0x000fe200078e02ff */
[----:B------:R-:W-:Y:S01]  /*19560*/  LEA R186, P6, R161, R10, 0x2 ;  /* 0x0000000aa1ba7211 */ /* 0x000fe200078c10ff */
[----:B------:R-:W-:Y:S01]  /*19570*/  IMAD.MOV.U32 R54, RZ, RZ, R191 ;  /* 0x000000ffff367224 */ /* 0x000fe200078e00bf */
[----:B------:R-:W-:Y:S01]  /*19580*/  LEA.HI.X.SX32 R191, R177, R0, 0x2, P0 ;  /* 0x00000000b1bf7211 */ /* 0x000fe200000f16ff */
[----:B------:R-:W-:Y:S01]  /*19590*/  IMAD.MOV.U32 R125, RZ, RZ, R184 ;  /* 0x000000ffff7d7224 */ /* 0x000fe200078e00b8 */
[----:B------:R-:W-:Y:S01]  /*195a0*/  LEA R184, P0, R153, R10, 0x2 ;  /* 0x0000000a99b87211 */ /* 0x000fe200078010ff */
[----:B------:R-:W-:Y:S01]  /*195b0*/  IMAD R129, R129, c[0x0][0x190], RZ ;  /* 0x0000640081817a24 */ /* 0x000fe200078e02ff */
[----:B------:R-:W-:Y:S01]  /*195c0*/  LEA.HI.X.SX32 R187, R161, R0, 0x2, P6 ;  /* 0x00000000a1bb7211 */ /* 0x000fe200030f16ff */
[----:B------:R-:W-:Y:S01]  /*195d0*/  IMAD R113, R113, c[0x0][0x190], RZ ;  /* 0x0000640071717a24 */ /* 0x000fe200078e02ff */
[----:B------:R-:W-:Y:S01]  /*195e0*/  LEA R180, P6, R137, R10, 0x2 ;  /* 0x0000000a89b47211 */ /* 0x000fe200078c10ff */
[----:B------:R-:W-:Y:S01]  /*195f0*/  IMAD R105, R105, c[0x0][0x190], RZ ;  /* 0x0000640069697a24 */ /* 0x000fe200078e02ff */
[----:B------:R-:W-:Y:S01]  /*19600*/  LEA.HI.X.SX32 R185, R153, R0, 0x2, P0 ;  /* 0x0000000099b97211 */ /* 0x000fe200000f16ff */
[----:B------:R-:W-:Y:S01]  /*19610*/  IMAD.MOV.U32 R117, RZ, RZ, R198 ;  /* 0x000000ffff757224 */ /* 0x000fe200078e00c6 */
[----:B------:R-:W-:-:S02]  /*19620*/  LEA R178, P0, R129, R10, 0x2 ;  /* 0x0000000a81b27211 */ /* 0x000fc400078010ff */
[----:B------:R-:W-:Y:S01]  /*19630*/  MOV R165, R71 ;  /* 0x0000004700a57202 */ /* 0x000fe20000000f00 */
[----:B------:R-:W-:Y:S01]  /*19640*/  IMAD.MOV.U32 R71, RZ, RZ, R174 ;  /* 0x000000ffff477224 */ /* 0x000fe200078e00ae */
[----:B------:R-:W-:Y:S01]  /*19650*/  LEA.HI.X.SX32 R181, R137, R0, 0x2, P6 ;  /* 0x0000000089b57211 */ /* 0x000fe200030f16ff */
[----:B------:R-:W-:Y:S01]  /*19660*/  IMAD R89, R89, c[0x0][0x190], RZ ;  /* 0x0000640059597a24 */ /* 0x000fe200078e02ff */
[----:B------:R-:W-:Y:S02]  /*19670*/  MOV R133, R175 ;  /* 0x000000af00857202 */ /* 0x000fe40000000f00 */
[----:B------:R-:W-:Y:S01]  /*19680*/  LEA R174, P6, R113, R10, 0x2 ;  /* 0x0000000a71ae7211 */ /* 0x000fe200078c10ff */
[----:B------:R-:W-:Y:S01]  /*19690*/  IMAD R81, R81, c[0x0][0x190], RZ ;  /* 0x0000640051517a24 */ /* 0x000fe200078e02ff */
[----:B------:R-:W-:Y:S01]  /*196a0*/  LEA.HI.X.SX32 R179, R129, R0, 0x2, P0 ;  /* 0x0000000081b37211 */ /* 0x000fe200000f16ff */
[----:B------:R-:W-:Y:S01]  /*196b0*/  IMAD.MOV.U32 R14, RZ, RZ, R70 ;  /* 0x000000ffff0e7224 */ /* 0x000fe200078e0046 */
[----:B------:R-:W-:-:S02]  /*196c0*/  LEA R172, P0, R105, R10, 0x2 ;  /* 0x0000000a69ac7211 */ /* 0x000fc400078010ff */
[----:B------:R-:W-:Y:S02]  /*196d0*/  LEA.HI.X.SX32 R175, R113, R0, 0x2, P6 ;  /* 0x0000000071af7211 */ /* 0x000fe400030f16ff */
[----:B------:R-:W-:Y:S02]  /*196e0*/  LEA R20, P6, R89, R10, 0x2 ;  /* 0x0000000a59147211 */ /* 0x000fe400078c10ff */
[----:B------:R-:W-:Y:S02]  /*196f0*/  LEA.HI.X.SX32 R173, R105, R0, 0x2, P0 ;  /* 0x0000000069ad7211 */ /* 0x000fe400000f16ff */
[----:B------:R-:W-:Y:S02]  /*19700*/  LEA R16, P0, R81, R10, 0x2 ;  /* 0x0000000a51107211 */ /* 0x000fe400078010ff */
[-C--:B------:R-:W-:Y:S02]  /*19710*/  LEA.HI.X.SX32 R21, R89, R0.reuse, 0x2, P6 ;  /* 0x0000000059157211 */ /* 0x080fe400030f16ff */
[----:B------:R-:W-:-:S03]  /*19720*/  LEA.HI.X.SX32 R17, R81, R0, 0x2, P0 ;  /* 0x0000000051117211 */ /* 0x000fc600000f16ff */
[----:B------:R1:W-:Y:S01]  /*19730*/  STL.64 [R1+0x9a8], R20 ;  /* 0x0009a81401007387 */ /* 0x0003e20000100a00 */
[----:B--2---:R-:W-:Y:S02]  /*19740*/  IMAD.MOV.U32 R85, RZ, RZ, R109 ;  /* 0x000000ffff557224 */ /* 0x004fe400078e006d */
[----:B------:R-:W-:Y:S02]  /*19750*/  IMAD.MOV.U32 R109, RZ, RZ, R117 ;  /* 0x000000ffff6d7224 */ /* 0x000fe400078e0075 */
[----:B------:R-:W-:Y:S01]  /*19760*/  IMAD.MOV.U32 R117, RZ, RZ, R125 ;  /* 0x000000ffff757224 */ /* 0x000fe200078e007d */
[----:B------:R-:W-:Y:S01]  /*19770*/  MOV R125, R133 ;  /* 0x00000085007d7202 */ /* 0x000fe20000000f00 */
[----:B------:R-:W-:Y:S02]  /*19780*/  IMAD.MOV.U32 R133, RZ, RZ, R141 ;  /* 0x000000ffff857224 */ /* 0x000fe400078e008d */
[----:B------:R-:W-:Y:S02]  /*19790*/  IMAD.MOV.U32 R141, RZ, RZ, R165 ;  /* 0x000000ffff8d7224 */ /* 0x000fe400078e00a5 */
[----:B------:R-:W-:Y:S01]  /*197a0*/  IMAD.MOV.U32 R165, RZ, RZ, R14 ;  /* 0x000000ffffa57224 */ /* 0x000fe200078e000e */
[----:B------:R-:W-:Y:S01]  /*197b0*/  MOV R14, R13 ;  /* 0x0000000d000e7202 */ /* 0x000fe20000000f00 */
[----:B------:R-:W-:-:S02]  /*197c0*/  IMAD.MOV.U32 R13, RZ, RZ, R38 ;  /* 0x000000ffff0d7224 */ /* 0x000fc400078e0026 */
[----:B------:R-:W-:Y:S01]  /*197d0*/  IMAD.MOV.U32 R38, RZ, RZ, R30 ;  /* 0x000000ffff267224 */ /* 0x000fe200078e001e */
[----:B------:R-:W-:Y:S01]  /*197e0*/  MOV R101, R117 ;  /* 0x0000007500657202 */ /* 0x000fe20000000f00 */
[----:B------:R-:W-:Y:S01]  /*197f0*/  IMAD.MOV.U32 R30, RZ, RZ, R63 ;  /* 0x000000ffff1e7224 */ /* 0x000fe200078e003f */
[----:B------:R-:W-:Y:S01]  /*19800*/  MOV R63, R79 ;  /* 0x0000004f003f7202 */ /* 0x000fe20000000f00 */
[----:B------:R-:W-:Y:S02]  /*19810*/  IMAD.MOV.U32 R69, RZ, RZ, R109 ;  /* 0x000000ffff457224 */ /* 0x000fe400078e006d */
[----:B------:R-:W-:Y:S02]  /*19820*/  IMAD.MOV.U32 R79, RZ, RZ, R95 ;  /* 0x000000ffff4f7224 */ /* 0x000fe400078e005f */
[----:B------:R-:W-:Y:S02]  /*19830*/  IMAD.MOV.U32 R109, RZ, RZ, R125 ;  /* 0x000000ffff6d7224 */ /* 0x000fe400078e007d */
[----:B------:R-:W-:Y:S01]  /*19840*/  IMAD.MOV.U32 R117, RZ, RZ, R133 ;  /* 0x000000ffff757224 */ /* 0x000fe200078e0085 */
[----:B------:R-:W-:Y:S01]  /*19850*/  MOV R133, R165 ;  /* 0x000000a500857202 */ /* 0x000fe20000000f00 */
[----:B------:R-:W-:-:S02]  /*19860*/  IMAD.MOV.U32 R95, RZ, RZ, R104 ;  /* 0x000000ffff5f7224 */ /* 0x000fc400078e0068 */
[----:B------:R-:W-:Y:S01]  /*19870*/  IMAD.MOV.U32 R125, RZ, RZ, R141 ;  /* 0x000000ffff7d7224 */ /* 0x000fe200078e008d */
[----:B------:R-:W2:Y:S01]  /*19880*/  LDL.LU R104, [R1+0x37c] ;  /* 0x00037c0001687983 */ /* 0x000ea20000300800 */
[----:B------:R-:W-:Y:S02]  /*19890*/  IMAD.MOV.U32 R141, RZ, RZ, R14 ;  /* 0x000000ffff8d7224 */ /* 0x000fe400078e000e */
[----:B------:R-:W-:Y:S01]  /*198a0*/  IMAD.MOV.U32 R165, RZ, RZ, R13 ;  /* 0x000000ffffa57224 */ /* 0x000fe200078e000d */
[----:B------:R3:W-:Y:S01]  /*198b0*/  STL.64 [R1+0xd98], R16 ;  /* 0x000d981001007387 */ /* 0x0007e20000100a00 */
[----:B------:R-:W-:Y:S01]  /*198c0*/  IMAD.MOV.U32 R14, RZ, RZ, R38 ;  /* 0x000000ffff0e7224 */ /* 0x000fe200078e0026 */
[----:B------:R-:W-:Y:S01]  /*198d0*/  MOV R13, R30 ;  /* 0x0000001e000d7202 */ /* 0x000fe20000000f00 */
[----:B------:R-:W-:Y:S01]  /*198e0*/  IMAD.MOV.U32 R38, RZ, RZ, R46 ;  /* 0x000000ffff267224 */ /* 0x000fe200078e002e */
[----:B------:R-:W4:Y:S04]  /*198f0*/  LDL.LU R30, [R1+0x3a4] ;  /* 0x0003a400011e7983 */ /* 0x000f280000300800 */
[----:B------:R-:W2:Y:S01]  /*19900*/  LDL.LU R46, [R1+0x3c4] ;  /* 0x0003c400012e7983 */ /* 0x000ea20000300800 */
[----:B------:R-:W-:-:S05]  /*19910*/  IMAD R210, R210, c[0x0][0x190], RZ ;  /* 0x00006400d2d27a24 */ /* 0x000fca00078e02ff */
[----:B------:R-:W-:-:S04]  /*19920*/  LEA R216, P2, R210, R10, 0x2 ;  /* 0x0000000ad2d87211 */ /* 0x000fc800078410ff */
[----:B------:R-:W-:Y:S02]  /*19930*/  LEA.HI.X.SX32 R217, R210, R0, 0x2, P2 ;  /* 0x00000000d2d97211 */ /* 0x000fe400010f16ff */
[----:B------:R-:W-:Y:S01]  /*19940*/  LEA R210, P2, R211, R10, 0x2 ;  /* 0x0000000ad3d27211 */ /* 0x000fe200078410ff */
[----:B------:R-:W-:-:S03]  /*19950*/  IMAD R193, R193, c[0x0][0x190], RZ ;  /* 0x00006400c1c17a24 */ /* 0x000fc600078e02ff */
[----:B------:R-:W-:Y:S02]  /*19960*/  LEA.HI.X.SX32 R211, R211, R0, 0x2, P2 ;  /* 0x00000000d3d37211 */ /* 0x000fe400010f16ff */
[----:B------:R-:W-:Y:S01]  /*19970*/  LEA R204, P2, R194, R10, 0x2 ;  /* 0x0000000ac2cc7211 */ /* 0x000fe200078410ff */
[----:B------:R-:W-:-:S03]  /*19980*/  IMAD R169, R169, c[0x0][0x190], RZ ;  /* 0x00006400a9a97a24 */ /* 0x000fc600078e02ff */
[----:B------:R-:W-:Y:S02]  /*19990*/  LEA.HI.X.SX32 R205, R194, R0, 0x2, P2 ;  /* 0x00000000c2cd7211 */ /* 0x000fe400010f16ff */
[----:B------:R-:W-:Y:S01]  /*199a0*/  LEA R198, P2, R193, R10, 0x2 ;  /* 0x0000000ac1c67211 */ /* 0x000fe200078410ff */
[----:B------:R-:W-:Y:S02]  /*199b0*/  IMAD.MOV.U32 R157, RZ, RZ, R199 ;  /* 0x000000ffff9d7224 */ /* 0x000fe400078e00c7 */
[----:B------:R-:W-:Y:S01]  /*199c0*/  IMAD R145, R145, c[0x0][0x190], RZ ;  /* 0x0000640091917a24 */ /* 0x000fe200078e02ff */
[----:B------:R-:W-:Y:S02]  /*199d0*/  LEA.HI.X.SX32 R199, R193, R0, 0x2, P2 ;  /* 0x00000000c1c77211 */ /* 0x000fe400010f16ff */
[----:B------:R-:W-:Y:S01]  /*199e0*/  LEA R188, P2, R169, R10, 0x2 ;  /* 0x0000000aa9bc7211 */ /* 0x000fe200078410ff */
[----:B------:R-:W-:Y:S02]  /*199f0*/  IMAD.MOV.U32 R149, RZ, RZ, R182 ;  /* 0x000000ffff957224 */ /* 0x000fe400078e00b6 */
[----:B------:R-:W-:Y:S01]  /*19a00*/  IMAD R121, R121, c[0x0][0x190], RZ ;  /* 0x0000640079797a24 */ /* 0x000fe200078e02ff */
[----:B------:R-:W-:-:S02]  /*19a10*/  LEA.HI.X.SX32 R189, R169, R0, 0x2, P2 ;  /* 0x00000000a9bd7211 */ /* 0x000fc400010f16ff */
[----:B------:R-:W-:Y:S01]  /*19a20*/  LEA R182, P2, R145, R10, 0x2 ;  /* 0x0000000a91b67211 */ /* 0x000fe200078410ff */
[----:B------:R-:W-:Y:S02]  /*19a30*/  IMAD.MOV.U32 R70, RZ, RZ, R183 ;  /* 0x000000ffff467224 */ /* 0x000fe400078e00b7 */
[----:B------:R-:W-:Y:S01]  /*19a40*/  IMAD R97, R97, c[0x0][0x190], RZ ;  /* 0x0000640061617a24 */ /* 0x000fe200078e02ff */
[----:B------:R-:W-:Y:S02]  /*19a50*/  LEA.HI.X.SX32 R183, R145, R0, 0x2, P2 ;  /* 0x0000000091b77211 */ /* 0x000fe400010f16ff */
[----:B------:R-:W-:Y:S01]  /*19a60*/  LEA R176, P2, R121, R10, 0x2 ;  /* 0x0000000a79b07211 */ /* 0x000fe200078410ff */
[----:B------:R-:W-:-:S03]  /*19a70*/  IMAD R73, R73, c[0x0][0x190], RZ ;  /* 0x0000640049497a24 */ /* 0x000fc600078e02ff */
[----:B------:R-:W-:Y:S02]  /*19a80*/  LEA.HI.X.SX32 R177, R121, R0, 0x2, P2 ;  /* 0x0000000079b17211 */ /* 0x000fe400010f16ff */
[----:B------:R-:W-:-:S04]  /*19a90*/  LEA R170, P2, R97, R10, 0x2 ;  /* 0x0000000a61aa7211 */ /* 0x000fc800078410ff */
[----:B------:R-:W-:Y:S02]  /*19aa0*/  LEA.HI.X.SX32 R171, R97, R0, 0x2, P2 ;  /* 0x0000000061ab7211 */ /* 0x000fe400010f16ff */
[C---:B------:R-:W-:Y:S01]  /*19ab0*/  LEA R18, P2, R73.reuse, R10, 0x2 ;  /* 0x0000000a49127211 */ /* 0x040fe200078410ff */
[----:B------:R-:W-:Y:S01]  /*19ac0*/  IMAD.MOV.U32 R77, RZ, RZ, R101 ;  /* 0x000000ffff4d7224 */ /* 0x000fe200078e0065 */
[----:B------:R-:W-:Y:S01]  /*19ad0*/  MOV R101, R117 ;  /* 0x0000007500657202 */ /* 0x000fe20000000f00 */
[----:B------:R-:W-:Y:S01]  /*19ae0*/  IMAD.MOV.U32 R93, RZ, RZ, R109 ;  /* 0x000000ffff5d7224 */ /* 0x000fe200078e006d */
[----:B------:R-:W-:Y:S01]  /*19af0*/  LEA.HI.X.SX32 R19, R73, R0, 0x2, P2 ;  /* 0x0000000049137211 */ /* 0x000fe200010f16ff */
[----:B------:R-:W-:Y:S01]  /*19b00*/  IMAD.MOV.U32 R117, RZ, RZ, R133 ;  /* 0x000000ffff757224 */ /* 0x000fe200078e0085 */
[----:B------:R-:W-:Y:S01]  /*19b10*/  MOV R133, R165 ;  /* 0x000000a500857202 */ /* 0x000fe20000000f00 */
[----:B------:R-:W-:Y:S02]  /*19b20*/  IMAD.MOV.U32 R109, RZ, RZ, R125 ;  /* 0x000000ffff6d7224 */ /* 0x000fe400078e007d */
[----:B------:R-:W-:-:S02]  /*19b30*/  IMAD.MOV.U32 R125, RZ, RZ, R141 ;  /* 0x000000ffff7d7224 */ /* 0x000fc400078e008d */
[----:B------:R-:W-:Y:S01]  /*19b40*/  IMAD.MOV.U32 R165, RZ, RZ, R14 ;  /* 0x000000ffffa57224 */ /* 0x000fe200078e000e */
[----:B------:R-:W-:Y:S01]  /*19b50*/  STL.64 [R1+0xea0], R18 ;  /* 0x000ea01201007387 */ /* 0x000fe20000100a00 */
[----:B------:R-:W-:Y:S02]  /*19b60*/  IMAD.MOV.U32 R141, RZ, RZ, R13 ;  /* 0x000000ffff8d7224 */ /* 0x000fe400078e000d */
[----:B------:R-:W-:Y:S01]  /*19b70*/  IMAD.MOV.U32 R14, RZ, RZ, R38 ;  /* 0x000000ffff0e7224 */ /* 0x000fe200078e0026 */
[----:B----4-:R-:W-:Y:S01]  /*19b80*/  MOV R13, R30 ;  /* 0x0000001e000d7202 */ /* 0x010fe20000000f00 */
[----:B------:R-:W-:Y:S02]  /*19b90*/  IMAD.MOV.U32 R30, RZ, RZ, R54 ;  /* 0x000000ffff1e7224 */ /* 0x000fe400078e0036 */
[----:B--2---:R-:W-:Y:S02]  /*19ba0*/  IMAD.MOV.U32 R38, RZ, RZ, R46 ;  /* 0x000000ffff267224 */ /* 0x004fe400078e002e */
[----:B------:R-:W2:Y:S04]  /*19bb0*/  LDL.LU R46, [R1+0x3bc] ;  /* 0x0003bc00012e7983 */ /* 0x000ea80000300800 */
[----:B------:R-:W4:Y:S01]  /*19bc0*/  LDL.LU R54, [R1+0x3b4] ;  /* 0x0003b40001367983 */ /* 0x000f220000300800 */
[----:B------:R-:W-:-:S02]  /*19bd0*/  IMAD R65, R65, c[0x0][0x190], RZ ;  /* 0x0000640041417a24 */ /* 0x000fc400078e02ff */
[----:B------:R-:W-:-:S03]  /*19be0*/  IMAD.MOV.U32 R53, RZ, RZ, R93 ;  /* 0x000000ffff357224 */ /* 0x000fc600078e005d */
[C---:B-1----:R-:W-:Y:S01]  /*19bf0*/  LEA R20, P6, R65.reuse, R10, 0x2 ;  /* 0x0000000a41147211 */ /* 0x042fe200078c10ff */
[----:B------:R-:W-:Y:S02]  /*19c00*/  IMAD.MOV.U32 R93, RZ, RZ, R109 ;  /* 0x000000ffff5d7224 */ /* 0x000fe400078e006d */
[----:B------:R-:W-:Y:S01]  /*19c10*/  IMAD.MOV.U32 R109, RZ, RZ, R125 ;  /* 0x000000ffff6d7224 */ /* 0x000fe200078e007d */
[----:B------:R-:W-:Y:S01]  /*19c20*/  LEA.HI.X.SX32 R21, R65, R0, 0x2, P6 ;  /* 0x0000000041157211 */ /* 0x000fe200030f16ff */
[----:B------:R-:W-:Y:S02]  /*19c30*/  IMAD.MOV.U32 R125, RZ, RZ, R141 ;  /* 0x000000ffff7d7224 */ /* 0x000fe400078e008d */
[----:B------:R-:W-:Y:S02]  /*19c40*/  IMAD.MOV.U32 R141, RZ, RZ, R13 ;  /* 0x000000ffff8d7224 */ /* 0x000fe400078e000d */
[----:B------:R-:W-:Y:S01]  /*19c50*/  IMAD.MOV.U32 R13, RZ, RZ, R30 ;  /* 0x000000ffff0d7224 */ /* 0x000fe200078e001e */
[----:B------:R1:W-:Y:S01]  /*19c60*/  STL.64 [R1+0xef8], R20 ;  /* 0x000ef81401007387 */ /* 0x0003e20000100a00 */
[----:B----4-:R-:W-:-:S03]  /*19c70*/  IMAD.MOV.U32 R30, RZ, RZ, R54 ;  /* 0x000000ffff1e7224 */ /* 0x010fc600078e0036 */
[----:B------:R-:W4:Y:S01]  /*19c80*/  LDL.LU R54, [R1+0x3d0] ;  /* 0x0003d00001367983 */ /* 0x000f220000300800 */
[----:B------:R-:W-:Y:S01]  /*19c90*/  MOV R61, R101 ;  /* 0x00000065003d7202 */ /* 0x000fe20000000f00 */
[----:B------:R-:W-:Y:S01]  /*19ca0*/  IMAD.MOV.U32 R101, RZ, RZ, R117 ;  /* 0x000000ffff657224 */ /* 0x000fe200078e0075 */
[----:B------:R-:W-:Y:S01]  /*19cb0*/  MOV R117, R133 ;  /* 0x0000008500757202 */ /* 0x000fe20000000f00 */
[----:B------:R-:W-:Y:S02]  /*19cc0*/  IMAD R57, R57, c[0x0][0x190], RZ ;  /* 0x0000640039397a24 */ /* 0x000fe400078e02ff */
[----:B------:R-:W-:Y:S01]  /*19cd0*/  IMAD.MOV.U32 R45, RZ, RZ, R93 ;  /* 0x000000ffff2d7224 */ /* 0x000fe200078e005d */
[----:B------:R-:W-:Y:S01]  /*19ce0*/  MOV R93, R109 ;  /* 0x0000006d005d7202 */ /* 0x000fe20000000f00 */
[----:B------:R-:W-:Y:S01]  /*19cf0*/  IMAD.MOV.U32 R133, RZ, RZ, R14 ;  /* 0x000000ffff857224 */ /* 0x000fe200078e000e */
[----:B------:R-:W-:Y:S01]  /*19d00*/  MOV R14, R38 ;  /* 0x00000026000e7202 */ /* 0x000fe20000000f00 */
[----:B------:R-:W-:Y:S01]  /*19d10*/  IMAD.MOV.U32 R37, RZ, RZ, R101 ;  /* 0x000000ffff257224 */ /* 0x000fe200078e0065 */
[----:B---3--:R-:W-:Y:S01]  /*19d20*/  LEA R16, P0, R57, R10, 0x2 ;  /* 0x0000000a39107211 */ /* 0x008fe200078010ff */
[----:B------:R-:W-:-:S02]  /*19d30*/  IMAD.MOV.U32 R101, RZ, RZ, R117 ;  /* 0x000000ffff657224 */ /* 0x000fc400078e0075 */
[----:B------:R-:W-:Y:S01]  /*19d40*/  IMAD.MOV.U32 R109, RZ, RZ, R125 ;  /* 0x000000ffff6d7224 */ /* 0x000fe200078e007d */
[----:B------:R-:W-:Y:S01]  /*19d50*/  MOV R125, R141 ;  /* 0x0000008d007d7202 */ /* 0x000fe20000000f00 */
[----:B------:R-:W-:Y:S02]  /*19d60*/  IMAD R49, R49, c[0x0][0x190], RZ ;  /* 0x0000640031317a24 */ /* 0x000fe400078e02ff */
[----:B--2---:R-:W-:Y:S01]  /*19d70*/  IMAD.MOV.U32 R38, RZ, RZ, R46 ;  /* 0x000000ffff267224 */ /* 0x004fe200078e002e */
[----:B------:R-:W-:Y:S01]  /*19d80*/  MOV R46, R70 ;  /* 0x00000046002e7202 */ /* 0x000fe20000000f00 */
[----:B------:R-:W-:Y:S02]  /*19d90*/  IMAD.MOV.U32 R117, RZ, RZ, R133 ;  /* 0x000000ffff757224 */ /* 0x000fe400078e0085 */
[----:B-1----:R-:W-:Y:S02]  /*19da0*/  IMAD.MOV.U32 R21, RZ, RZ, R37 ;  /* 0x000000ffff157224 */ /* 0x002fe400078e0025 */
[----:B------:R-:W-:Y:S01]  /*19db0*/  IMAD.MOV.U32 R37, RZ, RZ, R93 ;  /* 0x000000ffff257224 */ /* 0x000fe200078e005d */
[----:B------:R-:W-:Y:S01]  /*19dc0*/  LEA.HI.X.SX32 R17, R57, R0, 0x2, P0 ;  /* 0x0000000039117211 */ /* 0x000fe200000f16ff */
[----:B------:R-:W-:-:S02]  /*19dd0*/  IMAD.MOV.U32 R133, RZ, RZ, R14 ;  /* 0x000000ffff857224 */ /* 0x000fc400078e000e */
[----:B------:R-:W-:Y:S02]  /*19de0*/  IMAD.MOV.U32 R141, RZ, RZ, R13 ;  /* 0x000000ffff8d7224 */ /* 0x000fe400078e000d */
[----:B------:R-:W-:Y:S01]  /*19df0*/  IMAD.MOV.U32 R93, RZ, RZ, R101 ;  /* 0x000000ffff5d7224 */ /* 0x000fe200078e0065 */
[----:B------:R-:W-:Y:S01]  /*19e00*/  MOV R101, R109 ;  /* 0x0000006d00657202 */ /* 0x000fe20000000f00 */
[----:B------:R-:W-:Y:S01]  /*19e10*/  IMAD.MOV.U32 R70, RZ, RZ, R166 ;  /* 0x000000ffff467224 */ /* 0x000fe200078e00a6 */
[----:B------:R-:W-:Y:S01]  /*19e20*/  MOV R13, R30 ;  /* 0x0000001e000d7202 */ /* 0x000fe20000000f00 */
[----:B------:R-:W-:Y:S01]  /*19e30*/  IMAD.MOV.U32 R14, RZ, RZ, R38 ;  /* 0x000000ffff0e7224 */ /* 0x000fe200078e0026 */
[----:B------:R-:W-:Y:S01]  /*19e40*/  LEA R18, P2, R49, R10, 0x2 ;  /* 0x0000000a31127211 */ /* 0x000fe200078410ff */
[----:B------:R-:W-:Y:S01]  /*19e50*/  IMAD.MOV.U32 R109, RZ, RZ, R117 ;  /* 0x000000ffff6d7224 */ /* 0x000fe200078e0075 */
[----:B------:R-:W2:Y:S01]  /*19e60*/  LDL.LU R166, [R1+0x33a8] ;  /* 0x0033a80001a67983 */ /* 0x000ea20000300800 */
[----:B------:R-:W-:-:S02]  /*19e70*/  IMAD.MOV.U32 R117, RZ, RZ, R125 ;  /* 0x000000ffff757224 */ /* 0x000fc400078e007d */
[----:B------:R-:W-:Y:S02]  /*19e80*/  IMAD.MOV.U32 R38, RZ, RZ, R46 ;  /* 0x000000ffff267224 */ /* 0x000fe400078e002e */
[----:B------:R-:W-:Y:S01]  /*19e90*/  IMAD.MOV.U32 R125, RZ, RZ, R133 ;  /* 0x000000ffff7d7224 */ /* 0x000fe200078e0085 */
[----:B------:R-:W-:Y:S01]  /*19ea0*/  MOV R133, R141 ;  /* 0x0000008d00857202 */ /* 0x000fe20000000f00 */
[----:B------:R1:W-:Y:S01]  /*19eb0*/  STL.64 [R1+0xf70], R16 ;  /* 0x000f701001007387 */ /* 0x0003e20000100a00 */
[----:B------:R-:W-:Y:S01]  /*19ec0*/  IMAD.MOV.U32 R46, RZ, RZ, R70 ;  /* 0x000000ffff2e7224 */ /* 0x000fe200078e0046 */
[----:B------:R-:W-:Y:S01]  /*19ed0*/  LEA.HI.X.SX32 R19, R49, R0, 0x2, P2 ;  /* 0x0000000031137211 */ /* 0x000fe200010f16ff */
[----:B------:R-:W-:Y:S01]  /*19ee0*/  IMAD.MOV.U32 R141, RZ, RZ, R14 ;  /* 0x000000ffff8d7224 */ /* 0x000fe200078e000e */
[----:B------:R-:W3:Y:S01]  /*19ef0*/  LDL.LU R70, [R1+0x3e0] ;  /* 0x0003e00001467983 */ /* 0x000ee20000300800 */
[----:B------:R-:W-:Y:S02]  /*19f00*/  IMAD.MOV.U32 R14, RZ, RZ, R13 ;  /* 0x000000ffff0e7224 */ /* 0x000fe400078e000d */
[----:B------:R-:W-:-:S02]  /*19f10*/  IMAD.MOV.U32 R13, RZ, RZ, R38 ;  /* 0x000000ffff0d7224 */ /* 0x000fc400078e0026 */
[----:B----4-:R-:W-:Y:S01]  /*19f20*/  IMAD.MOV.U32 R30, RZ, RZ, R54 ;  /* 0x000000ffff1e7224 */ /* 0x010fe200078e0036 */
[----:B------:R-:W-:Y:S02]  /*19f30*/  MOV R54, R168 ;  /* 0x000000a800367202 */ /* 0x000fe40000000f00 */
[----:B------:R-:W4:Y:S02]  /*19f40*/  LDL.LU R168, [R1+0x33a4] ;  /* 0x0033a40001a87983 */ /* 0x000f240000300800 */
[----:B------:R-:W-:Y:S01]  /*19f50*/  MOV R38, R30 ;  /* 0x0000001e00267202 */ /* 0x000fe20000000f00 */
[----:B------:R-:W-:Y:S01]  /*19f60*/  IMAD.MOV.U32 R30, RZ, RZ, R54 ;  /* 0x000000ffff1e7224 */ /* 0x000fe200078e0036 */
[----:B------:R1:W-:Y:S01]  /*19f70*/  STL.64 [R1+0x1138], R18 ;  /* 0x0011381201007387 */ /* 0x0003e20000100a00 */
[----:B------:R-:W-:Y:S02]  /*19f80*/  IMAD.MOV.U32 R54, RZ, RZ, R86 ;  /* 0x000000ffff367224 */ /* 0x000fe400078e0056 */
[----:B------:R-:W-:-:S02]  /*19f90*/  IMAD.MOV.U32 R86, RZ, RZ, R167 ;  /* 0x000000ffff567224 */ /* 0x000fc400078e00a7 */
[----:B------:R-:W3:Y:S01]  /*19fa0*/  LDL.LU R167, [R1+0x33a0] ;  /* 0x0033a00001a77983 */ /* 0x000ee20000300800 */
[----:B------:R-:W-:Y:S02]  /*19fb0*/  IMAD R41, R41, c[0x0][0x190], RZ ;  /* 0x0000640029297a24 */ /* 0x000fe400078e02ff */
[----:B------:R-:W-:-:S03]  /*19fc0*/  IMAD R33, R33, c[0x0][0x190], RZ ;  /* 0x0000640021217a24 */ /* 0x000fc600078e02ff */
[-C--:B------:R-:W-:Y:S02]  /*19fd0*/  LEA R26, P6, R41, R10.reuse, 0x2 ;  /* 0x0000000a291a7211 */ /* 0x080fe400078c10ff */
[----:B-1----:R-:W-:Y:S01]  /*19fe0*/  LEA R16, P0, R33, R10, 0x2 ;  /* 0x0000000a21107211 */ /* 0x002fe200078010ff */
[----:B------:R-:W-:Y:S01]  /*19ff0*/  IMAD R25, R25, c[0x0][0x190], RZ ;  /* 0x0000640019197a24 */ /* 0x000fe200078e02ff */
[-C--:B------:R-:W-:Y:S01]  /*1a000*/  LEA.HI.X.SX32 R27, R41, R0.reuse, 0x2, P6 ;  /* 0x00000000291b7211 */ /* 0x080fe200030f16ff */
[----:B------:R-:W-:Y:S01]  /*1a010*/  IMAD.MOV.U32 R15, RZ, RZ, R101 ;  /* 0x000000ffff0f7224 */ /* 0x000fe200078e0065 */
[----:B------:R-:W-:Y:S02]  /*1a020*/  LEA.HI.X.SX32 R17, R33, R0, 0x2, P0 ;  /* 0x0000000021117211 */ /* 0x000fe400000f16ff */
[----:B------:R-:W-:Y:S01]  /*1a030*/  MOV R101, R117 ;  /* 0x0000007500657202 */ /* 0x000fe20000000f00 */
[----:B------:R-:W-:Y:S01]  /*1a040*/  IMAD.MOV.U32 R117, RZ, RZ, R133 ;  /* 0x000000ffff757224 */ /* 0x000fe200078e0085 */
[----:B------:R-:W-:Y:S01]  /*1a050*/  LEA R18, P2, R25, R10, 0x2 ;  /* 0x0000000a19127211 */ /* 0x000fe200078410ff */
[----:B------:R-:W-:Y:S01]  /*1a060*/  STL.64 [R1+0x11c8], R26 ;  /* 0x0011c81a01007387 */ /* 0x000fe20000100a00 */
[----:B------:R-:W-:Y:S01]  /*1a070*/  MOV R133, R14 ;  /* 0x0000000e00857202 */ /* 0x000fe20000000f00 */
[----:B------:R-:W-:-:S02]  /*1a080*/  IMAD.MOV.U32 R14, RZ, RZ, R13 ;  /* 0x000000ffff0e7224 */ /* 0x000fc400078e000d */
[----:B------:R1:W-:Y:S01]  /*1a090*/  STL.64 [R1+0x1240], R16 ;  /* 0x0012401001007387 */ /* 0x0003e20000100a00 */
[----:B------:R-:W-:Y:S01]  /*1a0a0*/  IMAD.MOV.U32 R13, RZ, RZ, R30 ;  /* 0x000000ffff0d7224 */ /* 0x000fe200078e001e */
[----:B------:R-:W-:Y:S01]  /*1a0b0*/  LEA.HI.X.SX32 R19, R25, R0, 0x2, P2 ;  /* 0x0000000019137211 */ /* 0x000fe200010f16ff */
[----:B------:R-:W-:Y:S01]  /*1a0c0*/  IMAD.MOV.U32 R30, RZ, RZ, R86 ;  /* 0x000000ffff1e7224 */ /* 0x000fe200078e0056 */
[-C--:B------:R-:W-:Y:S01]  /*1a0d0*/  LEA R164, P2, R85, R10.reuse, 0x2 ;  /* 0x0000000a55a47211 */ /* 0x080fe200078410ff */
[----:B--2---:R-:W-:Y:S01]  /*1a0e0*/  IMAD.MOV.U32 R86, RZ, RZ, R166 ;  /* 0x000000ffff567224 */ /* 0x004fe200078e00a6 */
[----:B------:R-:W-:Y:S01]  /*1a0f0*/  LEA R166, P0, R144, R10, 0x2 ;  /* 0x0000000a90a67211 */ /* 0x000fe200078010ff */
[----:B-1----:R-:W-:Y:S02]  /*1a100*/  IMAD.MOV.U32 R17, RZ, RZ, R93 ;  /* 0x000000ffff117224 */ /* 0x002fe400078e005d */
[----:B------:R-:W-:Y:S02]  /*1a110*/  IMAD.MOV.U32 R93, RZ, RZ, R109 ;  /* 0x000000ffff5d7224 */ /* 0x000fe400078e006d */
[----:B------:R-:W-:-:S02]  /*1a120*/  IMAD.MOV.U32 R109, RZ, RZ, R125 ;  /* 0x000000ffff6d7224 */ /* 0x000fc400078e007d */
[----:B------:R-:W-:Y:S01]  /*1a130*/  IMAD.MOV.U32 R125, RZ, RZ, R141 ;  /* 0x000000ffff7d7224 */ /* 0x000fe200078e008d */
[----:B------:R-:W-:Y:S01]  /*1a140*/  MOV R16, R165 ;  /* 0x000000a500107202 */ /* 0x000fe20000000f00 */
[----:B------:R-:W-:Y:S01]  /*1a150*/  IMAD.MOV.U32 R141, RZ, RZ, R38 ;  /* 0x000000ffff8d7224 */ /* 0x000fe200078e0026 */
[----:B------:R-:W-:Y:S02]  /*1a160*/  MOV R38, R54 ;  /* 0x0000003600267202 */ /* 0x000fe40000000f00 */
[----:B------:R-:W-:Y:S01]  /*1a170*/  LEA.HI.X.SX32 R165, R85, R0, 0x2, P2 ;  /* 0x0000000055a57211 */ /* 0x000fe200010f16ff */
[----:B------:R-:W-:Y:S01]  /*1a180*/  IMAD.MOV.U32 R85, RZ, RZ, R93 ;  /* 0x000000ffff557224 */ /* 0x000fe200078e005d */
[----:B------:R-:W-:Y:S01]  /*1a190*/  MOV R93, R101 ;  /* 0x00000065005d7202 */ /* 0x000fe20000000f00 */
[----:B------:R-:W-:Y:S02]  /*1a1a0*/  IMAD.MOV.U32 R101, RZ, RZ, R109 ;  /* 0x000000ffff657224 */ /* 0x000fe400078e006d */
[----:B------:R-:W-:-:S02]  /*1a1b0*/  IMAD.MOV.U32 R109, RZ, RZ, R117 ;  /* 0x000000ffff6d7224 */ /* 0x000fc400078e0075 */
[----:B------:R-:W-:Y:S01]  /*1a1c0*/  IMAD.MOV.U32 R117, RZ, RZ, R125 ;  /* 0x000000ffff757224 */ /* 0x000fe200078e007d */
[----:B------:R-:W-:Y:S01]  /*1a1d0*/  MOV R125, R133 ;  /* 0x00000085007d7202 */ /* 0x000fe20000000f00 */
[----:B------:R-:W-:Y:S02]  /*1a1e0*/  IMAD.MOV.U32 R133, RZ, RZ, R141 ;  /* 0x000000ffff857224 */ /* 0x000fe400078e008d */
[----:B------:R-:W-:Y:S02]  /*1a1f0*/  IMAD.MOV.U32 R141, RZ, RZ, R13 ;  /* 0x000000ffff8d7224 */ /* 0x000fe400078e000d */
[----:B------:R-:W-:Y:S01]  /*1a200*/  IMAD.MOV.U32 R13, RZ, RZ, R38 ;  /* 0x000000ffff0d7224 */ /* 0x000fe200078e0026 */
[----:B------:R-:W-:Y:S02]  /*1a210*/  MOV R38, R30 ;  /* 0x0000001e00267202 */ /* 0x000fe40000000f00 */
[----:B------:R-:W-:Y:S01]  /*1a220*/  LEA R158, P2, R143, R10, 0x2 ;  /* 0x0000000a8f9e7211 */ /* 0x000fe200078410ff */
[----:B------:R-:W-:Y:S01]  /*1a230*/  IMAD R103, R103, c[0x0][0x190], RZ ;  /* 0x0000640067677a24 */ /* 0x000fe200078e02ff */
[----:B------:R1:W-:Y:S01]  /*1a240*/  STL.64 [R1+0x19a8], R18 ;  /* 0x0019a81201007387 */ /* 0x0003e20000100a00 */
[----:B----4-:R-:W-:-:S02]  /*1a250*/  MOV R29, R168 ;  /* 0x000000a8001d7202 */ /* 0x010fc40000000f00 */
[----:B------:R-:W-:-:S04]  /*1a260*/  LEA R168, P6, R12, R10, 0x2 ;  /* 0x0000000a0ca87211 */ /* 0x000fc800078c10ff */
[----:B------:R-:W-:Y:S02]  /*1a270*/  LEA.HI.X.SX32 R169, R12, R0, 0x2, P6 ;  /* 0x000000000ca97211 */ /* 0x000fe400030f16ff */
[----:B------:R-:W-:Y:S01]  /*1a280*/  LEA R162, P6, R157, R10, 0x2 ;  /* 0x0000000a9da27211 */ /* 0x000fe200078c10ff */
[----:B---3--:R-:W-:Y:S01]  /*1a290*/  IMAD.MOV.U32 R54, RZ, RZ, R167 ;  /* 0x000000ffff367224 */ /* 0x008fe200078e00a7 */
[----:B------:R-:W-:Y:S01]  /*1a2a0*/  LEA.HI.X.SX32 R167, R144, R0, 0x2, P0 ;  /* 0x0000000090a77211 */ /* 0x000fe200000f16ff */
[----:B------:R-:W-:Y:S02]  /*1a2b0*/  IMAD.MOV.U32 R144, RZ, RZ, R152 ;  /* 0x000000ffff907224 */ /* 0x000fe400078e0098 */
[----:B------:R-:W-:Y:S01]  /*1a2c0*/  IMAD.MOV.U32 R152, RZ, RZ, R160 ;  /* 0x000000ffff987224 */ /* 0x000fe200078e00a0 */
[----:B------:R-:W-:Y:S02]  /*1a2d0*/  LEA R160, P0, R69, R10, 0x2 ;  /* 0x0000000a45a07211 */ /* 0x000fe400078010ff */
[----:B------:R-:W-:-:S02]  /*1a2e0*/  LEA.HI.X.SX32 R163, R157, R0, 0x2, P6 ;  /* 0x000000009da37211 */ /* 0x000fc400030f16ff */
[----:B------:R-:W-:Y:S02]  /*1a2f0*/  LEA R156, P6, R77, R10, 0x2 ;  /* 0x0000000a4d9c7211 */ /* 0x000fe400078c10ff */
[----:B------:R-:W-:Y:S02]  /*1a300*/  LEA.HI.X.SX32 R161, R69, R0, 0x2, P0 ;  /* 0x0000000045a17211 */ /* 0x000fe400000f16ff */
[----:B------:R-:W-:Y:S01]  /*1a310*/  LEA R154, P0, R149, R10, 0x2 ;  /* 0x0000000a959a7211 */ /* 0x000fe200078010ff */
[----:B------:R-:W-:Y:S01]  /*1a320*/  IMAD.MOV.U32 R30, RZ, RZ, R54 ;  /* 0x000000ffff1e7224 */ /* 0x000fe200078e0036 */
[-C--:B------:R-:W-:Y:S01]  /*1a330*/  LEA.HI.X.SX32 R157, R77, R0.reuse, 0x2, P6 ;  /* 0x000000004d9d7211 */ /* 0x080fe200030f16ff */
[----:B------:R-:W-:Y:S01]  /*1a340*/  IMAD.MOV.U32 R77, RZ, RZ, R93 ;  /* 0x000000ffff4d7224 */ /* 0x000fe200078e005d */
[----:B------:R-:W-:Y:S01]  /*1a350*/  LEA.HI.X.SX32 R155, R149, R0, 0x2, P0 ;  /* 0x00000000959b7211 */ /* 0x000fe200000f16ff */
[----:B------:R-:W-:Y:S02]  /*1a360*/  IMAD.MOV.U32 R54, RZ, RZ, R63 ;  /* 0x000000ffff367224 */ /* 0x000fe400078e003f */
[----:B------:R-:W-:Y:S01]  /*1a370*/  IMAD.MOV.U32 R93, RZ, RZ, R109 ;  /* 0x000000ffff5d7224 */ /* 0x000fe200078e006d */
[----:B------:R-:W-:Y:S01]  /*1a380*/  LEA R148, P0, R61, R10, 0x2 ;  /* 0x0000000a3d947211 */ /* 0x000fe200078010ff */
[----:B------:R-:W-:-:S02]  /*1a390*/  IMAD.MOV.U32 R109, RZ, RZ, R125 ;  /* 0x000000ffff6d7224 */ /* 0x000fc400078e007d */
[----:B------:R-:W-:Y:S01]  /*1a3a0*/  IMAD.MOV.U32 R63, RZ, RZ, R159 ;  /* 0x000000ffff3f7224 */ /* 0x000fe200078e009f */
[----:B------:R-:W-:Y:S01]  /*1a3b0*/  LEA.HI.X.SX32 R159, R143, R0, 0x2, P2 ;  /* 0x000000008f9f7211 */ /* 0x000fe200010f16ff */
[----:B------:R-:W-:Y:S01]  /*1a3c0*/  IMAD.MOV.U32 R69, RZ, RZ, R85 ;  /* 0x000000ffff457224 */ /* 0x000fe200078e0055 */
[----:B------:R-:W-:Y:S01]  /*1a3d0*/  MOV R85, R101 ;  /* 0x0000006500557202 */ /* 0x000fe20000000f00 */
[----:B------:R-:W-:Y:S01]  /*1a3e0*/  IMAD.MOV.U32 R125, RZ, RZ, R141 ;  /* 0x000000ffff7d7224 */ /* 0x000fe200078e008d */
[----:B------:R-:W-:Y:S01]  /*1a3f0*/  MOV R143, R144 ;  /* 0x00000090008f7202 */ /* 0x000fe20000000f00 */
[----:B------:R-:W-:Y:S02]  /*1a400*/  IMAD.MOV.U32 R141, RZ, RZ, R38 ;  /* 0x000000ffff8d7224 */ /* 0x000fe400078e0026 */
[----:B------:R-:W-:Y:S01]  /*1a410*/  IMAD.MOV.U32 R101, RZ, RZ, R117 ;  /* 0x000000ffff657224 */ /* 0x000fe200078e0075 */
[----:B------:R-:W-:Y:S01]  /*1a420*/  MOV R117, R133 ;  /* 0x0000008500757202 */ /* 0x000fe20000000f00 */
[----:B------:R-:W-:Y:S01]  /*1a430*/  IMAD.MOV.U32 R38, RZ, RZ, R54 ;  /* 0x000000ffff267224 */ /* 0x000fe200078e0036 */
[----:B------:R-:W-:Y:S01]  /*1a440*/  LEA.HI.X.SX32 R149, R61, R0, 0x2, P0 ;  /* 0x000000003d957211 */ /* 0x000fe200000f16ff */
[----:B------:R-:W-:Y:S01]  /*1a450*/  IMAD.MOV.U32 R144, RZ, RZ, R152 ;  /* 0x000000ffff907224 */ /* 0x000fe200078e0098 */
[-C--:B------:R-:W-:Y:S01]  /*1a460*/  LEA R152, P2, R53, R10.reuse, 0x2 ;  /* 0x0000000a35987211 */ /* 0x080fe200078410ff */
[----:B------:R-:W-:Y:S01]  /*1a470*/  IMAD.MOV.U32 R54, RZ, RZ, R150 ;  /* 0x000000ffff367224 */ /* 0x000fe200078e0096 */
[----:B------:R-:W-:Y:S01]  /*1a480*/  LEA R150, P6, R142, R10, 0x2 ;  /* 0x0000000a8e967211 */ /* 0x000fe200078c10ff */
[----:B------:R-:W-:Y:S01]  /*1a490*/  IMAD.MOV.U32 R133, RZ, RZ, R13 ;  /* 0x000000ffff857224 */ /* 0x000fe200078e000d */
[----:B------:R-:W-:Y:S01]  /*1a4a0*/  MOV R13, R30 ;  /* 0x0000001e000d7202 */ /* 0x000fe20000000f00 */
[----:B------:R-:W-:Y:S01]  /*1a4b0*/  IMAD.MOV.U32 R30, RZ, RZ, R63 ;  /* 0x000000ffff1e7224 */ /* 0x000fe200078e003f */
[----:B------:R-:W-:Y:S01]  /*1a4c0*/  MOV R61, R77 ;  /* 0x0000004d003d7202 */ /* 0x000fe20000000f00 */
[----:B------:R-:W-:Y:S01]  /*1a4d0*/  IMAD.MOV.U32 R77, RZ, RZ, R93 ;  /* 0x000000ffff4d7224 */ /* 0x000fe200078e005d */
[----:B------:R-:W-:-:S02]  /*1a4e0*/  MOV R63, R151 ;  /* 0x00000097003f7202 */ /* 0x000fc40000000f00 */
[----:B------:R-:W-:Y:S01]  /*1a4f0*/  MOV R93, R109 ;  /* 0x0000006d005d7202 */ /* 0x000fe20000000f00 */
[----:B------:R-:W-:Y:S01]  /*1a500*/  IMAD.MOV.U32 R109, RZ, RZ, R117 ;  /* 0x000000ffff6d7224 */ /* 0x000fe200078e0075 */
[-C--:B------:R-:W-:Y:S01]  /*1a510*/  LEA.HI.X.SX32 R153, R53, R0.reuse, 0x2, P2 ;  /* 0x0000000035997211 */ /* 0x080fe200010f16ff */
[----:B------:R-:W-:Y:S01]  /*1a520*/  IMAD.MOV.U32 R117, RZ, RZ, R133 ;  /* 0x000000ffff757224 */ /* 0x000fe200078e0085 */
[----:B------:R-:W-:Y:S01]  /*1a530*/  LEA.HI.X.SX32 R151, R142, R0, 0x2, P6 ;  /* 0x000000008e977211 */ /* 0x000fe200030f16ff */
[----:B------:R-:W-:Y:S01]  /*1a540*/  IMAD.MOV.U32 R142, RZ, RZ, R143 ;  /* 0x000000ffff8e7224 */ /* 0x000fe200078e008f */
[----:B------:R-:W-:Y:S01]  /*1a550*/  LEA R146, P2, R45, R10, 0x2 ;  /* 0x0000000a2d927211 */ /* 0x000fe200078410ff */
[----:B------:R-:W-:Y:S02]  /*1a560*/  IMAD.MOV.U32 R53, RZ, RZ, R69 ;  /* 0x000000ffff357224 */ /* 0x000fe400078e0045 */
[----:B------:R-:W-:Y:S02]  /*1a570*/  IMAD.MOV.U32 R133, RZ, RZ, R13 ;  /* 0x000000ffff857224 */ /* 0x000fe400078e000d */
[----:B------:R-:W-:-:S02]  /*1a580*/  IMAD.MOV.U32 R69, RZ, RZ, R85 ;  /* 0x000000ffff457224 */ /* 0x000fc400078e0055 */
[----:B------:R-:W-:Y:S01]  /*1a590*/  IMAD.MOV.U32 R13, RZ, RZ, R54 ;  /* 0x000000ffff0d7224 */ /* 0x000fe200078e0036 */
[----:B------:R-:W-:Y:S01]  /*1a5a0*/  LEA.HI.X.SX32 R147, R45, R0, 0x2, P2 ;  /* 0x000000002d937211 */ /* 0x000fe200010f16ff */
[----:B------:R-:W-:Y:S02]  /*1a5b0*/  IMAD.MOV.U32 R85, RZ, RZ, R101 ;  /* 0x000000ffff557224 */ /* 0x000fe400078e0065 */
[----:B------:R-:W-:Y:S02]  /*1a5c0*/  IMAD.MOV.U32 R54, RZ, RZ, R102 ;  /* 0x000000ffff367224 */ /* 0x000fe400078e0066 */
[----:B------:R-:W-:Y:S01]  /*1a5d0*/  IMAD.MOV.U32 R101, RZ, RZ, R125 ;  /* 0x000000ffff657224 */ /* 0x000fe200078e007d */
[----:B------:R-:W-:Y:S01]  /*1a5e0*/  MOV R125, R141 ;  /* 0x0000008d007d7202 */ /* 0x000fe20000000f00 */
[----:B------:R-:W-:Y:S01]  /*1a5f0*/  IMAD.MOV.U32 R102, RZ, RZ, R103 ;  /* 0x000000ffff667224 */ /* 0x000fe200078e0067 */
[----:B------:R-:W-:Y:S01]  /*1a600*/  MOV R103, R142 ;  /* 0x0000008e00677202 */ /* 0x000fe20000000f00 */
[----:B------:R-:W-:Y:S01]  /*1a610*/  IMAD.MOV.U32 R143, RZ, RZ, R144 ;  /* 0x000000ffff8f7224 */ /* 0x000fe200078e0090 */
[----:B------:R-:W-:Y:S01]  /*1a620*/  LEA R142, P0, R37, R10, 0x2 ;  /* 0x0000000a258e7211 */ /* 0x000fe200078010ff */
[----:B------:R-:W-:-:S02]  /*1a630*/  IMAD.MOV.U32 R45, RZ, RZ, R53 ;  /* 0x000000ffff2d7224 */ /* 0x000fc400078e0035 */
[----:B------:R-:W-:Y:S01]  /*1a640*/  IMAD.MOV.U32 R141, RZ, RZ, R38 ;  /* 0x000000ffff8d7224 */ /* 0x000fe200078e0026 */
[----:B------:R-:W-:Y:S01]  /*1a650*/  MOV R38, R63 ;  /* 0x0000003f00267202 */ /* 0x000fe20000000f00 */
[----:B------:R-:W-:Y:S01]  /*1a660*/  IMAD.MOV.U32 R53, RZ, RZ, R61 ;  /* 0x000000ffff357224 */ /* 0x000fe200078e003d */
[----:B------:R-:W-:Y:S01]  /*1a670*/  MOV R61, R69 ;  /* 0x00000045003d7202 */ /* 0x000fe20000000f00 */
[----:B------:R-:W-:Y:S02]  /*1a680*/  IMAD.MOV.U32 R63, RZ, RZ, R136 ;  /* 0x000000ffff3f7224 */ /* 0x000fe400078e0088 */
[----:B------:R-:W-:Y:S02]  /*1a690*/  IMAD.MOV.U32 R69, RZ, RZ, R77 ;  /* 0x000000ffff457224 */ /* 0x000fe400078e004d */
[----:B------:R-:W-:Y:S01]  /*1a6a0*/  IMAD.MOV.U32 R136, RZ, RZ, R143 ;  /* 0x000000ffff887224 */ /* 0x000fe200078e008f */
[----:B------:R-:W-:Y:S01]  /*1a6b0*/  LEA.HI.X.SX32 R143, R37, R0, 0x2, P0 ;  /* 0x00000000258f7211 */ /* 0x000fe200000f16ff */
[----:B------:R-:W-:Y:S01]  /*1a6c0*/  IMAD.MOV.U32 R77, RZ, RZ, R85 ;  /* 0x000000ffff4d7224 */ /* 0x000fe200078e0055 */
[----:B------:R-:W-:Y:S01]  /*1a6d0*/  MOV R37, R45 ;  /* 0x0000002d00257202 */ /* 0x000fe20000000f00 */
[----:B------:R-:W-:Y:S01]  /*1a6e0*/  IMAD.MOV.U32 R85, RZ, RZ, R93 ;  /* 0x000000ffff557224 */ /* 0x000fe200078e005d */
[----:B------:R-:W-:Y:S01]  /*1a6f0*/  MOV R93, R117 ;  /* 0x00000075005d7202 */ /* 0x000fe20000000f00 */
[----:B------:R-:W-:-:S02]  /*1a700*/  IMAD.MOV.U32 R117, RZ, RZ, R125 ;  /* 0x000000ffff757224 */ /* 0x000fc400078e007d */
[----:B------:R-:W-:Y:S02]  /*1a710*/  IMAD.MOV.U32 R45, RZ, RZ, R53 ;  /* 0x000000ffff2d7224 */ /* 0x000fe400078e0035 */
[----:B------:R-:W-:Y:S02]  /*1a720*/  IMAD.MOV.U32 R125, RZ, RZ, R133 ;  /* 0x000000ffff7d7224 */ /* 0x000fe400078e0085 */
[----:B------:R-:W-:Y:S01]  /*1a730*/  IMAD.MOV.U32 R53, RZ, RZ, R61 ;  /* 0x000000ffff357224 */ /* 0x000fe200078e003d */
[-C--:B------:R-:W-:Y:S01]  /*1a740*/  LEA R144, P6, R21, R10.reuse, 0x2 ;  /* 0x0000000a15907211 */ /* 0x080fe200078c10ff */
        /* <DEDUP_REMOVED lines=11> */
[----:B------:R-:W-:Y:S01]  /*1a800*/  IMAD.MOV.U32 R13, RZ, RZ, R38 ;  /* 0x000000ffff0d7224 */ /* 0x000fe200078e0026 */
[----:B------:R-:W-:Y:S01]  /*1a810*/  LEA.HI.X.SX32 R141, R29, R0, 0x2, P2 ;  /* 0x000000001d8d7211 */ /* 0x000fe200010f16ff */
[----:B------:R-:W-:-:S02]  /*1a820*/  IMAD.MOV.U32 R21, RZ, RZ, R37 ;  /* 0x000000ffff157224 */ /* 0x000fc400078e0025 */
[----:B------:R-:W-:Y:S01]  /*1a830*/  IMAD.MOV.U32 R38, RZ, RZ, R54 ;  /* 0x000000ffff267224 */ /* 0x000fe200078e0036 */
[----:B------:R-:W-:Y:S01]  /*1a840*/  MOV R54, R63 ;  /* 0x0000003f00367202 */ /* 0x000fe20000000f00 */
[----:B------:R-:W-:Y:S01]  /*1a850*/  IMAD.MOV.U32 R29, RZ, RZ, R45 ;  /* 0x000000ffff1d7224 */ /* 0x000fe200078e002d */
[----:B------:R-:W-:Y:S01]  /*1a860*/  MOV R45, R61 ;  /* 0x0000003d002d7202 */ /* 0x000fe20000000f00 */
[----:B------:R-:W-:Y:S01]  /*1a870*/  IMAD.MOV.U32 R37, RZ, RZ, R53 ;  /* 0x000000ffff257224 */ /* 0x000fe200078e0035 */
[----:B------:R-:W-:Y:S01]  /*1a880*/  LEA.HI.X.SX32 R139, R17, R0, 0x2, P6 ;  /* 0x00000000118b7211 */ /* 0x000fe200030f16ff */
[----:B------:R-:W-:Y:S02]  /*1a890*/  IMAD.MOV.U32 R63, RZ, RZ, R102 ;  /* 0x000000ffff3f7224 */ /* 0x000fe400078e0066 */
[----:B------:R-:W-:Y:S02]  /*1a8a0*/  IMAD.MOV.U32 R102, RZ, RZ, R103 ;  /* 0x000000ffff667224 */ /* 0x000fe400078e0067 */
[----:B------:R-:W-:Y:S01]  /*1a8b0*/  IMAD.MOV.U32 R53, RZ, RZ, R69 ;  /* 0x000000ffff357224 */ /* 0x000fe200078e0045 */
[----:B------:R-:W-:Y:S01]  /*1a8c0*/  MOV R69, R125 ;  /* 0x0000007d00457202 */ /* 0x000fe20000000f00 */
[----:B------:R-:W-:-:S02]  /*1a8d0*/  IMAD.MOV.U32 R61, RZ, RZ, R77 ;  /* 0x000000ffff3d7224 */ /* 0x000fc400078e004d */
[----:B------:R-:W-:Y:S02]  /*1a8e0*/  IMAD.MOV.U32 R17, RZ, RZ, R21 ;  /* 0x000000ffff117224 */ /* 0x000fe400078e0015 */
[----:B------:R-:W-:Y:S01]  /*1a8f0*/  IMAD.MOV.U32 R103, RZ, RZ, R134 ;  /* 0x000000ffff677224 */ /* 0x000fe200078e0086 */
[----:B------:R-:W-:Y:S01]  /*1a900*/  MOV R134, R136 ;  /* 0x0000008800867202 */ /* 0x000fe20000000f00 */
[----:B------:R-:W-:Y:S02]  /*1a910*/  IMAD.MOV.U32 R77, RZ, RZ, R117 ;  /* 0x000000ffff4d7224 */ /* 0x000fe400078e0075 */
[----:B------:R-:W-:Y:S01]  /*1a920*/  IMAD.MOV.U32 R21, RZ, RZ, R29 ;  /* 0x000000ffff157224 */ /* 0x000fe200078e001d */
[----:B------:R-:W-:Y:S01]  /*1a930*/  MOV R29, R37 ;  /* 0x00000025001d7202 */ /* 0x000fe20000000f00 */
[----:B------:R-:W-:Y:S02]  /*1a940*/  IMAD.MOV.U32 R117, RZ, RZ, R133 ;  /* 0x000000ffff757224 */ /* 0x000fe400078e0085 */
[----:B------:R-:W-:Y:S01]  /*1a950*/  IMAD.MOV.U32 R125, RZ, RZ, R13 ;  /* 0x000000ffff7d7224 */ /* 0x000fe200078e000d */
[----:B------:R-:W-:Y:S01]  /*1a960*/  MOV R13, R54 ;  /* 0x00000036000d7202 */ /* 0x000fe20000000f00 */
[----:B------:R-:W-:-:S02]  /*1a970*/  IMAD.MOV.U32 R37, RZ, RZ, R45 ;  /* 0x000000ffff257224 */ /* 0x000fc400078e002d */
[----:B------:R-:W-:Y:S02]  /*1a980*/  IMAD.MOV.U32 R54, RZ, RZ, R102 ;  /* 0x000000ffff367224 */ /* 0x000fe400078e0066 */
[----:B------:R-:W-:Y:S02]  /*1a990*/  IMAD.MOV.U32 R45, RZ, RZ, R53 ;  /* 0x000000ffff2d7224 */ /* 0x000fe400078e0035 */
[----:B------:R-:W-:Y:S01]  /*1a9a0*/  IMAD.MOV.U32 R102, RZ, RZ, R103 ;  /* 0x000000ffff667224 */ /* 0x000fe200078e0067 */
[----:B------:R-:W-:Y:S01]  /*1a9b0*/  MOV R103, R134 ;  /* 0x0000008600677202 */ /* 0x000fe20000000f00 */
[----:B------:R-:W-:Y:S01]  /*1a9c0*/  IMAD.MOV.U32 R53, RZ, RZ, R61 ;  /* 0x000000ffff357224 */ /* 0x000fe200078e003d */
[C---:B------:R-:W-:Y:S01]  /*1a9d0*/  LEA R134, P2, R16.reuse, R10, 0x2 ;  /* 0x0000000a10867211 */ /* 0x040fe200078410ff */
[----:B------:R-:W-:Y:S01]  /*1a9e0*/  IMAD.MOV.U32 R133, RZ, RZ, R38 ;  /* 0x000000ffff857224 */ /* 0x000fe200078e0026 */
[----:B------:R-:W-:Y:S01]  /*1a9f0*/  MOV R61, R117 ;  /* 0x00000075003d7202 */ /* 0x000fe20000000f00 */
[----:B------:R-:W-:Y:S01]  /*1aa00*/  IMAD.MOV.U32 R28, RZ, RZ, R37 ;  /* 0x000000ffff1c7224 */ /* 0x000fe200078e0025 */
[----:B------:R-:W-:Y:S01]  /*1aa10*/  MOV R44, R21 ;  /* 0x00000015002c7202 */ /* 0x000fe20000000f00 */
[----:B------:R-:W-:Y:S01]  /*1aa20*/  IMAD.MOV.U32 R38, RZ, RZ, R63 ;  /* 0x000000ffff267224 */ /* 0x000fe200078e003f */
[----:B------:R-:W2:Y:S01]  /*1aa30*/  LDL.LU R37, [R1+0x34c] ;  /* 0x00034c0001257983 */ /* 0x000ea20000300800 */
[----:B------:R-:W-:Y:S01]  /*1aa40*/  IMAD.MOV.U32 R124, RZ, RZ, R45 ;  /* 0x000000ffff7c7224 */ /* 0x000fe200078e002d */
[----:B------:R-:W-:Y:S01]  /*1aa50*/  MOV R92, R53 ;  /* 0x00000035005c7202 */ /* 0x000fe20000000f00 */
[----:B------:R-:W-:Y:S01]  /*1aa60*/  IMAD.MOV.U32 R63, RZ, RZ, R135 ;  /* 0x000000ffff3f7224 */ /* 0x000fe200078e0087 */
[----:B------:R-:W3:Y:S01]  /*1aa70*/  LDL.LU R45, [R1+0x374] ;  /* 0x00037400012d7983 */ /* 0x000ee20000300800 */
[----:B------:R-:W-:Y:S01]  /*1aa80*/  IMAD.MOV.U32 R21, RZ, RZ, R54 ;  /* 0x000000ffff157224 */ /* 0x000fe200078e0036 */
[----:B------:R-:W-:Y:S01]  /*1aa90*/  LEA.HI.X.SX32 R135, R16, R0, 0x2, P2 ;  /* 0x0000000010877211 */ /* 0x000fe200010f16ff */
[----:B------:R-:W-:Y:S01]  /*1aaa0*/  IMAD.MOV.U32 R16, RZ, RZ, R61 ;  /* 0x000000ffff107224 */ /* 0x000fe200078e003d */
[----:B------:R-:W-:Y:S01]  /*1aab0*/  MOV R54, R79 ;  /* 0x0000004f00367202 */ /* 0x000fe20000000f00 */
[----:B------:R-:W4:Y:S04]  /*1aac0*/  LDL.LU R53, [R1+0x368] ;  /* 0x0003680001357983 */ /* 0x000f280000300800 */
[----:B------:R-:W4:Y:S04]  /*1aad0*/  LDL.LU R79, [R1+0x3dc] ;  /* 0x0003dc00014f7983 */ /* 0x000f280000300800 */
[----:B------:R-:W4:Y:S01]  /*1aae0*/  LDL.LU R61, [R1+0x2d8] ;  /* 0x0002d800013d7983 */ /* 0x000f220000300800 */
[----:B------:R-:W-:-:S02]  /*1aaf0*/  IMAD.MOV.U32 R117, RZ, RZ, R125 ;  /* 0x000000ffff757224 */ /* 0x000fc400078e007d */
[----:B------:R-:W-:Y:S01]  /*1ab00*/  IMAD.MOV.U32 R125, RZ, RZ, R133 ;  /* 0x000000ffff7d7224 */ /* 0x000fe200078e0085 */
[----:B------:R-:W-:Y:S01]  /*1ab10*/  LEA R132, P6, R192, R10, 0x2 ;  /* 0x0000000ac0847211 */ /* 0x000fe200078c10ff */
[----:B------:R-:W-:Y:S02]  /*1ab20*/  IMAD R112, R112, c[0x0][0x190], RZ ;  /* 0x0000640070707a24 */ /* 0x000fe400078e02ff */
[----:B------:R-:W-:Y:S02]  /*1ab30*/  IMAD.MOV.U32 R60, RZ, RZ, R17 ;  /* 0x000000ffff3c7224 */ /* 0x000fe400078e0011 */
[----:B------:R-:W-:Y:S01]  /*1ab40*/  IMAD.MOV.U32 R17, RZ, RZ, R125 ;  /* 0x000000ffff117224 */ /* 0x000fe200078e007d */
[----:B------:R-:W-:Y:S01]  /*1ab50*/  LEA.HI.X.SX32 R133, R192, R0, 0x2, P6 ;  /* 0x00000000c0857211 */ /* 0x000fe200030f16ff */
[----:B------:R-:W-:Y:S01]  /*1ab60*/  IMAD.MOV.U32 R125, RZ, RZ, R128 ;  /* 0x000000ffff7d7224 */ /* 0x000fe200078e0080 */
[-C--:B------:R-:W-:Y:S01]  /*1ab70*/  LEA R128, P2, R112, R10.reuse, 0x2 ;  /* 0x0000000a70807211 */ /* 0x080fe200078410ff */
[----:B------:R-:W-:Y:S01]  /*1ab80*/  IMAD R88, R88, c[0x0][0x190], RZ ;  /* 0x0000640058587a24 */ /* 0x000fe200078e02ff */
[----:B------:R-:W-:Y:S01]  /*1ab90*/  LEA R106, P6, R110, R10, 0x2 ;  /* 0x0000000a6e6a7211 */ /* 0x000fe200078c10ff */
[----:B------:R-:W-:Y:S01]  /*1aba0*/  IMAD R80, R80, c[0x0][0x190], RZ ;  /* 0x0000640050507a24 */ /* 0x000fe200078e02ff */
[----:B------:R-:W-:-:S02]  /*1abb0*/  LEA.HI.X.SX32 R129, R112, R0, 0x2, P2 ;  /* 0x0000000070817211 */ /* 0x000fc400010f16ff */
[----:B------:R-:W-:Y:S02]  /*1abc0*/  LEA R34, P2, R88, R10, 0x2 ;  /* 0x0000000a58227211 */ /* 0x000fe400078410ff */
[----:B------:R-:W-:Y:S02]  /*1abd0*/  LEA.HI.X.SX32 R107, R110, R0, 0x2, P6 ;  /* 0x000000006e6b7211 */ /* 0x000fe400030f16ff */
[----:B-1----:R-:W-:Y:S02]  /*1abe0*/  LEA R18, P6, R80, R10, 0x2 ;  /* 0x0000000a50127211 */ /* 0x002fe400078c10ff */
[-C--:B------:R-:W-:Y:S02]  /*1abf0*/  LEA.HI.X.SX32 R35, R88, R0.reuse, 0x2, P2 ;  /* 0x0000000058237211 */ /* 0x080fe400010f16ff */
[----:B------:R-:W-:Y:S01]  /*1ac00*/  LEA.HI.X.SX32 R19, R80, R0, 0x2, P6 ;  /* 0x0000000050137211 */ /* 0x000fe200030f16ff */
[----:B------:R-:W-:Y:S01]  /*1ac10*/  IMAD R120, R120, c[0x0][0x190], RZ ;  /* 0x0000640078787a24 */ /* 0x000fe200078e02ff */
[C---:B------:R-:W-:Y:S01]  /*1ac20*/  LEA R136, P0, R15.reuse, R10, 0x2 ;  /* 0x0000000a0f887211 */ /* 0x040fe200078010ff */
[----:B------:R-:W-:Y:S01]  /*1ac30*/  IMAD.MOV.U32 R116, RZ, RZ, R29 ;  /* 0x000000ffff747224 */ /* 0x000fe200078e001d */
[----:B------:R-:W-:Y:S01]  /*1ac40*/  STL.64 [R1+0x9b0], R34 ;  /* 0x0009b02201007387 */ /* 0x000fe20000100a00 */
[----:B------:R-:W-:Y:S01]  /*1ac50*/  IMAD.MOV.U32 R29, RZ, RZ, R104 ;  /* 0x000000ffff1d7224 */ /* 0x000fe200078e0068 */
[----:B------:R-:W-:-:S02]  /*1ac60*/  LEA.HI.X.SX32 R137, R15, R0, 0x2, P0 ;  /* 0x000000000f897211 */ /* 0x000fc400000f16ff */
[----:B------:R1:W-:Y:S01]  /*1ac70*/  STL.64 [R1+0xda8], R18 ;  /* 0x000da81201007387 */ /* 0x0003e20000100a00 */
[----:B------:R-:W-:Y:S01]  /*1ac80*/  IMAD R96, R96, c[0x0][0x190], RZ ;  /* 0x0000640060607a24 */ /* 0x000fe200078e02ff */
[----:B------:R-:W-:Y:S01]  /*1ac90*/  LEA R130, P0, R120, R10, 0x2 ;  /* 0x0000000a78827211 */ /* 0x000fe200078010ff */
[----:B------:R-:W-:-:S03]  /*1aca0*/  IMAD R72, R72, c[0x0][0x190], RZ ;  /* 0x0000640048487a24 */ /* 0x000fc600078e02ff */
[----:B------:R-:W-:Y:S01]  /*1acb0*/  LEA.HI.X.SX32 R131, R120, R0, 0x2, P0 ;  /* 0x0000000078837211 */ /* 0x000fe200000f16ff */
[----:B-1----:R-:W-:Y:S01]  /*1acc0*/  IMAD.MOV.U32 R19, RZ, RZ, R16 ;  /* 0x000000ffff137224 */ /* 0x002fe200078e0010 */
[----:B------:R-:W-:Y:S01]  /*1acd0*/  MOV R16, R17 ;  /* 0x0000001100107202 */ /* 0x000fe20000000f00 */
[----:B------:R-:W-:Y:S02]  /*1ace0*/  IMAD.MOV.U32 R17, RZ, RZ, R21 ;  /* 0x000000ffff117224 */ /* 0x000fe400078e0015 */
[----:B------:R-:W-:Y:S01]  /*1acf0*/  IMAD.MOV.U32 R21, RZ, RZ, R29 ;  /* 0x000000ffff157224 */ /* 0x000fe200078e001d */
[C---:B------:R-:W-:Y:S01]  /*1ad00*/  LEA R104, P0, R96.reuse, R10, 0x2 ;  /* 0x0000000a60687211 */ /* 0x040fe200078010ff */
[----:B------:R-:W-:Y:S01]  /*1ad10*/  IMAD.MOV.U32 R76, RZ, RZ, R16 ;  /* 0x000000ffff4c7224 */ /* 0x000fe200078e0010 */
[----:B------:R-:W-:Y:S01]  /*1ad20*/  MOV R16, R17 ;  /* 0x0000001100107202 */ /* 0x000fe20000000f00 */
[----:B------:R-:W-:Y:S01]  /*1ad30*/  IMAD.MOV.U32 R17, RZ, RZ, R21 ;  /* 0x000000ffff117224 */ /* 0x000fe200078e0015 */
[----:B------:R-:W-:-:S02]  /*1ad40*/  LEA.HI.X.SX32 R105, R96, R0, 0x2, P0 ;  /* 0x0000000060697211 */ /* 0x000fc400000f16ff */
[----:B------:R-:W-:-:S04]  /*1ad50*/  LEA R26, P0, R72, R10, 0x2 ;  /* 0x0000000a481a7211 */ /* 0x000fc800078010ff */
[----:B------:R-:W-:Y:S01]  /*1ad60*/  LEA.HI.X.SX32 R27, R72, R0, 0x2, P0 ;  /* 0x00000000481b7211 */ /* 0x000fe200000f16ff */
[----:B--2---:R-:W-:Y:S01]  /*1ad70*/  IMAD.MOV.U32 R29, RZ, RZ, R37 ;  /* 0x000000ffff1d7224 */ /* 0x004fe200078e0025 */
[----:B---3--:R-:W-:-:S03]  /*1ad80*/  MOV R37, R45 ;  /* 0x0000002d00257202 */ /* 0x008fc60000000f00 */
[----:B------:R-:W-:Y:S02]  /*1ad90*/  IMAD.MOV.U32 R21, RZ, RZ, R29 ;  /* 0x000000ffff157224 */ /* 0x000fe400078e001d */
[----:B----4-:R-:W-:Y:S02]  /*1ada0*/  IMAD.MOV.U32 R45, RZ, RZ, R53 ;  /* 0x000000ffff2d7224 */ /* 0x010fe400078e0035 */
[----:B------:R-:W-:Y:S02]  /*1adb0*/  IMAD.MOV.U32 R29, RZ, RZ, R37 ;  /* 0x000000ffff1d7224 */ /* 0x000fe400078e0025 */
[----:B------:R-:W-:Y:S02]  /*1adc0*/  IMAD.MOV.U32 R53, RZ, RZ, R61 ;  /* 0x000000ffff357224 */ /* 0x000fe400078e003d */
[----:B------:R-:W-:Y:S01]  /*1add0*/  IMAD.MOV.U32 R61, RZ, RZ, R69 ;  /* 0x000000ffff3d7224 */ /* 0x000fe200078e0045 */
[----:B------:R-:W-:Y:S01]  /*1ade0*/  MOV R69, R77 ;  /* 0x0000004d00457202 */ /* 0x000fe20000000f00 */
[----:B------:R-:W-:Y:S01]  /*1adf0*/  IMAD.MOV.U32 R77, RZ, RZ, R85 ;  /* 0x000000ffff4d7224 */ /* 0x000fe200078e0055 */
[----:B------:R-:W-:Y:S01]  /*1ae00*/  MOV R37, R45 ;  /* 0x0000002d00257202 */ /* 0x000fe20000000f00 */
[----:B------:R-:W-:-:S02]  /*1ae10*/  IMAD.MOV.U32 R85, RZ, RZ, R93 ;  /* 0x000000ffff557224 */ /* 0x000fc400078e005d */
        /* <DEDUP_REMOVED lines=8> */
[----:B------:R-:W-:Y:S02]  /*1aea0*/  IMAD.MOV.U32 R85, RZ, RZ, R93 ;  /* 0x000000ffff557224 */ /* 0x000fe400078e005d */
[----:B------:R-:W-:Y:S02]  /*1aeb0*/  IMAD.MOV.U32 R14, RZ, RZ, R30 ;  /* 0x000000ffff0e7224 */ /* 0x000fe400078e001e */
[----:B------:R-:W-:Y:S01]  /*1aec0*/  IMAD.MOV.U32 R93, RZ, RZ, R101 ;  /* 0x000000ffff5d7224 */ /* 0x000fe200078e0065 */
[----:B------:R-:W2:Y:S01]  /*1aed0*/  LDL.LU R30, [R1+0x2d0] ;  /* 0x0002d000011e7983 */ /* 0x000ea20000300800 */
[----:B------:R-:W-:Y:S01]  /*1aee0*/  MOV R101, R109 ;  /* 0x0000006d00657202 */ /* 0x000fe20000000f00 */
[----:B------:R-:W-:Y:S02]  /*1aef0*/  IMAD.MOV.U32 R109, RZ, RZ, R117 ;  /* 0x000000ffff6d7224 */ /* 0x000fe400078e0075 */
[----:B------:R-:W-:Y:S04]  /*1af00*/  STL.64 [R1+0xeb0], R26 ;  /* 0x000eb01a01007387 */ /* 0x000fe80000100a00 */
[----:B------:R-:W3:Y:S01]  /*1af10*/  LDL.LU R117, [R1+0x3d4] ;  /* 0x0003d40001757983 */ /* 0x000ee20000300800 */
[----:B------:R-:W-:-:S02]  /*1af20*/  IMAD R64, R64, c[0x0][0x190], RZ ;  /* 0x0000640040407a24 */ /* 0x000fc400078e02ff */
[----:B------:R-:W-:Y:S02]  /*1af30*/  IMAD.MOV.U32 R108, RZ, RZ, R16 ;  /* 0x000000ffff6c7224 */ /* 0x000fe400078e0010 */
[----:B------:R-:W-:Y:S01]  /*1af40*/  IMAD.MOV.U32 R16, RZ, RZ, R17 ;  /* 0x000000ffff107224 */ /* 0x000fe200078e0011 */
[----:B------:R-:W-:Y:S01]  /*1af50*/  MOV R17, R21 ;  /* 0x0000001500117202 */ /* 0x000fe20000000f00 */
[----:B------:R-:W-:Y:S01]  /*1af60*/  IMAD.MOV.U32 R21, RZ, RZ, R29 ;  /* 0x000000ffff157224 */ /* 0x000fe200078e001d */
[-C--:B------:R-:W-:Y:S01]  /*1af70*/  LEA R42, P2, R64, R10.reuse, 0x2 ;  /* 0x0000000a402a7211 */ /* 0x080fe200078410ff */
[----:B------:R-:W-:Y:S01]  /*1af80*/  IMAD.MOV.U32 R29, RZ, RZ, R37 ;  /* 0x000000ffff1d7224 */ /* 0x000fe200078e0025 */
        /* <DEDUP_REMOVED lines=8> */
[----:B------:R-:W-:Y:S01]  /*1b010*/  MOV R77, R85 ;  /* 0x00000055004d7202 */ /* 0x000fe20000000f00 */
[----:B------:R-:W-:-:S02]  /*1b020*/  IMAD.MOV.U32 R85, RZ, RZ, R93 ;  /* 0x000000ffff557224 */ /* 0x000fc400078e005d */
[----:B------:R-:W-:Y:S01]  /*1b030*/  IMAD.MOV.U32 R93, RZ, RZ, R101 ;  /* 0x000000ffff5d7224 */ /* 0x000fe200078e0065 */
[----:B------:R-:W-:Y:S01]  /*1b040*/  STL.64 [R1+0xf08], R42 ;  /* 0x000f082a01007387 */ /* 0x000fe20000100a00 */
[----:B------:R-:W-:-:S03]  /*1b050*/  IMAD.MOV.U32 R101, RZ, RZ, R109 ;  /* 0x000000ffff657224 */ /* 0x000fc600078e006d */
[----:B------:R1:W-:Y:S01]  /*1b060*/  STL.64 [R1+0xf78], R34 ;  /* 0x000f782201007387 */ /* 0x0003e20000100a00 */
[----:B---3--:R-:W-:Y:S01]  /*1b070*/  MOV R109, R117 ;  /* 0x00000075006d7202 */ /* 0x008fe20000000f00 */
[----:B------:R-:W-:Y:S02]  /*1b080*/  IMAD.MOV.U32 R117, RZ, RZ, R38 ;  /* 0x000000ffff757224 */ /* 0x000fe400078e0026 */
[----:B------:R-:W3:Y:S01]  /*1b090*/  LDL.LU R38, [R1+0x17c] ;  /* 0x00017c0001267983 */ /* 0x000ee20000300800 */
[----:B------:R-:W-:Y:S01]  /*1b0a0*/  IMAD.MOV.U32 R12, RZ, RZ, R17 ;  /* 0x000000ffff0c7224 */ /* 0x000fe200078e0011 */
[----:B------:R-:W-:Y:S01]  /*1b0b0*/  MOV R17, R29 ;  /* 0x0000001d00117202 */ /* 0x000fe20000000f00 */
[----:B------:R-:W-:Y:S02]  /*1b0c0*/  IMAD.MOV.U32 R15, RZ, RZ, R21 ;  /* 0x000000ffff0f7224 */ /* 0x000fe400078e0015 */
[----:B------:R-:W-:Y:S02]  /*1b0d0*/  IMAD.MOV.U32 R21, RZ, RZ, R37 ;  /* 0x000000ffff157224 */ /* 0x000fe400078e0025 */
[----:B------:R-:W-:-:S02]  /*1b0e0*/  IMAD R32, R32, c[0x0][0x190], RZ ;  /* 0x0000640020207a24 */ /* 0x000fc400078e02ff */
[----:B------:R-:W-:Y:S01]  /*1b0f0*/  IMAD.MOV.U32 R29, RZ, RZ, R45 ;  /* 0x000000ffff1d7224 */ /* 0x000fe200078e002d */
[----:B------:R-:W-:Y:S01]  /*1b100*/  MOV R45, R61 ;  /* 0x0000003d002d7202 */ /* 0x000fe20000000f00 */
[----:B------:R-:W-:Y:S02]  /*1b110*/  IMAD.MOV.U32 R37, RZ, RZ, R53 ;  /* 0x000000ffff257224 */ /* 0x000fe400078e0035 */
[----:B------:R-:W-:Y:S01]  /*1b120*/  IMAD.MOV.U32 R11, RZ, RZ, R12 ;  /* 0x000000ffff0b7224 */ /* 0x000fe200078e000c */
[----:B------:R-:W-:Y:S01]  /*1b130*/  MOV R12, R15 ;  /* 0x0000000f000c7202 */ /* 0x000fe20000000f00 */
[----:B------:R-:W-:Y:S02]  /*1b140*/  IMAD.MOV.U32 R15, RZ, RZ, R17 ;  /* 0x000000ffff0f7224 */ /* 0x000fe400078e0011 */
[----:B------:R-:W-:Y:S02]  /*1b150*/  IMAD R48, R48, c[0x0][0x190], RZ ;  /* 0x0000640030307a24 */ /* 0x000fe400078e02ff */
[----:B------:R-:W-:-:S02]  /*1b160*/  IMAD R40, R40, c[0x0][0x190], RZ ;  /* 0x0000640028287a24 */ /* 0x000fc400078e02ff */
[----:B------:R-:W-:Y:S02]  /*1b170*/  IMAD.MOV.U32 R53, RZ, RZ, R69 ;  /* 0x000000ffff357224 */ /* 0x000fe400078e0045 */
[----:B------:R-:W-:Y:S01]  /*1b180*/  IMAD.MOV.U32 R17, RZ, RZ, R21 ;  /* 0x000000ffff117224 */ /* 0x000fe200078e0015 */
[-C--:B-1----:R-:W-:Y:S01]  /*1b190*/  LEA R34, P6, R32, R10.reuse, 0x2 ;  /* 0x0000000a20227211 */ /* 0x082fe200078c10ff */
[----:B------:R-:W-:Y:S01]  /*1b1a0*/  IMAD.MOV.U32 R61, RZ, RZ, R77 ;  /* 0x000000ffff3d7224 */ /* 0x000fe200078e004d */
[----:B------:R-:W-:Y:S01]  /*1b1b0*/  MOV R77, R93 ;  /* 0x0000005d004d7202 */ /* 0x000fe20000000f00 */
        /* <DEDUP_REMOVED lines=8> */
[----:B------:R-:W-:Y:S01]  /*1b240*/  LEA.HI.X.SX32 R35, R32, R0, 0x2, P6 ;  /* 0x0000000020237211 */ /* 0x000fe200030f16ff */
[----:B------:R-:W-:-:S02]  /*1b250*/  IMAD.MOV.U32 R93, RZ, RZ, R109 ;  /* 0x000000ffff5d7224 */ /* 0x000fc400078e006d */
[----:B------:R-:W-:Y:S02]  /*1b260*/  IMAD.MOV.U32 R101, RZ, RZ, R117 ;  /* 0x000000ffff657224 */ /* 0x000fe400078e0075 */
[----:B------:R-:W-:Y:S01]  /*1b270*/  IMAD.MOV.U32 R53, RZ, RZ, R61 ;  /* 0x000000ffff357224 */ /* 0x000fe200078e003d */
[----:B------:R-:W-:Y:S01]  /*1b280*/  MOV R61, R69 ;  /* 0x00000045003d7202 */ /* 0x000fe20000000f00 */
[----:B------:R-:W-:Y:S01]  /*1b290*/  IMAD.MOV.U32 R69, RZ, RZ, R77 ;  /* 0x000000ffff457224 */ /* 0x000fe200078e004d */
[----:B------:R-:W-:Y:S01]  /*1b2a0*/  LEA R100, P6, R124, R10, 0x2 ;  /* 0x0000000a7c647211 */ /* 0x000fe200078c10ff */
[----:B------:R-:W-:Y:S01]  /*1b2b0*/  IMAD.MOV.U32 R77, RZ, RZ, R85 ;  /* 0x000000ffff4d7224 */ /* 0x000fe200078e0055 */
[-C--:B------:R-:W-:Y:S01]  /*1b2c0*/  LEA.HI.X.SX32 R27, R48, R0.reuse, 0x2, P0 ;  /* 0x00000000301b7211 */ /* 0x080fe200000f16ff */
[----:B------:R-:W-:Y:S01]  /*1b2d0*/  IMAD.MOV.U32 R117, RZ, RZ, R102 ;  /* 0x000000ffff757224 */ /* 0x000fe200078e0066 */
[----:B------:R-:W-:Y:S01]  /*1b2e0*/  LEA.HI.X.SX32 R43, R40, R0, 0x2, P2 ;  /* 0x00000000282b7211 */ /* 0x000fe200010f16ff */
[----:B------:R-:W-:Y:S01]  /*1b2f0*/  IMAD.MOV.U32 R85, RZ, RZ, R93 ;  /* 0x000000ffff557224 */ /* 0x000fe200078e005d */
[----:B------:R-:W-:Y:S01]  /*1b300*/  LEA R102, P2, R116, R10, 0x2 ;  /* 0x0000000a74667211 */ /* 0x000fe200078410ff */
[----:B------:R-:W-:Y:S01]  /*1b310*/  IMAD R24, R24, c[0x0][0x190], RZ ;  /* 0x0000640018187a24 */ /* 0x000fe200078e02ff */
[----:B------:R-:W-:-:S02]  /*1b320*/  MOV R93, R101 ;  /* 0x00000065005d7202 */ /* 0x000fc40000000f00 */
[----:B------:R-:W-:Y:S01]  /*1b330*/  LEA.HI.X.SX32 R101, R124, R0, 0x2, P6 ;  /* 0x000000007c657211 */ /* 0x000fe200030f16ff */
[----:B------:R-:W-:Y:S01]  /*1b340*/  IMAD.MOV.U32 R124, RZ, RZ, R12 ;  /* 0x000000ffff7c7224 */ /* 0x000fe200078e000c */
[----:B------:R-:W-:Y:S01]  /*1b350*/  MOV R12, R17 ;  /* 0x00000011000c7202 */ /* 0x000fe20000000f00 */
[----:B------:R1:W-:Y:S01]  /*1b360*/  STL.64 [R1+0x1140], R26 ;  /* 0x0011401a01007387 */ /* 0x0003e20000100a00 */
[----:B------:R-:W-:Y:S01]  /*1b370*/  IMAD.MOV.U32 R17, RZ, RZ, R29 ;  /* 0x000000ffff117224 */ /* 0x000fe200078e001d */
[----:B------:R-:W-:Y:S01]  /*1b380*/  MOV R29, R45 ;  /* 0x0000002d001d7202 */ /* 0x000fe20000000f00 */
[----:B------:R-:W-:Y:S02]  /*1b390*/  IMAD R94, R94, c[0x0][0x190], RZ ;  /* 0x000064005e5e7a24 */ /* 0x000fe400078e02ff */
[----:B------:R-:W-:Y:S01]  /*1b3a0*/  IMAD.MOV.U32 R45, RZ, RZ, R61 ;  /* 0x000000ffff2d7224 */ /* 0x000fe200078e003d */
[----:B------:R-:W-:Y:S01]  /*1b3b0*/  MOV R61, R77 ;  /* 0x0000004d003d7202 */ /* 0x000fe20000000f00 */
[----:B------:R-:W-:Y:S01]  /*1b3c0*/  IMAD.MOV.U32 R77, RZ, RZ, R85 ;  /* 0x000000ffff4d7224 */ /* 0x000fe200078e0055 */
[C---:B-1----:R-:W-:Y:S01]  /*1b3d0*/  LEA R26, P0, R24.reuse, R10, 0x2 ;  /* 0x0000000a181a7211 */ /* 0x042fe200078010ff */
[----:B------:R-:W-:Y:S03]  /*1b3e0*/  STL.64 [R1+0x11e8], R42 ;  /* 0x0011e82a01007387 */ /* 0x000fe60000100a00 */
[----:B------:R-:W-:Y:S01]  /*1b3f0*/  LEA.HI.X.SX32 R27, R24, R0, 0x2, P0 ;  /* 0x00000000181b7211 */ /* 0x000fe200000f16ff */
[----:B------:R-:W-:Y:S01]  /*1b400*/  STL.64 [R1+0x1250], R34 ;  /* 0x0012502201007387 */ /* 0x000fe20000100a00 */
[----:B------:R-:W-:-:S02]  /*1b410*/  MOV R84, R17 ;  /* 0x0000001100547202 */ /* 0x000fc40000000f00 */
[----:B------:R-:W-:Y:S01]  /*1b420*/  MOV R17, R45 ;  /* 0x0000002d00117202 */ /* 0x000fe20000000f00 */
[----:B------:R1:W-:Y:S01]  /*1b430*/  STL.64 [R1+0x19b0], R26 ;  /* 0x0019b01a01007387 */ /* 0x0003e20000100a00 */
[----:B------:R-:W-:Y:S02]  /*1b440*/  IMAD.MOV.U32 R45, RZ, RZ, R61 ;  /* 0x000000ffff2d7224 */ /* 0x000fe400078e003d */
[----:B------:R-:W-:Y:S01]  /*1b450*/  IMAD.MOV.U32 R61, RZ, RZ, R125 ;  /* 0x000000ffff3d7224 */ /* 0x000fe200078e007d */
[----:B---3--:R-:W-:Y:S01]  /*1b460*/  MOV R109, R38 ;  /* 0x00000026006d7202 */ /* 0x008fe20000000f00 */
[----:B------:R-:W-:Y:S01]  /*1b470*/  IMAD.MOV.U32 R38, RZ, RZ, R103 ;  /* 0x000000ffff267224 */ /* 0x000fe200078e0067 */
[----:B------:R-:W-:Y:S01]  /*1b480*/  LEA.HI.X.SX32 R103, R116, R0, 0x2, P2 ;  /* 0x0000000074677211 */ /* 0x000fe200010f16ff */
[----:B------:R-:W-:Y:S02]  /*1b490*/  IMAD.MOV.U32 R116, RZ, RZ, R11 ;  /* 0x000000ffff747224 */ /* 0x000fe400078e000b */
[----:B------:R-:W-:-:S02]  /*1b4a0*/  IMAD.MOV.U32 R11, RZ, RZ, R15 ;  /* 0x000000ffff0b7224 */ /* 0x000fc400078e000f */
[----:B------:R-:W-:Y:S02]  /*1b4b0*/  IMAD.MOV.U32 R15, RZ, RZ, R21 ;  /* 0x000000ffff0f7224 */ /* 0x000fe400078e0015 */
[----:B------:R-:W-:Y:S02]  /*1b4c0*/  IMAD.MOV.U32 R21, RZ, RZ, R37 ;  /* 0x000000ffff157224 */ /* 0x000fe400078e0025 */
[----:B------:R-:W-:Y:S02]  /*1b4d0*/  IMAD.MOV.U32 R37, RZ, RZ, R53 ;  /* 0x000000ffff257224 */ /* 0x000fe400078e0035 */
[----:B------:R-:W-:Y:S01]  /*1b4e0*/  IMAD.MOV.U32 R85, RZ, RZ, R109 ;  /* 0x000000ffff557224 */ /* 0x000fe200078e006d */
[----:B------:R-:W-:Y:S01]  /*1b4f0*/  MOV R52, R116 ;  /* 0x0000007400347202 */ /* 0x000fe20000000f00 */
[----:B------:R-:W-:Y:S02]  /*1b500*/  IMAD.MOV.U32 R53, RZ, RZ, R69 ;  /* 0x000000ffff357224 */ /* 0x000fe400078e0045 */
[----:B------:R-:W-:-:S02]  /*1b510*/  IMAD.MOV.U32 R109, RZ, RZ, R94 ;  /* 0x000000ffff6d7224 */ /* 0x000fc400078e005e */
[----:B------:R-:W-:Y:S02]  /*1b520*/  IMAD.MOV.U32 R36, RZ, RZ, R11 ;  /* 0x000000ffff247224 */ /* 0x000fe400078e000b */
[----:B------:R-:W-:Y:S02]  /*1b530*/  IMAD.MOV.U32 R116, RZ, RZ, R15 ;  /* 0x000000ffff747224 */ /* 0x000fe400078e000f */
[----:B------:R-:W-:Y:S02]  /*1b540*/  IMAD.MOV.U32 R11, RZ, RZ, R21 ;  /* 0x000000ffff0b7224 */ /* 0x000fe400078e0015 */
[----:B------:R-:W-:Y:S01]  /*1b550*/  IMAD.MOV.U32 R15, RZ, RZ, R37 ;  /* 0x000000ffff0f7224 */ /* 0x000fe200078e0025 */
[----:B------:R-:W-:Y:S01]  /*1b560*/  MOV R37, R85 ;  /* 0x0000005500257202 */ /* 0x000fe20000000f00 */
[----:B------:R-:W-:Y:S01]  /*1b570*/  IMAD.MOV.U32 R21, RZ, RZ, R53 ;  /* 0x000000ffff157224 */ /* 0x000fe200078e0035 */
[----:B------:R-:W3:Y:S01]  /*1b580*/  LDL.LU R85, [R1+0x3c8] ;  /* 0x0003c80001557983 */ /* 0x000ee20000300800 */
[----:B------:R-:W-:-:S03]  /*1b590*/  IMAD.MOV.U32 R53, RZ, RZ, R109 ;  /* 0x000000ffff357224 */ /* 0x000fc600078e006d */
[----:B------:R-:W4:Y:S04]  /*1b5a0*/  LDL.LU R109, [R1+0x3b8] ;  /* 0x0003b800016d7983 */ /* 0x000f280000300800 */
[----:B------:R-:W2:Y:S01]  /*1b5b0*/  LDL.LU R125, [R1+0x188] ;  /* 0x00018800017d7983 */ /* 0x000ea20000300800 */
[----:B------:R-:W-:Y:S02]  /*1b5c0*/  IMAD.MOV.U32 R68, RZ, RZ, R12 ;  /* 0x000000ffff447224 */ /* 0x000fe400078e000c */
[----:B------:R-:W-:Y:S02]  /*1b5d0*/  IMAD.MOV.U32 R69, RZ, RZ, R93 ;  /* 0x000000ffff457224 */ /* 0x000fe400078e005d */
[----:B------:R-:W-:Y:S01]  /*1b5e0*/  IMAD.MOV.U32 R12, RZ, RZ, R29 ;  /* 0x000000ffff0c7224 */ /* 0x000fe200078e001d */
[----:B------:R-:W-:Y:S01]  /*1b5f0*/  MOV R195, R68 ;  /* 0x0000004400c37202 */ /* 0x000fe20000000f00 */
[----:B------:R-:W-:Y:S01]  /*1b600*/  IMAD.MOV.U32 R68, RZ, RZ, R84 ;  /* 0x000000ffff447224 */ /* 0x000fe200078e0054 */
[----:B------:R-:W-:Y:S01]  /*1b610*/  LEA R98, P0, R92, R10, 0x2 ;  /* 0x0000000a5c627211 */ /* 0x000fe200078010ff */
[----:B------:R-:W-:-:S02]  /*1b620*/  IMAD.MOV.U32 R29, RZ, RZ, R69 ;  /* 0x000000ffff1d7224 */ /* 0x000fc400078e0045 */
[----:B------:R-:W-:Y:S02]  /*1b630*/  IMAD.MOV.U32 R84, RZ, RZ, R11 ;  /* 0x000000ffff547224 */ /* 0x000fe400078e000b */
[----:B------:R-:W-:Y:S01]  /*1b640*/  IMAD.MOV.U32 R11, RZ, RZ, R12 ;  /* 0x000000ffff0b7224 */ /* 0x000fe200078e000c */
[----:B------:R-:W-:Y:S01]  /*1b650*/  MOV R12, R15 ;  /* 0x0000000f000c7202 */ /* 0x000fe20000000f00 */
[----:B------:R-:W-:Y:S01]  /*1b660*/  IMAD.MOV.U32 R15, RZ, RZ, R17 ;  /* 0x000000ffff0f7224 */ /* 0x000fe200078e0011 */
[----:B------:R-:W-:Y:S01]  /*1b670*/  MOV R93, R117 ;  /* 0x00000075005d7202 */ /* 0x000fe20000000f00 */
[----:B------:R-:W-:Y:S01]  /*1b680*/  IMAD.MOV.U32 R17, RZ, RZ, R29 ;  /* 0x000000ffff117224 */ /* 0x000fe200078e001d */
[----:B------:R-:W-:Y:S01]  /*1b690*/  LEA.HI.X.SX32 R99, R92, R0, 0x2, P0 ;  /* 0x000000005c637211 */ /* 0x000fe200000f16ff */
[----:B------:R-:W-:Y:S01]  /*1b6a0*/  IMAD.MOV.U32 R29, RZ, RZ, R37 ;  /* 0x000000ffff1d7224 */ /* 0x000fe200078e0025 */
[----:B------:R-:W-:Y:S02]  /*1b6b0*/  LEA R92, P0, R60, R10, 0x2 ;  /* 0x0000000a3c5c7211 */ /* 0x000fe400078010ff */
[----:B------:R-:W-:Y:S01]  /*1b6c0*/  MOV R37, R61 ;  /* 0x0000003d00257202 */ /* 0x000fe20000000f00 */
[----:B------:R-:W-:-:S02]  /*1b6d0*/  IMAD R78, R78, c[0x0][0x190], RZ ;  /* 0x000064004e4e7a24 */ /* 0x000fc400078e02ff */
[----:B------:R-:W-:Y:S01]  /*1b6e0*/  IMAD.MOV.U32 R69, RZ, RZ, R93 ;  /* 0x000000ffff457224 */ /* 0x000fe200078e005d */
[----:B------:R-:W-:Y:S01]  /*1b6f0*/  LEA.HI.X.SX32 R93, R60, R0, 0x2, P0 ;  /* 0x000000003c5d7211 */ /* 0x000fe200000f16ff */
[----:B------:R-:W-:Y:S02]  /*1b700*/  IMAD.MOV.U32 R60, RZ, RZ, R84 ;  /* 0x000000ffff3c7224 */ /* 0x000fe400078e0054 */
[----:B------:R-:W-:Y:S02]  /*1b710*/  IMAD.MOV.U32 R20, RZ, RZ, R17 ;  /* 0x000000ffff147224 */ /* 0x000fe400078e0011 */
[----:B------:R-:W-:Y:S02]  /*1b720*/  IMAD.MOV.U32 R84, RZ, RZ, R29 ;  /* 0x000000ffff547224 */ /* 0x000fe400078e001d */
[----:B---3--:R-:W-:Y:S02]  /*1b730*/  IMAD.MOV.U32 R61, RZ, RZ, R85 ;  /* 0x000000ffff3d7224 */ /* 0x008fe400078e0055 */
[----:B----4-:R-:W-:-:S02]  /*1b740*/  IMAD.MOV.U32 R85, RZ, RZ, R109 ;  /* 0x000000ffff557224 */ /* 0x010fc400078e006d */
[----:B--2---:R-:W-:Y:S01]  /*1b750*/  IMAD.MOV.U32 R109, RZ, RZ, R125 ;  /* 0x000000ffff6d7224 */ /* 0x004fe200078e007d */
[----:B------:R-:W-:Y:S01]  /*1b760*/  MOV R125, R127 ;  /* 0x0000007f007d7202 */ /* 0x000fe20000000f00 */
[----:B------:R-:W-:Y:S01]  /*1b770*/  IMAD.MOV.U32 R29, RZ, RZ, R85 ;  /* 0x000000ffff1d7224 */ /* 0x000fe200078e0055 */
[----:B------:R-:W2:Y:S01]  /*1b780*/  LDL.LU R127, [R1+0x339c] ;  /* 0x00339c00017f7983 */ /* 0x000ea20000300800 */
[----:B------:R-:W-:Y:S02]  /*1b790*/  IMAD.MOV.U32 R17, RZ, RZ, R109 ;  /* 0x000000ffff117224 */ /* 0x000fe400078e006d */
[----:B------:R-:W-:Y:S01]  /*1b7a0*/  IMAD.MOV.U32 R109, RZ, RZ, R78 ;  /* 0x000000ffff6d7224 */ /* 0x000fe200078e004e */
[----:B------:R-:W3:Y:S04]  /*1b7b0*/  LDL.LU R85, [R1+0x3ec] ;  /* 0x0003ec0001557983 */ /* 0x000ee80000300800 */
[----:B------:R-:W4:Y:S01]  /*1b7c0*/  LDL.LU R78, [R1+0x3e4] ;  /* 0x0003e400014e7983 */ /* 0x000f220000300800 */
[-C--:B------:R-:W-:Y:S01]  /*1b7d0*/  LEA R94, P6, R44, R10.reuse, 0x2 ;  /* 0x0000000a2c5e7211 */ /* 0x080fe200078c10ff */
[----:B------:R-:W-:Y:S01]  /*1b7e0*/  IMAD.MOV.U32 R117, RZ, RZ, R54 ;  /* 0x000000ffff757224 */ /* 0x000fe200078e0036 */
[----:B------:R-:W-:Y:S01]  /*1b7f0*/  LEA R96, P2, R28, R10, 0x2 ;  /* 0x0000000a1c607211 */ /* 0x000fe200078410ff */
[----:B------:R-:W-:Y:S01]  /*1b800*/  IMAD.MOV.U32 R54, RZ, RZ, R95 ;  /* 0x000000ffff367224 */ /* 0x000fe200078e005f */
[----:B------:R-:W-:-:S02]  /*1b810*/  LEA.HI.X.SX32 R95, R44, R0, 0x2, P6 ;  /* 0x000000002c5f7211 */ /* 0x000fc400030f16ff */
[----:B------:R-:W-:Y:S02]  /*1b820*/  LEA R88, P6, R76, R10, 0x2 ;  /* 0x0000000a4c587211 */ /* 0x000fe400078c10ff */
[-C--:B------:R-:W-:Y:S01]  /*1b830*/  LEA.HI.X.SX32 R97, R28, R0.reuse, 0x2, P2 ;  /* 0x000000001c617211 */ /* 0x080fe200010f16ff */
[----:B------:R-:W-:Y:S01]  /*1b840*/  IMAD.MOV.U32 R28, RZ, RZ, R11 ;  /* 0x000000ffff1c7224 */ /* 0x000fe200078e000b */
[----:B------:R-:W-:Y:S01]  /*1b850*/  LEA.HI.X.SX32 R89, R76, R0, 0x2, P6 ;  /* 0x000000004c597211 */ /* 0x000fe200030f16ff */
[----:B------:R-:W-:Y:S01]  /*1b860*/  IMAD.MOV.U32 R44, RZ, RZ, R12 ;  /* 0x000000ffff2c7224 */ /* 0x000fe200078e000c */
[-C--:B------:R-:W-:Y:S01]  /*1b870*/  LEA R90, P2, R19, R10.reuse, 0x2 ;  /* 0x0000000a135a7211 */ /* 0x080fe200078410ff */
[----:B------:R-:W-:Y:S01]  /*1b880*/  IMAD.MOV.U32 R11, RZ, RZ, R37 ;  /* 0x000000ffff0b7224 */ /* 0x000fe200078e0025 */
[----:B------:R-:W-:Y:S01]  /*1b890*/  LEA R82, P6, R124, R10, 0x2 ;  /* 0x0000000a7c527211 */ /* 0x000fe200078c10ff */
[----:B------:R-:W-:Y:S01]  /*1b8a0*/  IMAD.MOV.U32 R37, RZ, RZ, R86 ;  /* 0x000000ffff257224 */ /* 0x000fe200078e0056 */
[----:B------:R-:W-:-:S02]  /*1b8b0*/  MOV R12, R15 ;  /* 0x0000000f000c7202 */ /* 0x000fc40000000f00 */
[----:B------:R-:W-:Y:S02]  /*1b8c0*/  LEA R86, P0, R108, R10, 0x2 ;  /* 0x0000000a6c567211 */ /* 0x000fe400078010ff */
[----:B------:R-:W-:Y:S02]  /*1b8d0*/  MOV R15, R61 ;  /* 0x0000003d000f7202 */ /* 0x000fe40000000f00 */
[-C--:B------:R-:W-:Y:S01]  /*1b8e0*/  LEA.HI.X.SX32 R91, R19, R0.reuse, 0x2, P2 ;  /* 0x00000000135b7211 */ /* 0x080fe200010f16ff */
[----:B------:R-:W-:Y:S01]  /*1b8f0*/  IMAD.MOV.U32 R19, RZ, RZ, R84 ;  /* 0x000000ffff137224 */ /* 0x000fe200078e0054 */
[----:B------:R-:W-:Y:S02]  /*1b900*/  LEA.HI.X.SX32 R83, R124, R0, 0x2, P6 ;  /* 0x000000007c537211 */ /* 0x000fe400030f16ff */
[----:B------:R-:W-:Y:S02]  /*1b910*/  MOV R61, R87 ;  /* 0x00000057003d7202 */ /* 0x000fe40000000f00 */
[----:B------:R-:W-:Y:S01]  /*1b920*/  MOV R124, R12 ;  /* 0x0000000c007c7202 */ /* 0x000fe20000000f00 */
[----:B------:R-:W-:Y:S01]  /*1b930*/  IMAD.MOV.U32 R12, RZ, RZ, R21 ;  /* 0x000000ffff0c7224 */ /* 0x000fe200078e0015 */
[----:B------:R-:W-:Y:S01]  /*1b940*/  LEA R84, P2, R16, R10, 0x2 ;  /* 0x0000000a10547211 */ /* 0x000fe200078410ff */
[----:B------:R-:W-:Y:S01]  /*1b950*/  IMAD.MOV.U32 R18, RZ, RZ, R17 ;  /* 0x000000ffff127224 */ /* 0x000fe200078e0011 */
[----:B------:R-:W-:Y:S01]  /*1b960*/  LEA.HI.X.SX32 R87, R108, R0, 0x2, P0 ;  /* 0x000000006c577211 */ /* 0x000fe200000f16ff */
[----:B------:R-:W-:Y:S01]  /*1b970*/  IMAD.MOV.U32 R21, RZ, RZ, R45 ;  /* 0x000000ffff157224 */ /* 0x000fe200078e002d */
[----:B------:R-:W-:-:S02]  /*1b980*/  LEA R80, P0, R36, R10, 0x2 ;  /* 0x0000000a24507211 */ /* 0x000fc400078010ff */
[----:B------:R-:W-:Y:S02]  /*1b990*/  MOV R17, R37 ;  /* 0x0000002500117202 */ /* 0x000fe40000000f00 */
[----:B------:R-:W-:Y:S01]  /*1b9a0*/  LEA R76, P6, R68, R10, 0x2 ;  /* 0x0000000a444c7211 */ /* 0x000fe200078c10ff */
[----:B------:R-:W-:Y:S01]  /*1b9b0*/  IMAD.MOV.U32 R45, RZ, RZ, R77 ;  /* 0x000000ffff2d7224 */ /* 0x000fe200078e004d */
[-C--:B------:R-:W-:Y:S02]  /*1b9c0*/  LEA.HI.X.SX32 R81, R36, R0.reuse, 0x2, P0 ;  /* 0x0000000024517211 */ /* 0x080fe400000f16ff */
[----:B------:R-:W-:Y:S01]  /*1b9d0*/  MOV R36, R21 ;  /* 0x0000001500247202 */ /* 0x000fe20000000f00 */
[----:B------:R-:W-:Y:S01]  /*1b9e0*/  IMAD.MOV.U32 R21, RZ, RZ, R70 ;  /* 0x000000ffff157224 */ /* 0x000fe200078e0046 */
[----:B------:R-:W-:Y:S02]  /*1b9f0*/  LEA.HI.X.SX32 R77, R68, R0, 0x2, P6 ;  /* 0x00000000444d7211 */ /* 0x000fe400030f16ff */
[----:B------:R-:W-:-:S02]  /*1ba00*/  LEA R70, P6, R28, R10, 0x2 ;  /* 0x0000000a1c467211 */ /* 0x000fc400078c10ff */
[----:B------:R-:W-:-:S04]  /*1ba10*/  LEA R74, P0, R116, R10, 0x2 ;  /* 0x0000000a744a7211 */ /* 0x000fc800078010ff */
[----:B------:R-:W-:Y:S02]  /*1ba20*/  LEA.HI.X.SX32 R75, R116, R0, 0x2, P0 ;  /* 0x00000000744b7211 */ /* 0x000fe400000f16ff */
[C---:B------:R-:W-:Y:S02]  /*1ba30*/  LEA R68, P0, R44.reuse, R10, 0x2 ;  /* 0x0000000a2c447211 */ /* 0x040fe400078010ff */
[----:B------:R-:W-:Y:S01]  /*1ba40*/  MOV R116, R15 ;  /* 0x0000000f00747202 */ /* 0x000fe20000000f00 */
[----:B------:R-:W-:Y:S01]  /*1ba50*/  IMAD.MOV.U32 R15, RZ, RZ, R69 ;  /* 0x000000ffff0f7224 */ /* 0x000fe200078e0045 */
[----:B------:R-:W-:Y:S02]  /*1ba60*/  LEA.HI.X.SX32 R69, R44, R0, 0x2, P0 ;  /* 0x000000002c457211 */ /* 0x000fe400000f16ff */
[----:B------:R-:W-:Y:S01]  /*1ba70*/  LEA R62, P0, R19, R10, 0x2 ;  /* 0x0000000a133e7211 */ /* 0x000fe200078010ff */
[----:B------:R-:W-:Y:S02]  /*1ba80*/  IMAD R55, R55, c[0x0][0x190], RZ ;  /* 0x0000640037377a24 */ /* 0x000fe400078e02ff */
[----:B------:R-:W-:-:S02]  /*1ba90*/  IMAD R47, R47, c[0x0][0x190], RZ ;  /* 0x000064002f2f7a24 */ /* 0x000fc400078e02ff */
[----:B------:R-:W-:Y:S02]  /*1baa0*/  IMAD R39, R39, c[0x0][0x190], RZ ;  /* 0x0000640027277a24 */ /* 0x000fe400078e02ff */
[----:B------:R-:W-:Y:S02]  /*1bab0*/  IMAD R31, R31, c[0x0][0x190], RZ ;  /* 0x000064001f1f7a24 */ /* 0x000fe400078e02ff */
[----:B------:R-:W-:Y:S02]  /*1bac0*/  IMAD R23, R23, c[0x0][0x190], RZ ;  /* 0x0000640017177a24 */ /* 0x000fe400078e02ff */
[----:B---3--:R-:W-:Y:S01]  /*1bad0*/  IMAD.MOV.U32 R37, RZ, RZ, R85 ;  /* 0x000000ffff257224 */ /* 0x008fe200078e0055 */
[----:B------:R-:W-:Y:S01]  /*1bae0*/  LEA.HI.X.SX32 R85, R16, R0, 0x2, P2 ;  /* 0x0000000010557211 */ /* 0x000fe200010f16ff */
[----:B----4-:R-:W-:Y:S01]  /*1baf0*/  IMAD.MOV.U32 R108, RZ, RZ, R78 ;  /* 0x000000ffff6c7224 */ /* 0x010fe200078e004e */
[----:B------:R-:W-:Y:S01]  /*1bb00*/  LEA R78, P2, R52, R10, 0x2 ;  /* 0x0000000a344e7211 */ /* 0x000fe200078410ff */
[----:B------:R-:W-:-:S03]  /*1bb10*/  IMAD.MOV.U32 R16, RZ, RZ, R79 ;  /* 0x000000ffff107224 */ /* 0x000fc600078e004f */
[----:B------:R-:W-:Y:S01]  /*1bb20*/  LEA.HI.X.SX32 R79, R52, R0, 0x2, P2 ;  /* 0x00000000344f7211 */ /* 0x000fe200010f16ff */
[----:B------:R-:W-:Y:S01]  /*1bb30*/  IMAD.MOV.U32 R52, RZ, RZ, R45 ;  /* 0x000000ffff347224 */ /* 0x000fe200078e002d */
[C---:B------:R-:W-:Y:S01]  /*1bb40*/  LEA R72, P2, R195.reuse, R10, 0x2 ;  /* 0x0000000ac3487211 */ /* 0x040fe200078410ff */
[----:B------:R-:W-:Y:S01]  /*1bb50*/  IMAD.MOV.U32 R45, RZ, RZ, R71 ;  /* 0x000000ffff2d7224 */ /* 0x000fe200078e0047 */
[----:B------:R-:W-:Y:S02]  /*1bb60*/  LEA.HI.X.SX32 R71, R28, R0, 0x2, P6 ;  /* 0x000000001c477211 */ /* 0x000fe400030f16ff */
[----:B------:R-:W-:Y:S02]  /*1bb70*/  LEA R64, P6, R18, R10, 0x2 ;  /* 0x0000000a12407211 */ /* 0x000fe400078c10ff */
[----:B------:R-:W-:Y:S02]  /*1bb80*/  LEA.HI.X.SX32 R73, R195, R0, 0x2, P2 ;  /* 0x00000000c3497211 */ /* 0x000fe400010f16ff */
[----:B------:R-:W-:-:S02]  /*1bb90*/  LEA R66, P2, R60, R10, 0x2 ;  /* 0x0000000a3c427211 */ /* 0x000fc400078410ff */
[----:B------:R-:W-:Y:S02]  /*1bba0*/  LEA.HI.X.SX32 R65, R18, R0, 0x2, P6 ;  /* 0x0000000012417211 */ /* 0x000fe400030f16ff */
[C---:B--2---:R-:W-:Y:S02]  /*1bbb0*/  LEA R24, P6, R127.reuse, R10, 0x2 ;  /* 0x0000000a7f187211 */ /* 0x044fe400078c10ff */
[----:B------:R-:W-:Y:S01]  /*1bbc0*/  LEA.HI.X.SX32 R67, R60, R0, 0x2, P2 ;  /* 0x000000003c437211 */ /* 0x000fe200010f16ff */
[----:B------:R-:W-:Y:S01]  /*1bbd0*/  IMAD.MOV.U32 R44, RZ, RZ, R108 ;  /* 0x000000ffff2c7224 */ /* 0x000fe200078e006c */
[----:B------:R-:W-:Y:S02]  /*1bbe0*/  LEA R60, P2, R20, R10, 0x2 ;  /* 0x0000000a143c7211 */ /* 0x000fe400078410ff */
[----:B------:R-:W-:Y:S01]  /*1bbf0*/  LEA.HI.X.SX32 R25, R127, R0, 0x2, P6 ;  /* 0x000000007f197211 */ /* 0x000fe200030f16ff */
[----:B------:R-:W-:Y:S01]  /*1bc00*/  IMAD.MOV.U32 R28, RZ, RZ, R63 ;  /* 0x000000ffff1c7224 */ /* 0x000fe200078e003f */
[----:B------:R-:W-:Y:S01]  /*1bc10*/  MOV R108, R16 ;  /* 0x00000010006c7202 */ /* 0x000fe20000000f00 */
[----:B------:R-:W-:Y:S01]  /*1bc20*/  IMAD.MOV.U32 R16, RZ, RZ, R61 ;  /* 0x000000ffff107224 */ /* 0x000fe200078e003d */
[----:B------:R-:W-:Y:S01]  /*1bc30*/  LEA.HI.X.SX32 R63, R19, R0, 0x2, P0 ;  /* 0x00000000133f7211 */ /* 0x000fe200000f16ff */
[----:B------:R2:W-:Y:S01]  /*1bc40*/  STL.64 [R1+0x978], R24 ;  /* 0x0009781801007387 */ /* 0x0005e20000100a00 */
[----:B------:R-:W-:-:S02]  /*1bc50*/  LEA R18, P0, R126, R10, 0x2 ;  /* 0x0000000a7e127211 */ /* 0x000fc400078010ff */
[----:B------:R-:W-:Y:S02]  /*1bc60*/  LEA.HI.X.SX32 R61, R20, R0, 0x2, P2 ;  /* 0x00000000143d7211 */ /* 0x000fe400010f16ff */
[C---:B-1----:R-:W-:Y:S02]  /*1bc70*/  LEA R26, P2, R119.reuse, R10, 0x2 ;  /* 0x0000000a771a7211 */ /* 0x042fe400078410ff */
[-C--:B------:R-:W-:Y:S02]  /*1bc80*/  LEA.HI.X.SX32 R19, R126, R0.reuse, 0x2, P0 ;  /* 0x000000007e137211 */ /* 0x080fe400000f16ff */
[----:B------:R-:W-:Y:S02]  /*1bc90*/  LEA.HI.X.SX32 R27, R119, R0, 0x2, P2 ;  /* 0x00000000771b7211 */ /* 0x000fe400010f16ff */
[C---:B--2---:R-:W-:Y:S01]  /*1bca0*/  LEA R24, P6, R118.reuse, R10, 0x2 ;  /* 0x0000000a76187211 */ /* 0x044fe200078c10ff */
[----:B------:R-:W-:Y:S03]  /*1bcb0*/  STL.64 [R1+0x9c8], R18 ;  /* 0x0009c81201007387 */ /* 0x000fe60000100a00 */
[----:B------:R-:W-:Y:S01]  /*1bcc0*/  LEA.HI.X.SX32 R25, R118, R0, 0x2, P6 ;  /* 0x0000000076197211 */ /* 0x000fe200030f16ff */
[----:B------:R1:W-:Y:S01]  /*1bcd0*/  STL.64 [R1+0xdc0], R26 ;  /* 0x000dc01a01007387 */ /* 0x0003e20000100a00 */
[----:B------:R-:W-:-:S03]  /*1bce0*/  LEA R32, P0, R111, R10, 0x2 ;  /* 0x0000000a6f207211 */ /* 0x000fc600078010ff */
[----:B------:R2:W-:Y:S01]  /*1bcf0*/  STL.64 [R1+0xec8], R24 ;  /* 0x000ec81801007387 */ /* 0x0005e20000100a00 */
[----:B------:R-:W-:Y:S02]  /*1bd00*/  LEA.HI.X.SX32 R33, R111, R0, 0x2, P0 ;  /* 0x000000006f217211 */ /* 0x000fe400000f16ff */
[-C--:B-1----:R-:W-:Y:S02]  /*1bd10*/  LEA R26, P2, R55, R10.reuse, 0x2 ;  /* 0x0000000a371a7211 */ /* 0x082fe400078410ff */
[----:B--2---:R-:W-:Y:S02]  /*1bd20*/  LEA R24, P6, R47, R10, 0x2 ;  /* 0x0000000a2f187211 */ /* 0x004fe400078c10ff */
[-C--:B------:R-:W-:Y:S02]  /*1bd30*/  LEA.HI.X.SX32 R27, R55, R0.reuse, 0x2, P2 ;  /* 0x00000000371b7211 */ /* 0x080fe400010f16ff */
[----:B------:R-:W-:Y:S01]  /*1bd40*/  LEA.HI.X.SX32 R25, R47, R0, 0x2, P6 ;  /* 0x000000002f197211 */ /* 0x000fe200030f16ff */
[----:B------:R1:W-:Y:S01]  /*1bd50*/  STL.64 [R1+0xf18], R32 ;  /* 0x000f182001007387 */ /* 0x0003e20000100a00 */
[----:B------:R-:W-:-:S03]  /*1bd60*/  IMAD.MOV.U32 R19, RZ, RZ, R28 ;  /* 0x000000ffff137224 */ /* 0x000fc600078e001c */
[----:B------:R2:W-:Y:S01]  /*1bd70*/  STL.64 [R1+0xf90], R26 ;  /* 0x000f901a01007387 */ /* 0x0005e20000100a00 */
[----:B------:R-:W-:-:S03]  /*1bd80*/  IMAD.MOV.U32 R28, RZ, RZ, R116 ;  /* 0x000000ffff1c7224 */ /* 0x000fc600078e0074 */
[----:B------:R3:W-:Y:S01]  /*1bd90*/  STL.64 [R1+0x1158], R24 ;  /* 0x0011581801007387 */ /* 0x0007e20000100a00 */
[-C--:B-1----:R-:W-:Y:S01]  /*1bda0*/  LEA R32, P0, R39, R10.reuse, 0x2 ;  /* 0x0000000a27207211 */ /* 0x082fe200078010ff */
[----:B------:R-:W-:Y:S01]  /*1bdb0*/  IMAD.MOV.U32 R116, RZ, RZ, R15 ;  /* 0x000000ffff747224 */ /* 0x000fe200078e000f */
[----:B--2---:R-:W-:Y:S01]  /*1bdc0*/  LEA R26, P2, R31, R10, 0x2 ;  /* 0x0000000a1f1a7211 */ /* 0x004fe200078410ff */
[----:B------:R-:W-:Y:S01]  /*1bdd0*/  IMAD.MOV.U32 R15, RZ, RZ, R38 ;  /* 0x000000ffff0f7224 */ /* 0x000fe200078e0026 */
[----:B------:R-:W-:Y:S02]  /*1bde0*/  LEA.HI.X.SX32 R33, R39, R0, 0x2, P0 ;  /* 0x0000000027217211 */ /* 0x000fe400000f16ff */
[-C--:B---3--:R-:W-:Y:S02]  /*1bdf0*/  LEA R24, P6, R23, R10.reuse, 0x2 ;  /* 0x0000000a17187211 */ /* 0x088fe400078c10ff */
[----:B------:R-:W-:Y:S02]  /*1be00*/  LEA R58, P0, R37, R10, 0x2 ;  /* 0x0000000a253a7211 */ /* 0x000fe400078010ff */
[----:B------:R-:W-:-:S02]  /*1be10*/  LEA.HI.X.SX32 R27, R31, R0, 0x2, P2 ;  /* 0x000000001f1b7211 */ /* 0x000fc400010f16ff */
[----:B------:R-:W-:Y:S02]  /*1be20*/  LEA.HI.X.SX32 R25, R23, R0, 0x2, P6 ;  /* 0x0000000017197211 */ /* 0x000fe400030f16ff */
[----:B------:R-:W-:Y:S01]  /*1be30*/  MOV R38, R54 ;  /* 0x0000003600267202 */ /* 0x000fe20000000f00 */
[----:B------:R-:W-:Y:S01]  /*1be40*/  IMAD.MOV.U32 R20, RZ, RZ, R36 ;  /* 0x000000ffff147224 */ /* 0x000fe200078e0024 */
[-C--:B------:R-:W-:Y:S02]  /*1be50*/  LEA R56, P2, R19, R10.reuse, 0x2 ;  /* 0x0000000a13387211 */ /* 0x080fe400078410ff */
[----:B------:R-:W-:Y:S02]  /*1be60*/  LEA R54, P6, R44, R10, 0x2 ;  /* 0x0000000a2c367211 */ /* 0x000fe400078c10ff */
[----:B------:R-:W-:Y:S02]  /*1be70*/  MOV R36, R52 ;  /* 0x0000003400247202 */ /* 0x000fe40000000f00 */
[----:B------:R-:W-:-:S02]  /*1be80*/  LEA.HI.X.SX32 R59, R37, R0, 0x2, P0 ;  /* 0x00000000253b7211 */ /* 0x000fc400000f16ff */
[----:B------:R-:W-:Y:S02]  /*1be90*/  LEA R52, P0, R21, R10, 0x2 ;  /* 0x0000000a15347211 */ /* 0x000fe400078010ff */
[-C--:B------:R-:W-:Y:S02]  /*1bea0*/  LEA.HI.X.SX32 R57, R19, R0.reuse, 0x2, P2 ;  /* 0x0000000013397211 */ /* 0x080fe400010f16ff */
[----:B------:R-:W-:Y:S01]  /*1beb0*/  LEA.HI.X.SX32 R55, R44, R0, 0x2, P6 ;  /* 0x000000002c377211 */ /* 0x000fe200030f16ff */
[----:B------:R-:W-:Y:S01]  /*1bec0*/  IMAD.MOV.U32 R37, RZ, RZ, R53 ;  /* 0x000000ffff257224 */ /* 0x000fe200078e0035 */
[-C--:B------:R-:W-:Y:S02]  /*1bed0*/  LEA R18, P2, R22, R10.reuse, 0x2 ;  /* 0x0000000a16127211 */ /* 0x080fe400078410ff */
[----:B------:R-:W-:Y:S02]  /*1bee0*/  LEA R50, P6, R108, R10, 0x2 ;  /* 0x0000000a6c327211 */ /* 0x000fe400078c10ff */
[-C--:B------:R-:W-:Y:S01]  /*1bef0*/  LEA.HI.X.SX32 R53, R21, R0.reuse, 0x2, P0 ;  /* 0x0000000015357211 */ /* 0x080fe200000f16ff */
[----:B------:R-:W-:Y:S01]  /*1bf00*/  IMAD.MOV.U32 R21, RZ, RZ, R13 ;  /* 0x000000ffff157224 */ /* 0x000fe200078e000d */
[-C--:B------:R-:W-:Y:S01]  /*1bf10*/  LEA.HI.X.SX32 R19, R22, R0.reuse, 0x2, P2 ;  /* 0x0000000016137211 */ /* 0x080fe200010f16ff */
[----:B------:R-:W-:Y:S01]  /*1bf20*/  IMAD.MOV.U32 R13, RZ, RZ, R46 ;  /* 0x000000ffff0d7224 */ /* 0x000fe200078e002e */
[----:B------:R-:W-:-:S02]  /*1bf30*/  LEA.HI.X.SX32 R51, R108, R0, 0x2, P6 ;  /* 0x000000006c337211 */ /* 0x000fc400030f16ff */
[-C--:B------:R-:W-:Y:S02]  /*1bf40*/  LEA R46, P2, R36, R10.reuse, 0x2 ;  /* 0x0000000a242e7211 */ /* 0x080fe400078410ff */
[----:B------:R-:W-:Y:S02]  /*1bf50*/  LEA R44, P6, R124, R10, 0x2 ;  /* 0x0000000a7c2c7211 */ /* 0x000fe400078c10ff */
[----:B------:R-:W-:Y:S02]  /*1bf60*/  MOV R108, R45 ;  /* 0x0000002d006c7202 */ /* 0x000fe40000000f00 */
[-C--:B------:R-:W-:Y:S02]  /*1bf70*/  LEA.HI.X.SX32 R47, R36, R0.reuse, 0x2, P2 ;  /* 0x00000000242f7211 */ /* 0x080fe400010f16ff */
[----:B------:R-:W-:Y:S01]  /*1bf80*/  LEA.HI.X.SX32 R45, R124, R0, 0x2, P6 ;  /* 0x000000007c2d7211 */ /* 0x000fe200030f16ff */
[----:B------:R-:W-:Y:S01]  /*1bf90*/  IMAD.MOV.U32 R124, RZ, RZ, R38 ;  /* 0x000000ffff7c7224 */ /* 0x000fe200078e0026 */
[----:B------:R-:W-:-:S02]  /*1bfa0*/  LEA R40, P2, R28, R10, 0x2 ;  /* 0x0000000a1c287211 */ /* 0x000fc400078410ff */
[----:B------:R-:W-:Y:S01]  /*1bfb0*/  LEA R38, P6, R15, R10, 0x2 ;  /* 0x0000000a0f267211 */ /* 0x000fe200078c10ff */
[----:B------:R1:W-:Y:S01]  /*1bfc0*/  STL.64 [R1+0x1210], R32 ;  /* 0x0012102001007387 */ /* 0x0003e20000100a00 */
[----:B------:R-:W-:Y:S02]  /*1bfd0*/  LEA.HI.X.SX32 R41, R28, R0, 0x2, P2 ;  /* 0x000000001c297211 */ /* 0x000fe400010f16ff */
[----:B------:R-:W-:Y:S02]  /*1bfe0*/  LEA R34, P2, R117, R10, 0x2 ;  /* 0x0000000a75227211 */ /* 0x000fe400078410ff */
[-C--:B------:R-:W-:Y:S01]  /*1bff0*/  LEA.HI.X.SX32 R39, R15, R0.reuse, 0x2, P6 ;  /* 0x000000000f277211 */ /* 0x080fe200030f16ff */
[----:B------:R2:W-:Y:S01]  /*1c000*/  STL.64 [R1+0x1260], R26 ;  /* 0x0012601a01007387 */ /* 0x0005e20000100a00 */
[----:B------:R-:W-:-:S03]  /*1c010*/  LEA.HI.X.SX32 R35, R117, R0, 0x2, P2 ;  /* 0x0000000075237211 */ /* 0x000fc600010f16ff */
[----:B------:R3:W-:Y:S01]  /*1c020*/  STL.64 [R1+0x19b8], R24 ;  /* 0x0019b81801007387 */ /* 0x0007e20000100a00 */
[----:B-1----:R-:W-:-:S03]  /*1c030*/  LEA R32, P6, R17, R10, 0x2 ;  /* 0x0000000a11207211 */ /* 0x002fc600078c10ff */
[----:B------:R1:W-:Y:S01]  /*1c040*/  STL.64 [R1+0x19c8], R18 ;  /* 0x0019c81201007387 */ /* 0x0003e20000100a00 */
[----:B------:R-:W-:-:S03]  /*1c050*/  LEA.HI.X.SX32 R33, R17, R0, 0x2, P6 ;  /* 0x0000000011217211 */ /* 0x000fc600030f16ff */
[----:B------:R-:W4:Y:S04]  /*1c060*/  LDL.LU R117, [R1+0x1c4] ;  /* 0x0001c40001757983 */ /* 0x000f280000300800 */
[----:B------:R-:W4:Y:S01]  /*1c070*/  LDL.LU R17, [R1+0x198] ;  /* 0x0001980001117983 */ /* 0x000f220000300800 */
[----:B------:R-:W-:-:S04]  /*1c080*/  LEA R48, P0, R20, R10, 0x2 ;  /* 0x0000000a14307211 */ /* 0x000fc800078010ff */
[----:B------:R-:W-:Y:S02]  /*1c090*/  LEA.HI.X.SX32 R49, R20, R0, 0x2, P0 ;  /* 0x0000000014317211 */ /* 0x000fe400000f16ff */
[----:B------:R-:W-:-:S04]  /*1c0a0*/  LEA R42, P0, R12, R10, 0x2 ;  /* 0x0000000a0c2a7211 */ /* 0x000fc800078010ff */
[----:B------:R-:W-:Y:S02]  /*1c0b0*/  LEA.HI.X.SX32 R43, R12, R0, 0x2, P0 ;  /* 0x000000000c2b7211 */ /* 0x000fe400000f16ff */
[C---:B------:R-:W-:Y:S01]  /*1c0c0*/  LEA R36, P0, R29.reuse, R10, 0x2 ;  /* 0x0000000a1d247211 */ /* 0x040fe200078010ff */
[----:B------:R-:W-:Y:S02]  /*1c0d0*/  IMAD.MOV.U32 R12, RZ, RZ, R37 ;  /* 0x000000ffff0c7224 */ /* 0x000fe400078e0025 */
[----:B------:R-:W-:Y:S01]  /*1c0e0*/  IMAD.MOV.U32 R15, RZ, RZ, R16 ;  /* 0x000000ffff0f7224 */ /* 0x000fe200078e0010 */
[----:B------:R-:W-:Y:S02]  /*1c0f0*/  LEA.HI.X.SX32 R37, R29, R0, 0x2, P0 ;  /* 0x000000001d257211 */ /* 0x000fe400000f16ff */
[----:B------:R-:W-:Y:S02]  /*1c100*/  MOV R16, R30 ;  /* 0x0000001e00107202 */ /* 0x000fe40000000f00 */
[----:B------:R-:W-:-:S02]  /*1c110*/  LEA R30, P0, R14, R10, 0x2 ;  /* 0x0000000a0e1e7211 */ /* 0x000fc400078010ff */
[-C--:B------:R-:W-:Y:S02]  /*1c120*/  LEA R28, P2, R21, R10.reuse, 0x2 ;  /* 0x0000000a151c7211 */ /* 0x080fe400078410ff */
[----:B--2---:R-:W-:Y:S02]  /*1c130*/  LEA R26, P6, R13, R10, 0x2 ;  /* 0x0000000a0d1a7211 */ /* 0x004fe400078c10ff */
[----:B------:R-:W-:Y:S02]  /*1c140*/  LEA.HI.X.SX32 R31, R14, R0, 0x2, P0 ;  /* 0x000000000e1f7211 */ /* 0x000fe400000f16ff */
[----:B---3--:R-:W-:Y:S01]  /*1c150*/  LEA R24, P0, R108, R10, 0x2 ;  /* 0x0000000a6c187211 */ /* 0x008fe200078010ff */
[----:B------:R-:W2:Y:S01]  /*1c160*/  LDL.LU R14, [R1+0x18c] ;  /* 0x00018c00010e7983 */ /* 0x000ea20000300800 */
[----:B------:R-:W-:Y:S02]  /*1c170*/  LEA.HI.X.SX32 R29, R21, R0, 0x2, P2 ;  /* 0x00000000151d7211 */ /* 0x000fe400010f16ff */
[----:B------:R-:W-:-:S02]  /*1c180*/  LEA R22, P2, R11, R10, 0x2 ;  /* 0x0000000a0b167211 */ /* 0x000fc400078410ff */
[----:B------:R-:W-:Y:S02]  /*1c190*/  LEA.HI.X.SX32 R27, R13, R0, 0x2, P6 ;  /* 0x000000000d1b7211 */ /* 0x000fe400030f16ff */
[----:B------:R-:W-:Y:S01]  /*1c1a0*/  LEA R20, P6, R116, R10, 0x2 ;  /* 0x0000000a74147211 */ /* 0x000fe200078c10ff */
[----:B------:R-:W3:Y:S01]  /*1c1b0*/  LDL.LU R13, [R1+0x170] ;  /* 0x00017000010d7983 */ /* 0x000ee20000300800 */
[----:B------:R-:W-:Y:S02]  /*1c1c0*/  LEA.HI.X.SX32 R25, R108, R0, 0x2, P0 ;  /* 0x000000006c197211 */ /* 0x000fe400000f16ff */
[----:B-1----:R-:W-:Y:S01]  /*1c1d0*/  LEA R18, P0, R124, R10, 0x2 ;  /* 0x0000000a7c127211 */ /* 0x002fe200078010ff */
[----:B------:R-:W3:Y:S01]  /*1c1e0*/  LDL.LU R113, [R1+0x3fc] ;  /* 0x0003fc0001717983 */ /* 0x000ee20000300800 */
[----:B------:R-:W-:Y:S02]  /*1c1f0*/  LEA.HI.X.SX32 R23, R11, R0, 0x2, P2 ;  /* 0x000000000b177211 */ /* 0x000fe400010f16ff */
[----:B------:R-:W-:Y:S01]  /*1c200*/  LEA R110, P2, R12, R10, 0x2 ;  /* 0x0000000a0c6e7211 */ /* 0x000fe200078410ff */
[----:B------:R-:W3:Y:S01]  /*1c210*/  LDL.LU R11, [R1+0x3f8] ;  /* 0x0003f800010b7983 */ /* 0x000ee20000300800 */
[----:B------:R-:W-:-:S02]  /*1c220*/  LEA.HI.X.SX32 R21, R116, R0, 0x2, P6 ;  /* 0x0000000074157211 */ /* 0x000fc400030f16ff */
[----:B------:R-:W-:Y:S01]  /*1c230*/  LEA R194, P6, R125, R10, 0x2 ;  /* 0x0000000a7dc27211 */ /* 0x000fe200078c10ff */
[----:B------:R-:W3:Y:S01]  /*1c240*/  LDL.LU R250, [R1+0x3f4] ;  /* 0x0003f40001fa7983 */ /* 0x000ee20000300800 */
[----:B------:R-:W-:Y:S02]  /*1c250*/  LEA.HI.X.SX32 R19, R124, R0, 0x2, P0 ;  /* 0x000000007c137211 */ /* 0x000fe400000f16ff */
[----:B------:R-:W-:Y:S01]  /*1c260*/  LEA R192, P0, R109, R10, 0x2 ;  /* 0x0000000a6dc07211 */ /* 0x000fe200078010ff */
[----:B------:R-:W3:Y:S01]  /*1c270*/  LDL.LU R108, [R1+0x178] ;  /* 0x00017800016c7983 */ /* 0x000ee20000300800 */
[----:B------:R-:W-:Y:S02]  /*1c280*/  LEA.HI.X.SX32 R111, R12, R0, 0x2, P2 ;  /* 0x000000000c6f7211 */ /* 0x000fe400010f16ff */
[----:B------:R-:W-:Y:S02]  /*1c290*/  LEA R126, P2, R15, R10, 0x2 ;  /* 0x0000000a0f7e7211 */ /* 0x000fe400078410ff */
[----:B------:R-:W-:-:S02]  /*1c2a0*/  LEA.HI.X.SX32 R195, R125, R0, 0x2, P6 ;  /* 0x000000007dc37211 */ /* 0x000fc400030f16ff */
[C---:B------:R-:W-:Y:S02]  /*1c2b0*/  LEA R124, P6, R16.reuse, R10, 0x2 ;  /* 0x0000000a107c7211 */ /* 0x040fe400078c10ff */
[-C--:B------:R-:W-:Y:S02]  /*1c2c0*/  LEA.HI.X.SX32 R193, R109, R0.reuse, 0x2, P0 ;  /* 0x000000006dc17211 */ /* 0x080fe400000f16ff */
[-C--:B------:R-:W-:Y:S01]  /*1c2d0*/  LEA.HI.X.SX32 R127, R15, R0.reuse, 0x2, P2 ;  /* 0x000000000f7f7211 */ /* 0x080fe200010f16ff */
[----:B------:R1:W-:Y:S01]  /*1c2e0*/  STL.64 [R1+0x980], R110 ;  /* 0x0009806e01007387 */ /* 0x0003e20000100a00 */
[----:B------:R-:W-:-:S03]  /*1c2f0*/  LEA.HI.X.SX32 R125, R16, R0, 0x2, P6 ;  /* 0x00000000107d7211 */ /* 0x000fc600030f16ff */
[----:B------:R-:W3:Y:S04]  /*1c300*/  LDL.LU R109, [R1+0x60] ;  /* 0x00006000016d7983 */ /* 0x000ee80000300800 */
[----:B------:R-:W-:Y:S04]  /*1c310*/  STL.64 [R1+0xd78], R194 ;  /* 0x000d78c201007387 */ /* 0x000fe80000100a00 */
[----:B------:R-:W-:Y:S04]  /*1c320*/  STL.64 [R1+0xdc8], R192 ;  /* 0x000dc8c001007387 */ /* 0x000fe80000100a00 */
[----:B------:R-:W-:Y:S04]  /*1c330*/  STL.64 [R1+0xed0], R126 ;  /* 0x000ed07e01007387 */ /* 0x000fe80000100a00 */
[----:B------:R-:W-:Y:S01]  /*1c340*/  STL.64 [R1+0xf28], R124 ;  /* 0x000f287c01007387 */ /* 0x000fe20000100a00 */
[----:B----4-:R-:W-:-:S02]  /*1c350*/  LEA R122, P0, R117, R10, 0x2 ;  /* 0x0000000a757a7211 */ /* 0x010fc400078010ff */
[----:B------:R-:W-:Y:S02]  /*1c360*/  LEA R120, P2, R17, R10, 0x2 ;  /* 0x0000000a11787211 */ /* 0x000fe400078410ff */
[-C--:B------:R-:W-:Y:S02]  /*1c370*/  LEA.HI.X.SX32 R123, R117, R0.reuse, 0x2, P0 ;  /* 0x00000000757b7211 */ /* 0x080fe400000f16ff */
[----:B------:R-:W-:Y:S02]  /*1c380*/  LEA.HI.X.SX32 R121, R17, R0, 0x2, P2 ;  /* 0x0000000011797211 */ /* 0x000fe400010f16ff */
[C---:B------:R-:W-:Y:S01]  /*1c390*/  LEA R116, P0, R252.reuse, R10, 0x2 ;  /* 0x0000000afc747211 */ /* 0x040fe200078010ff */
[----:B------:R-:W-:Y:S03]  /*1c3a0*/  STL.64 [R1+0x1110], R122 ;  /* 0x0011107a01007387 */ /* 0x000fe60000100a00 */
[----:B------:R-:W-:Y:S01]  /*1c3b0*/  LEA.HI.X.SX32 R117, R252, R0, 0x2, P0 ;  /* 0x00000000fc757211 */ /* 0x000fe200000f16ff */
[----:B------:R-:W-:Y:S04]  /*1c3c0*/  STL.64 [R1+0x1180], R120 ;  /* 0x0011807801007387 */ /* 0x000fe80000100a00 */
[----:B------:R-:W4:Y:S01]  /*1c3d0*/  LDL.LU R252, [R1+0x3398] ;  /* 0x0033980001fc7983 */ /* 0x000f220000300800 */
[----:B------:R-:W-:-:S05]  /*1c3e0*/  IMAD.MOV.U32 R251, RZ, RZ, c[0x0][0x180] ;  /* 0x00006000fffb7624 */ /* 0x000fca00078e00ff */
[----:B------:R-:W-:Y:S02]  /*1c3f0*/  IADD3 R251, R251, -0x80, RZ ;  /* 0xffffff80fbfb7810 */ /* 0x000fe40007ffe0ff */
[----:B--2---:R-:W-:-:S04]  /*1c400*/  LEA R118, P6, R14, R10, 0x2 ;  /* 0x0000000a0e767211 */ /* 0x004fc800078c10ff */
[----:B------:R-:W-:Y:S02]  /*1c410*/  LEA.HI.X.SX32 R119, R14, R0, 0x2, P6 ;  /* 0x000000000e777211 */ /* 0x000fe400030f16ff */
[-C--:B---3--:R-:W-:Y:S02]  /*1c420*/  LEA R114, P2, R13, R10.reuse, 0x2 ;  /* 0x0000000a0d727211 */ /* 0x088fe400078410ff */
[----:B------:R-:W-:Y:S02]  /*1c430*/  LEA R16, P6, R113, R10, 0x2 ;  /* 0x0000000a71107211 */ /* 0x000fe400078c10ff */
[----:B------:R-:W-:Y:S02]  /*1c440*/  LEA.HI.X.SX32 R115, R13, R0, 0x2, P2 ;  /* 0x000000000d737211 */ /* 0x000fe400010f16ff */
[-C--:B------:R-:W-:Y:S02]  /*1c450*/  LEA R14, P0, R11, R10.reuse, 0x2 ;  /* 0x0000000a0b0e7211 */ /* 0x080fe400078010ff */
[----:B------:R-:W-:-:S02]  /*1c460*/  LEA R12, P2, R250, R10, 0x2 ;  /* 0x0000000afa0c7211 */ /* 0x000fc400078410ff */
[----:B------:R-:W-:Y:S02]  /*1c470*/  LEA.HI.X.SX32 R17, R113, R0, 0x2, P6 ;  /* 0x0000000071117211 */ /* 0x000fe400030f16ff */
[----:B------:R-:W-:Y:S02]  /*1c480*/  LEA R112, P6, R108, R10, 0x2 ;  /* 0x0000000a6c707211 */ /* 0x000fe400078c10ff */
[-C--:B------:R-:W-:Y:S02]  /*1c490*/  LEA.HI.X.SX32 R15, R11, R0.reuse, 0x2, P0 ;  /* 0x000000000b0f7211 */ /* 0x080fe400000f16ff */
[-C--:B------:R-:W-:Y:S02]  /*1c4a0*/  LEA.HI.X.SX32 R13, R250, R0.reuse, 0x2, P2 ;  /* 0x00000000fa0d7211 */ /* 0x080fe400010f16ff */
[----:B------:R-:W-:Y:S01]  /*1c4b0*/  ISETP.GE.U32.AND P2, PT, R251, 0x7fffff01, PT ;  /* 0x7fffff01fb00780c */ /* 0x000fe20003f46070 */
[----:B------:R-:W-:Y:S01]  /*1c4c0*/  IMAD.MOV.U32 R251, RZ, RZ, c[0x0][0x188] ;  /* 0x00006200fffb7624 */ /* 0x000fe200078e00ff */
[----:B------:R-:W-:Y:S01]  /*1c4d0*/  LEA.HI.X.SX32 R113, R108, R0, 0x2, P6 ;  /* 0x000000006c717211 */ /* 0x000fe200030f16ff */
[----:B------:R-:W-:Y:S02]  /*1c4e0*/  STL.64 [R1+0x1220], R118 ;  /* 0x0012207601007387 */ /* 0x000fe40000100a00 */
[----:B------:R-:W-:-:S02]  /*1c4f0*/  IMAD R108, R251, 0x73, RZ ;  /* 0x00000073fb6c7824 */ /* 0x000fc400078e02ff */
[C---:B-1----:R-:W-:Y:S02]  /*1c500*/  IMAD R110, R251.reuse, 0x7b, RZ ;  /* 0x0000007bfb6e7824 */ /* 0x042fe400078e02ff */
[----:B------:R-:W-:Y:S01]  /*1c510*/  IMAD R111, R251, 0x7f, RZ ;  /* 0x0000007ffb6f7824 */ /* 0x000fe200078e02ff */
[----:B------:R-:W-:Y:S01]  /*1c520*/  ISETP.NE.U32.AND P6, PT, R109, RZ, PT ;  /* 0x000000ff6d00720c */ /* 0x000fe20003fc5070 */
[----:B------:R-:W-:Y:S01]  /*1c530*/  IMAD R109, R251, 0x77, RZ ;  /* 0x00000077fb6d7824 */ /* 0x000fe200078e02ff */
[----:B------:R-:W-:Y:S04]  /*1c540*/  STL.64 [R1+0x1980], R116 ;  /* 0x0019807401007387 */ /* 0x000fe80000100a00 */
[----:B------:R-:W-:Y:S04]  /*1c550*/  STL.64 [R1+0x19c0], R114 ;  /* 0x0019c07201007387 */ /* 0x000fe80000100a00 */
[----:B------:R-:W-:Y:S01]  /*1c560*/  STL.64 [R1+0x2f70], R112 ;  /* 0x002f707001007387 */ /* 0x000fe20000100a00 */
[----:B----4-:R-:W-:-:S04]  /*1c570*/  LEA R10, P0, R252, R10, 0x2 ;  /* 0x0000000afc0a7211 */ /* 0x010fc800078010ff */
[----:B------:R-:W-:Y:S01]  /*1c580*/  LEA.HI.X.SX32 R11, R252, R0, 0x2, P0 ;  /* 0x00000000fc0b7211 */ /* 0x000fe200000f16ff */
[----:B------:R-:W-:-:S04]  /*1c590*/  IMAD R0, R251, 0x6f, RZ ;  /* 0x0000006ffb007824 */ /* 0x000fc800078e02ff */
[----:B------:R-:W-:-:S05]  /*1c5a0*/  IMAD.WIDE R250, R0, 0x4, R8 ;  /* 0x0000000400fa7825 */ /* 0x000fca00078e0208 */
[----:B------:R1:W-:Y:S02]  /*1c5b0*/  STL.64 [R1+0x1cf0], R250 ;  /* 0x001cf0fa01007387 */ /* 0x0003e40000100a00 */
[----:B-1----:R-:W-:-:S05]  /*1c5c0*/  IMAD.WIDE R250, R108, 0x4, R8 ;  /* 0x000000046cfa7825 */ /* 0x002fca00078e0208 */
        /* <DEDUP_REMOVED lines=29> */
[----:B-1----:R-:W-:-:S04]  /*1c7a0*/  IMAD.WIDE R250, R108, 0x4, R2 ;  /* 0x000000046cfa7825 */ /* 0x002fc800078e0202 */
[--C-:B------:R-:W-:Y:S01]  /*1c7b0*/  IMAD.WIDE R108, R109, 0x4, R2.reuse ;  /* 0x000000046d6c7825 */ /* 0x100fe200078e0202 */
[----:B------:R1:W-:Y:S04]  /*1c7c0*/  STL.64 [R1+0x1de0], R250 ;  /* 0x001de0fa01007387 */ /* 0x0003e80000100a00 */
[----:B------:R-:W2:Y:S04]  /*1c7d0*/  S2R R252, SR_TID.X ;  /* 0x0000000000fc7919 */ /* 0x000ea80000002100 */
[----:B-1----:R1:W5:Y:S04]  /*1c7e0*/  LDL.LU.64 R250, [R1+0x3390] ;  /* 0x0033900001fa7983 */ /* 0x0023680000300a00 */
[----:B------:R3:W-:Y:S02]  /*1c7f0*/  STL.64 [R1+0x1ea0], R108 ;  /* 0x001ea06c01007387 */ /* 0x0007e40000100a00 */
[----:B---3--:R-:W-:-:S05]  /*1c800*/  IMAD.WIDE R108, R110, 0x4, R2 ;  /* 0x000000046e6c7825 */ /* 0x008fca00078e0202 */
[----:B------:R3:W-:Y:S02]  /*1c810*/  STL.64 [R1+0x1f40], R108 ;  /* 0x001f406c01007387 */ /* 0x0007e40000100a00 */
[----:B---3--:R-:W-:-:S05]  /*1c820*/  IMAD.WIDE R108, R111, 0x4, R2 ;  /* 0x000000046f6c7825 */ /* 0x008fca00078e0202 */
[----:B------:R1:W-:Y:S01]  /*1c830*/  STL.64 [R1+0x2f78], R108 ;  /* 0x002f786c01007387 */ /* 0x0003e20000100a00 */
[----:B--2---:R-:W-:-:S05]  /*1c840*/  LOP3.LUT R252, R252, 0x7f, RZ, 0xc0, !PT ;  /* 0x0000007ffcfc7812 */ /* 0x004fca00078ec0ff */
[----:B------:R-:W-:Y:S02]  /*1c850*/  IMAD.SHL.U32 R252, R252, 0x4, RZ ;  /* 0x00000004fcfc7824 */ /* 0x000fe400078e00ff */
[----:B-1----:R-:W2:Y:S04]  /*1c860*/  LDL.64 R108, [R1+0x268] ;  /* 0x00026800016c7983 */ /* 0x002ea80000100a00 */
[----:B------:R1:W-:Y:S04]  /*1c870*/  STL.64 [R1+0x3458], R32 ;  /* 0x0034582001007387 */ /* 0x0003e80000100a00 */
[----:B-1----:R-:W3:Y:S04]  /*1c880*/  LDL.64 R32, [R1+0x2f78] ;  /* 0x002f780001207983 */ /* 0x002ee80000100a00 */
[----:B------:R1:W-:Y:S04]  /*1c890*/  STL.64 [R1+0x3450], R30 ;  /* 0x0034501e01007387 */ /* 0x0003e80000100a00 */
[----:B-1----:R-:W4:Y:S04]  /*1c8a0*/  LDL.64 R30, [R1+0x1de0] ;  /* 0x001de000011e7983 */ /* 0x002f280000100a00 */
[----:B------:R1:W-:Y:S04]  /*1c8b0*/  STL.64 [R1+0x3448], R28 ;  /* 0x0034481c01007387 */ /* 0x0003e80000100a00 */
[----:B-1----:R-:W2:Y:S04]  /*1c8c0*/  LDL.64 R28, [R1+0x2c80] ;  /* 0x002c8000011c7983 */ /* 0x002ea80000100a00 */
        /* <DEDUP_REMOVED lines=33> */
[----:B-1----:R-:W2:Y:S01]  /*1cae0*/  LDL.64 R12, [R1+0x1cf0] ;  /* 0x001cf000010c7983 */ /* 0x002ea20000100a00 */
[----:B------:R-:W-:-:S03]  /*1caf0*/  LOP3.LUT R110, R252, 0x60, RZ, 0x3c, !PT ;  /* 0x00000060fc6e7812 */ /* 0x000fc600078e3cff */
[----:B------:R-:W-:Y:S04]  /*1cb00*/  STL.64 [R1+0x33b8], R10 ;  /* 0x0033b80a01007387 */ /* 0x000fe80000100a00 */
[----:B------:R-:W-:Y:S04]  /*1cb10*/  STL.64 [R1+0x33b0], R112 ;  /* 0x0033b07001007387 */ /* 0x000fe80000100a00 */
[----:B------:R-:W-:Y:S04]  /*1cb20*/  STL.64 [R1+0x33a8], R8 ;  /* 0x0033a80801007387 */ /* 0x000fe80000100a00 */
[----:B------:R1:W-:Y:S04]  /*1cb30*/  STL.64 [R1+0x33a0], R6 ;  /* 0x0033a00601007387 */ /* 0x0003e80000100a00 */
[----:B------:R3:W-:Y:S04]  /*1cb40*/  STL.64 [R1+0x3398], R4 ;  /* 0x0033980401007387 */ /* 0x0007e80000100a00 */
[----:B------:R3:W-:Y:S04]  /*1cb50*/  STL.64 [R1+0x3390], R2 ;  /* 0x0033900201007387 */ /* 0x0007e80000100a00 */
[----:B-1----:R-:W4:Y:S04]  /*1cb60*/  LDL.64 R6, [R1+0x230] ;  /* 0x0002300001067983 */ /* 0x002f280000100a00 */
[----:B------:R-:W4:Y:S04]  /*1cb70*/  LDL.64 R8, [R1+0x228] ;  /* 0x0002280001087983 */ /* 0x000f280000100a00 */
[----:B------:R-:W4:Y:S04]  /*1cb80*/  LDL.64 R112, [R1+0x220] ;  /* 0x0002200001707983 */ /* 0x000f280000100a00 */
[----:B------:R-:W4:Y:S04]  /*1cb90*/  LDL.64 R10, [R1+0x218] ;  /* 0x00021800010a7983 */ /* 0x000f280000100a00 */
[----:B---3--:R-:W3:Y:S01]  /*1cba0*/  LDL.64 R4, [R1+0x168] ;  /* 0x0001680001047983 */ /* 0x008ee20000100a00 */
[----:B------:R-:W-:-:S03]  /*1cbb0*/  LOP3.LUT R0, R252, 0x10, RZ, 0x3c, !PT ;  /* 0x00000010fc007812 */ /* 0x000fc600078e3cff */
[----:B------:R-:W3:Y:S04]  /*1cbc0*/  LDL.64 R2, [R1+0x78] ;  /* 0x0000780001027983 */ /* 0x000ee80000100a00 */
[----:B--2---:R1:W-:Y:S04]  /*1cbd0*/  LDGSTS.E [R110+0x37800], [R12.64], !P5 ;  /* 0x378000000c6e7fae */ /* 0x0043e8000e921846 */
[----:B------:R2:W-:Y:S04]  /*1cbe0*/  LDGSTS.E [R110+0x37a00], [R14.64], !P5 ;  /* 0x37a000000e6e7fae */ /* 0x0005e8000e921846 */
[----:B------:R1:W-:Y:S04]  /*1cbf0*/  LDGSTS.E [R110+0x37c00], [R16.64], !P5 ;  /* 0x37c00000106e7fae */ /* 0x0003e8000e921846 */
[----:B------:R1:W-:Y:S04]  /*1cc00*/  LDGSTS.E [R110+0x37e00], [R114.64], !P5 ;  /* 0x37e00000726e7fae */ /* 0x0003e8000e921846 */
[----:B------:R1:W-:Y:S04]  /*1cc10*/  LDGSTS.E [R110+0x39800], [R116.64], !P1 ;  /* 0x39800000746e7fae */ /* 0x0003e8000c921846 */
[----:B------:R1:W-:Y:S04]  /*1cc20*/  LDGSTS.E [R110+0x39a00], [R18.64], !P1 ;  /* 0x39a00000126e7fae */ /* 0x0003e8000c921846 */
[----:B------:R2:W-:Y:S04]  /*1cc30*/  LDGSTS.E [R110+0x39c00], [R20.64], !P1 ;  /* 0x39c00000146e7fae */ /* 0x0005e8000c921846 */
[----:B----4-:R4:W-:Y:S04]  /*1cc40*/  LDGSTS.E [R110+0x39e00], [R30.64], !P1 ;  /* 0x39e000001e6e7fae */ /* 0x0109e8000c921846 */
[----:B-1----:R-:W3:Y:S04]  /*1cc50*/  LDL.64 R18, [R1+0x260] ;  /* 0x0002600001127983 */ /* 0x002ee80000100a00 */
[----:B------:R1:W-:Y:S04]  /*1cc60*/  LDGSTS.E [R110+0x3b800], [R22.64], !P3 ;  /* 0x3b800000166e7fae */ /* 0x0003e8000d921846 */
[----:B----4-:R-:W4:Y:S04]  /*1cc70*/  LDL.64 R30, [R1+0x258] ;  /* 0x00025800011e7983 */ /* 0x010f280000100a00 */
[----:B------:R1:W-:Y:S04]  /*1cc80*/  LDGSTS.E [R110+0x3ba00], [R118.64], !P3 ;  /* 0x3ba00000766e7fae */ /* 0x0003e8000d921846 */
        /* <DEDUP_REMOVED lines=8> */
[----:B--2---:R-:W2:Y:S04]  /*1cd10*/  LDL.64 R20, [R1+0x250] ;  /* 0x0002500001147983 */ /* 0x004ea80000100a00 */
[----:B------:R1:W-:Y:S04]  /*1cd20*/  LDGSTS.E [R110+0x3fc00], [R28.64], !P2 ;  /* 0x3fc000001c6e7fae */ /* 0x0003e8000d121846 */
[----:B-1----:R-:W2:Y:S04]  /*1cd30*/  LDL.64 R22, [R1+0x248] ;  /* 0x0002480001167983 */ /* 0x002ea80000100a00 */
[----:B------:R1:W-:Y:S04]  /*1cd40*/  LDGSTS.E [R110+0x3fe00], [R32.64], !P2 ;  /* 0x3fe00000206e7fae */ /* 0x0003e8000d121846 */
[----:B------:R-:W2:Y:S04]  /*1cd50*/  LDL.64 R24, [R1+0x238] ;  /* 0x0002380001187983 */ /* 0x000ea80000100a00 */
[----:B------:R-:W2:Y:S04]  /*1cd60*/  LDL.64 R12, [R1+0x210] ;  /* 0x00021000010c7983 */ /* 0x000ea80000100a00 */
[----:B-1----:R-:W2:Y:S04]  /*1cd70*/  LDL.64 R32, [R1+0x240] ;  /* 0x0002400001207983 */ /* 0x002ea80000100a00 */
[----:B------:R-:W2:Y:S04]  /*1cd80*/  LDL.64 R14, [R1+0x208] ;  /* 0x00020800010e7983 */ /* 0x000ea80000100a00 */
[----:B------:R-:W2:Y:S04]  /*1cd90*/  LDL.64 R16, [R1+0x200] ;  /* 0x0002000001107983 */ /* 0x000ea80000100a00 */
[----:B------:R-:W2:Y:S04]  /*1cda0*/  LDL.64 R114, [R1+0x1f8] ;  /* 0x0001f80001727983 */ /* 0x000ea80000100a00 */
[----:B------:R-:W0:Y:S04]  /*1cdb0*/  LDGDEPBAR ;  /* 0x00000000000079af */ /* 0x000e280000000000 */
[----:B------:R-:W2:Y:S04]  /*1cdc0*/  LDL.64 R26, [R1+0x9c0] ;  /* 0x0009c000011a7983 */ /* 0x000ea80000100a00 */
[----:B------:R1:W-:Y:S04]  /*1cdd0*/  LDGSTS.E [R252+0x40000], [R108.64], P6 ;  /* 0x400000006cfc7fae */ /* 0x0003e8000b121846 */
[----:B------:R-:W2:Y:S04]  /*1cde0*/  LDL.64 R28, [R1+0xda0] ;  /* 0x000da000011c7983 */ /* 0x000ea80000100a00 */
[----:B------:R-:W2:Y:S04]  /*1cdf0*/  LDL.64 R116, [R1+0xf68] ;  /* 0x000f680001747983 */ /* 0x000ea80000100a00 */
[----:B-1----:R-:W2:Y:S04]  /*1ce00*/  LDL.64 R108, [R1+0xea8] ;  /* 0x000ea800016c7983 */ /* 0x002ea80000100a00 */
[----:B------:R-:W2:Y:S04]  /*1ce10*/  LDL.64 R118, [R1+0x1128] ;  /* 0x0011280001767983 */ /* 0x000ea80000100a00 */
[----:B------:R-:W2:Y:S04]  /*1ce20*/  LDL.64 R120, [R1+0x11c0] ;  /* 0x0011c00001787983 */ /* 0x000ea80000100a00 */
[----:B------:R-:W2:Y:S04]  /*1ce30*/  LDL.64 R122, [R1+0x1230] ;  /* 0x00123000017a7983 */ /* 0x000ea80000100a00 */
[----:B------:R-:W2:Y:S04]  /*1ce40*/  LDL.64 R124, [R1+0x18c8] ;  /* 0x0018c800017c7983 */ /* 0x000ea80000100a00 */
[----:B------:R-:W2:Y:S04]  /*1ce50*/  LDL.64 R126, [R1+0x1908] ;  /* 0x00190800017e7983 */ /* 0x000ea80000100a00 */
[----:B------:R-:W2:Y:S04]  /*1ce60*/  LDL.64 R192, [R1+0x1948] ;  /* 0x0019480001c07983 */ /* 0x000ea80000100a00 */
[----:B------:R-:W2:Y:S04]  /*1ce70*/  LDL.64 R194, [R1+0x1988] ;  /* 0x0019880001c27983 */ /* 0x000ea80000100a00 */
[----:B---3--:R1:W-:Y:S04]  /*1ce80*/  LDGSTS.E [R252+0x41000], [R18.64], P6 ;  /* 0x4100000012fc7fae */ /* 0x0083e8000b121846 */
[----:B----4-:R3:W-:Y:S04]  /*1ce90*/  LDGSTS.E [R252+0x42000], [R30.64], P6 ;  /* 0x420000001efc7fae */ /* 0x0107e8000b121846 */
[----:B-1----:R-:W4:Y:S04]  /*1cea0*/  LDL.64 R18, [R1+0x19d0] ;  /* 0x0019d00001127983 */ /* 0x002f280000100a00 */
[----:B---3--:R-:W3:Y:S04]  /*1ceb0*/  LDL.64 R30, [R1+0xef0] ;  /* 0x000ef000011e7983 */ /* 0x008ee80000100a00 */
[----:B--2---:R1:W-:Y:S04]  /*1cec0*/  LDGSTS.E [R252+0x43000], [R20.64], P6 ;  /* 0x4300000014fc7fae */ /* 0x0043e8000b121846 */
[----:B------:R2:W-:Y:S04]  /*1ced0*/  LDGSTS.E [R252+0x44000], [R22.64], P6 ;  /* 0x4400000016fc7fae */ /* 0x0005e8000b121846 */
[----:B-1----:R-:W4:Y:S04]  /*1cee0*/  LDL.64 R20, [R1+0x1f0] ;  /* 0x0001f00001147983 */ /* 0x002f280000100a00 */
[----:B--2---:R-:W3:Y:S04]  /*1cef0*/  LDL.64 R22, [R1+0x1e8] ;  /* 0x0001e80001167983 */ /* 0x004ee80000100a00 */
[----:B------:R1:W-:Y:S04]  /*1cf00*/  LDGSTS.E [R252+0x45000], [R32.64], P6 ;  /* 0x4500000020fc7fae */ /* 0x0003e8000b121846 */
[----:B------:R1:W-:Y:S04]  /*1cf10*/  LDGSTS.E [R252+0x46000], [R24.64], P6 ;  /* 0x4600000018fc7fae */ /* 0x0003e8000b121846 */
[----:B------:R1:W-:Y:S04]  /*1cf20*/  LDGSTS.E [R252+0x47000], [R6.64], P6 ;  /* 0x4700000006fc7fae */ /* 0x0003e8000b121846 */
[----:B-1----:R-:W3:Y:S04]  /*1cf30*/  LDL.64 R32, [R1+0x1e0] ;  /* 0x0001e00001207983 */ /* 0x002ee80000100a00 */
[----:B------:R1:W-:Y:S04]  /*1cf40*/  LDGSTS.E [R252+0x48000], [R8.64], P6 ;  /* 0x4800000008fc7fae */ /* 0x0003e8000b121846 */
[----:B------:R1:W-:Y:S04]  /*1cf50*/  LDGSTS.E [R252+0x49000], [R112.64], P6 ;  /* 0x4900000070fc7fae */ /* 0x0003e8000b121846 */
[----:B------:R1:W-:Y:S04]  /*1cf60*/  LDGSTS.E [R252+0x4a000], [R10.64], P6 ;  /* 0x4a0000000afc7fae */ /* 0x0003e8000b121846 */
[----:B------:R1:W-:Y:S04]  /*1cf70*/  LDGSTS.E [R252+0x4b000], [R12.64], P6 ;  /* 0x4b0000000cfc7fae */ /* 0x0003e8000b121846 */
[----:B------:R1:W-:Y:S04]  /*1cf80*/  LDGSTS.E [R252+0x4c000], [R14.64], P6 ;  /* 0x4c0000000efc7fae */ /* 0x0003e8000b121846 */
[----:B------:R1:W-:Y:S04]  /*1cf90*/  LDGSTS.E [R252+0x4d000], [R16.64], P6 ;  /* 0x4d00000010fc7fae */ /* 0x0003e8000b121846 */
[----:B------:R1:W-:Y:S04]  /*1cfa0*/  LDGSTS.E [R252+0x4e000], [R114.64], P6 ;  /* 0x4e00000072fc7fae */ /* 0x0003e8000b121846 */
[----:B------:R1:W-:Y:S04]  /*1cfb0*/  LDGSTS.E [R252+0x4f000], [R26.64], P6 ;  /* 0x4f0000001afc7fae */ /* 0x0003e8000b121846 */
[----:B------:R-:W3:Y:S04]  /*1cfc0*/  LDL.64 R24, [R1+0x1d8] ;  /* 0x0001d80001187983 */ /* 0x000ee80000100a00 */
[----:B------:R1:W-:Y:S04]  /*1cfd0*/  LDGSTS.E [R252+0x50000], [R28.64], P6 ;  /* 0x500000001cfc7fae */ /* 0x0003e8000b121846 */
[----:B------:R1:W-:Y:S04]  /*1cfe0*/  LDGSTS.E [R252+0x51000], [R108.64], P6 ;  /* 0x510000006cfc7fae */ /* 0x0003e8000b121846 */
[----:B-1----:R-:W3:Y:S04]  /*1cff0*/  LDL.64 R26, [R1+0x1d0] ;  /* 0x0001d000011a7983 */ /* 0x002ee80000100a00 */
[----:B------:R-:W3:Y:S04]  /*1d000*/  LDL.64 R28, [R1+0x1b0] ;  /* 0x0001b000011c7983 */ /* 0x000ee80000100a00 */
        /* <DEDUP_REMOVED lines=9> */
[----:B---3--:R1:W-:Y:S04]  /*1d0a0*/  LDGSTS.E [R252+0x52000], [R30.64], P6 ;  /* 0x520000001efc7fae */ /* 0x0083e8000b121846 */
        /* <DEDUP_REMOVED lines=8> */
[----:B----4-:R4:W-:Y:S04]  /*1d130*/  LDGSTS.E [R252+0x5b000], [R18.64], P6 ;  /* 0x5b00000012fc7fae */ /* 0x0109e8000b121846 */
[----:B------:R3:W-:Y:S04]  /*1d140*/  LDGSTS.E [R252+0x5c000], [R20.64], P6 ;  /* 0x5c00000014fc7fae */ /* 0x0007e8000b121846 */
[----:B-1----:R-:W2:Y:S04]  /*1d150*/  LDL.64 R30, [R1+0x1a8] ;  /* 0x0001a800011e7983 */ /* 0x002ea80000100a00 */
[----:B---3--:R1:W-:Y:S04]  /*1d160*/  LDGSTS.E [R252+0x5d000], [R22.64], P6 ;  /* 0x5d00000016fc7fae */ /* 0x0083e8000b121846 */
[----:B------:R-:W3:Y:S04]  /*1d170*/  LDL.64 R192, [R1+0x130] ;  /* 0x0001300001c07983 */ /* 0x000ee80000100a00 */
[----:B------:R-:W3:Y:S04]  /*1d180*/  LDL.64 R194, [R1+0x128] ;  /* 0x0001280001c27983 */ /* 0x000ee80000100a00 */
[----:B----4-:R-:W4:Y:S04]  /*1d190*/  LDL.64 R18, [R1+0x120] ;  /* 0x0001200001127983 */ /* 0x010f280000100a00 */
[----:B------:R1:W-:Y:S04]  /*1d1a0*/  LDGSTS.E [R252+0x5e000], [R32.64], P6 ;  /* 0x5e00000020fc7fae */ /* 0x0003e8000b121846 */
[----:B------:R-:W3:Y:S04]  /*1d1b0*/  LDL.64 R116, [R1+0xde0] ;  /* 0x000de00001747983 */ /* 0x000ee80000100a00 */
[----:B------:R-:W3:Y:S04]  /*1d1c0*/  LDL.64 R118, [R1+0xed8] ;  /* 0x000ed80001767983 */ /* 0x000ee80000100a00 */
[----:B-1----:R-:W3:Y:S04]  /*1d1d0*/  LDL.64 R32, [R1+0x1a0] ;  /* 0x0001a00001207983 */ /* 0x002ee80000100a00 */
[----:B------:R-:W4:Y:S04]  /*1d1e0*/  LDL.64 R120, [R1+0xf20] ;  /* 0x000f200001787983 */ /* 0x000f280000100a00 */
[----:B------:R-:W4:Y:S04]  /*1d1f0*/  LDL.64 R122, [R1+0xf98] ;  /* 0x000f9800017a7983 */ /* 0x000f280000100a00 */
[----:B------:R-:W4:Y:S04]  /*1d200*/  LDL.64 R124, [R1+0x1150] ;  /* 0x00115000017c7983 */ /* 0x000f280000100a00 */
[----:B------:R-:W4:Y:S04]  /*1d210*/  LDL.64 R126, [R1+0x1208] ;  /* 0x00120800017e7983 */ /* 0x000f280000100a00 */
[----:B------:R-:W4:Y:S04]  /*1d220*/  LDL.64 R20, [R1+0x1248] ;  /* 0x0012480001147983 */ /* 0x000f280000100a00 */
[----:B------:R1:W-:Y:S04]  /*1d230*/  LDGSTS.E [R252+0x5f000], [R24.64], P6 ;  /* 0x5f00000018fc7fae */ /* 0x0003e8000b121846 */
[----:B------:R-:W4:Y:S04]  /*1d240*/  LDL.64 R22, [R1+0x1950] ;  /* 0x0019500001167983 */ /* 0x000f280000100a00 */
[----:B------:R1:W-:Y:S04]  /*1d250*/  LDGSTS.E [R0+0x40200], [R26.64], P6 ;  /* 0x402000001a007fae */ /* 0x0003e8000b121846 */
[----:B-1----:R-:W4:Y:S04]  /*1d260*/  LDL.64 R24, [R1+0x1990] ;  /* 0x0019900001187983 */ /* 0x002f280000100a00 */
[----:B------:R1:W-:Y:S04]  /*1d270*/  LDGSTS.E [R0+0x41200], [R108.64], P6 ;  /* 0x412000006c007fae */ /* 0x0003e8000b121846 */
[----:B------:R1:W-:Y:S04]  /*1d280*/  LDGSTS.E [R0+0x42200], [R28.64], P6 ;  /* 0x422000001c007fae */ /* 0x0003e8000b121846 */
[----:B------:R-:W4:Y:S04]  /*1d290*/  LDL.64 R26, [R1+0x110] ;  /* 0x00011000011a7983 */ /* 0x000f280000100a00 */
[----:B-1----:R-:W4:Y:S04]  /*1d2a0*/  LDL.64 R108, [R1+0x118] ;  /* 0x00011800016c7983 */ /* 0x002f280000100a00 */
[----:B------:R-:W4:Y:S04]  /*1d2b0*/  LDL.64 R28, [R1+0x108] ;  /* 0x00010800011c7983 */ /* 0x000f280000100a00 */
[----:B--2---:R1:W-:Y:S04]  /*1d2c0*/  LDGSTS.E [R0+0x43200], [R30.64], P6 ;  /* 0x432000001e007fae */ /* 0x0043e8000b121846 */
[----:B-1----:R-:W2:Y:S04]  /*1d2d0*/  LDL.64 R30, [R1+0x100] ;  /* 0x00010000011e7983 */ /* 0x002ea80000100a00 */
[----:B---3--:R1:W-:Y:S04]  /*1d2e0*/  LDGSTS.E [R0+0x44200], [R32.64], P6 ;  /* 0x4420000020007fae */ /* 0x0083e8000b121846 */
[----:B------:R3:W-:Y:S04]  /*1d2f0*/  LDGSTS.E [R0+0x45200], [R4.64], P6 ;  /* 0x4520000004007fae */ /* 0x0007e8000b121846 */
[----:B------:R3:W-:Y:S04]  /*1d300*/  LDGSTS.E [R0+0x46200], [R6.64], P6 ;  /* 0x4620000006007fae */ /* 0x0007e8000b121846 */
[----:B-1----:R-:W2:Y:S04]  /*1d310*/  LDL.64 R32, [R1+0xf8] ;  /* 0x0000f80001207983 */ /* 0x002ea80000100a00 */
        /* <DEDUP_REMOVED lines=8> */
[----:B-1----:R-:W2:Y:S04]  /*1d3a0*/  LDL.64 R192, [R1+0xf0] ;  /* 0x0000f00001c07983 */ /* 0x002ea80000100a00 */
[----:B---3--:R-:W3:Y:S04]  /*1d3b0*/  LDL.64 R194, [R1+0xe8] ;  /* 0x0000e80001c27983 */ /* 0x008ee80000100a00 */
[----:B----4-:R-:W4:Y:S04]  /*1d3c0*/  LDL.64 R18, [R1+0xe0] ;  /* 0x0000e00001127983 */ /* 0x010f280000100a00 */
[----:B------:R1:W-:Y:S04]  /*1d3d0*/  LDGSTS.E [R0+0x4f200], [R108.64], P6 ;  /* 0x4f2000006c007fae */ /* 0x0003e8000b121846 */
[----:B------:R1:W-:Y:S04]  /*1d3e0*/  LDGSTS.E [R0+0x50200], [R16.64], P6 ;  /* 0x5020000010007fae */ /* 0x0003e8000b121846 */
[----:B------:R1:W-:Y:S04]  /*1d3f0*/  LDGSTS.E [R0+0x51200], [R114.64], P6 ;  /* 0x5120000072007fae */ /* 0x0003e8000b121846 */
[----:B-1----:R-:W4:Y:S04]  /*1d400*/  LDL.64 R108, [R1+0xd8] ;  /* 0x0000d800016c7983 */ /* 0x002f280000100a00 */
        /* <DEDUP_REMOVED lines=11> */
[----:B-1----:R-:W4:Y:S04]  /*1d4c0*/  LDL.64 R24, [R1+0xb0] ;  /* 0x0000b00001187983 */ /* 0x002f280000100a00 */
[----:B------:R-:W4:Y:S04]  /*1d4d0*/  LDL.64 R26, [R1+0xb8] ;  /* 0x0000b800011a7983 */ /* 0x000f280000100a00 */
[----:B------:R-:W4:Y:S04]  /*1d4e0*/  LDL.64 R28, [R1+0xc0] ;  /* 0x0000c000011c7983 */ /* 0x000f280000100a00 */
[----:B------:R-:W4:Y:S04]  /*1d4f0*/  LDL.64 R22, [R1+0x88] ;  /* 0x0000880001167983 */ /* 0x000f280000100a00 */
[----:B------:R-:W4:Y:S04]  /*1d500*/  LDL.64 R20, [R1+0x80] ;  /* 0x0000800001147983 */ /* 0x000f280000100a00 */
[----:B------:R-:W4:Y:S04]  /*1d510*/  LDL.64 R116, [R1+0x70] ;  /* 0x0000700001747983 */ /* 0x000f280000100a00 */
[----:B------:R-:W4:Y:S01]  /*1d520*/  LDL.64 R118, [R1+0x58] ;  /* 0x0000580001767983 */ /* 0x000f220000100a00 */
[----:B------:R-:W-:-:S03]  /*1d530*/  LOP3.LUT R111, R252, 0x20, RZ, 0x3c, !PT ;  /* 0x00000020fc6f7812 */ /* 0x000fc600078e3cff */
[----:B------:R-:W4:Y:S04]  /*1d540*/  LDL.64 R4, [R1+0x50] ;  /* 0x0000500001047983 */ /* 0x000f280000100a00 */
        /* <DEDUP_REMOVED lines=12> */
[----:B--2---:R1:W-:Y:S04]  /*1d610*/  LDGSTS.E [R0+0x5d200], [R30.64], P6 ;  /* 0x5d2000001e007fae */ /* 0x0043e8000b121846 */
[----:B-1----:R-:W2:Y:S04]  /*1d620*/  LDL.64 R30, [R1+0xc8] ;  /* 0x0000c800011e7983 */ /* 0x002ea80000100a00 */
[----:B------:R1:W-:Y:S04]  /*1d630*/  LDGSTS.E [R0+0x5e200], [R32.64], P6 ;  /* 0x5e20000020007fae */ /* 0x0003e8000b121846 */
[----:B-1----:R-:W2:Y:S04]  /*1d640*/  LDL.64 R32, [R1+0xd0] ;  /* 0x0000d00001207983 */ /* 0x002ea80000100a00 */
[----:B------:R1:W-:Y:S04]  /*1d650*/  LDGSTS.E [R0+0x5f200], [R192.64], P6 ;  /* 0x5f200000c0007fae */ /* 0x0003e8000b121846 */
[----:B---3--:R3:W-:Y:S04]  /*1d660*/  LDGSTS.E [R111+0x40400], [R194.64], P6 ;  /* 0x40400000c26f7fae */ /* 0x0087e8000b121846 */
[----:B----4-:R4:W-:Y:S04]  /*1d670*/  LDGSTS.E [R111+0x41400], [R18.64], P6 ;  /* 0x41400000126f7fae */ /* 0x0109e8000b121846 */
[----:B-1----:R-:W2:Y:S04]  /*1d680*/  LDL.64 R192, [R1+0x38] ;  /* 0x0000380001c07983 */ /* 0x002ea80000100a00 */
[----:B---3--:R-:W4:Y:S04]  /*1d690*/  LDL.64 R194, [R1+0x40] ;  /* 0x0000400001c27983 */ /* 0x008f280000100a00 */
[----:B----4-:R-:W4:Y:S04]  /*1d6a0*/  LDL.64 R18, [R1+0x48] ;  /* 0x0000480001127983 */ /* 0x010f280000100a00 */
[----:B------:R1:W-:Y:S04]  /*1d6b0*/  LDGSTS.E [R111+0x42400], [R108.64], P6 ;  /* 0x424000006c6f7fae */ /* 0x0003e8000b121846 */
[----:B-1----:R-:W4:Y:S04]  /*1d6c0*/  LDL.64 R108, [R1+0x20] ;  /* 0x00002000016c7983 */ /* 0x002f280000100a00 */
[----:B--2---:R1:W-:Y:S04]  /*1d6d0*/  LDGSTS.E [R111+0x43400], [R32.64], P6 ;  /* 0x43400000206f7fae */ /* 0x0043e8000b121846 */
[----:B------:R2:W-:Y:S04]  /*1d6e0*/  LDGSTS.E [R111+0x44400], [R30.64], P6 ;  /* 0x444000001e6f7fae */ /* 0x0005e8000b121846 */
[----:B------:R2:W-:Y:S04]  /*1d6f0*/  LDGSTS.E [R111+0x45400], [R28.64], P6 ;  /* 0x454000001c6f7fae */ /* 0x0005e8000b121846 */
[----:B-1----:R-:W3:Y:S04]  /*1d700*/  LDL.LU.64 R32, [R1+0x3458] ;  /* 0x0034580001207983 */ /* 0x002ee80000300a00 */
[----:B------:R1:W-:Y:S04]  /*1d710*/  LDGSTS.E [R111+0x46400], [R26.64], P6 ;  /* 0x464000001a6f7fae */ /* 0x0003e8000b121846 */
[----:B--2---:R-:W2:Y:S04]  /*1d720*/  LDL.LU.64 R30, [R1+0x3450] ;  /* 0x00345000011e7983 */ /* 0x004ea80000300a00 */
[----:B------:R1:W-:Y:S04]  /*1d730*/  LDGSTS.E [R111+0x47400], [R24.64], P6 ;  /* 0x47400000186f7fae */ /* 0x0003e8000b121846 */
[----:B------:R-:W2:Y:S04]  /*1d740*/  LDL.LU.64 R28, [R1+0x3448] ;  /* 0x00344800011c7983 */ /* 0x000ea80000300a00 */
[----:B------:R1:W-:Y:S04]  /*1d750*/  LDGSTS.E [R111+0x48400], [R22.64], P6 ;  /* 0x48400000166f7fae */ /* 0x0003e8000b121846 */
[----:B-1----:R-:W2:Y:S04]  /*1d760*/  LDL.LU.64 R26, [R1+0x3440] ;  /* 0x00344000011a7983 */ /* 0x002ea80000300a00 */
[----:B------:R1:W-:Y:S04]  /*1d770*/  LDGSTS.E [R111+0x49400], [R20.64], P6 ;  /* 0x49400000146f7fae */ /* 0x0003e8000b121846 */
[----:B------:R-:W2:Y:S04]  /*1d780*/  LDL.LU.64 R24, [R1+0x3438] ;  /* 0x0034380001187983 */ /* 0x000ea80000300a00 */
[----:B------:R1:W-:Y:S04]  /*1d790*/  LDGSTS.E [R111+0x4a400], [R2.64], P6 ;  /* 0x4a400000026f7fae */ /* 0x0003e8000b121846 */
[----:B------:R-:W2:Y:S04]  /*1d7a0*/  LDL.LU.64 R22, [R1+0x3430] ;  /* 0x0034300001167983 */ /* 0x000ea80000300a00 */
[----:B------:R4:W-:Y:S04]  /*1d7b0*/  LDGSTS.E [R111+0x4b400], [R116.64], P6 ;  /* 0x4b400000746f7fae */ /* 0x0009e8000b121846 */
[----:B-1----:R-:W2:Y:S04]  /*1d7c0*/  LDL.LU.64 R20, [R1+0x3428] ;  /* 0x0034280001147983 */ /* 0x002ea80000300a00 */
[----:B------:R1:W-:Y:S04]  /*1d7d0*/  LDGSTS.E [R111+0x4c400], [R118.64], P6 ;  /* 0x4c400000766f7fae */ /* 0x0003e8000b121846 */
[----:B----4-:R-:W4:Y:S04]  /*1d7e0*/  LDL.64 R116, [R1+0x10] ;  /* 0x0000100001747983 */ /* 0x010f280000100a00 */
[----:B------:R1:W-:Y:S04]  /*1d7f0*/  LDGSTS.E [R111+0x4d400], [R4.64], P6 ;  /* 0x4d400000046f7fae */ /* 0x0003e8000b121846 */
[----:B-1----:R-:W2:Y:S04]  /*1d800*/  LDL.64 R118, [R1+0x18] ;  /* 0x0000180001767983 */ /* 0x002ea80000100a00 */
[----:B------:R-:W3:Y:S04]  /*1d810*/  LDL.64 R2, [R1+0x8] ;  /* 0x0000080001027983 */ /* 0x000ee80000100a00 */
[----:B------:R-:W3:Y:S04]  /*1d820*/  LDL.64 R4, [R1] ;  /* 0x0000000001047983 */ /* 0x000ee80000100a00 */
[----:B------:R1:W-:Y:S04]  /*1d830*/  LDGSTS.E [R111+0x4e400], [R18.64], P6 ;  /* 0x4e400000126f7fae */ /* 0x0003e8000b121846 */
[----:B------:R1:W-:Y:S04]  /*1d840*/  LDGSTS.E [R111+0x4f400], [R194.64], P6 ;  /* 0x4f400000c26f7fae */ /* 0x0003e8000b121846 */
[----:B------:R1:W-:Y:S04]  /*1d850*/  LDGSTS.E [R111+0x50400], [R192.64], P6 ;  /* 0x50400000c06f7fae */ /* 0x0003e8000b121846 */
[----:B-1----:R-:W3:Y:S04]  /*1d860*/  LDL.LU.64 R18, [R1+0x3420] ;  /* 0x0034200001127983 */ /* 0x002ee80000300a00 */
[----:B------:R-:W3:Y:S04]  /*1d870*/  LDL.LU.64 R194, [R1+0x3418] ;  /* 0x0034180001c27983 */ /* 0x000ee80000300a00 */
[----:B------:R-:W3:Y:S04]  /*1d880*/  LDL.LU.64 R192, [R1+0x3410] ;  /* 0x0034100001c07983 */ /* 0x000ee80000300a00 */
        /* <DEDUP_REMOVED lines=10> */
[----:B------:R-:W3:Y:S04]  /*1d930*/  LDL.64 R6, [R1+0x9b8] ;  /* 0x0009b80001067983 */ /* 0x000ee80000100a00 */
[----:B------:R1:W-:Y:S04]  /*1d940*/  LDGSTS.E [R111+0x57400], [R112.64], P6 ;  /* 0x57400000706f7fae */ /* 0x0003e8000b121846 */
[----:B------:R-:W3:Y:S04]  /*1d950*/  LDL.64 R8, [R1+0xdb8] ;  /* 0x000db80001087983 */ /* 0x000ee80000100a00 */
[----:B------:R1:W-:Y:S04]  /*1d960*/  LDGSTS.E [R111+0x58400], [R10.64], P6 ;  /* 0x584000000a6f7fae */ /* 0x0003e8000b121846 */
[----:B-1----:R-:W3:Y:S04]  /*1d970*/  LDL.64 R112, [R1+0xeb8] ;  /* 0x000eb80001707983 */ /* 0x002ee80000100a00 */
        /* <DEDUP_REMOVED lines=10> */
[----:B-1----:R-:W3:Y:S01]  /*1da20*/  LDL.64 R108, [R1+0x19a0] ;  /* 0x0019a000016c7983 */ /* 0x002ee20000100a00 */
[----:B------:R-:W-:-:S03]  /*1da30*/  LOP3.LUT R0, R252, 0x30, RZ, 0x3c, !PT ;  /* 0x00000030fc007812 */ /* 0x000fc600078e3cff */
[----:B--2---:R1:W-:Y:S04]  /*1da40*/  LDGSTS.E [R111+0x5e400], [R118.64], P6 ;  /* 0x5e400000766f7fae */ /* 0x0043e8000b121846 */
[----:B----4-:R2:W-:Y:S04]  /*1da50*/  LDGSTS.E [R111+0x5f400], [R116.64], P6 ;  /* 0x5f400000746f7fae */ /* 0x0105e8000b121846 */
[----:B---3--:R2:W-:Y:S04]  /*1da60*/  LDGSTS.E [R0+0x40600], [R2.64], P6 ;  /* 0x4060000002007fae */ /* 0x0085e8000b121846 */
[----:B------:R4:W-:Y:S04]  /*1da70*/  LDGSTS.E [R0+0x41600], [R4.64], P6 ;  /* 0x4160000004007fae */ /* 0x0009e8000b121846 */
[----:B-----5:R1:W-:Y:S04]  /*1da80*/  LDGSTS.E [R0+0x42600], [R250.64], P6 ;  /* 0x42600000fa007fae */ /* 0x0203e8000b121846 */
        /* <DEDUP_REMOVED lines=14> */
[----:B-1----:R-:W3:Y:S04]  /*1db70*/  LDL.LU.64 R118, [R1+0x33e8] ;  /* 0x0033e80001767983 */ /* 0x002ee80000300a00 */
[----:B------:R1:W-:Y:S04]  /*1db80*/  LDGSTS.E [R0+0x51600], [R220.64], P6 ;  /* 0x51600000dc007fae */ /* 0x0003e8000b121846 */
[----:B--2---:R-:W2:Y:S04]  /*1db90*/  LDL.LU.64 R116, [R1+0x33e0] ;  /* 0x0033e00001747983 */ /* 0x004ea80000300a00 */
[----:B------:R1:W-:Y:S04]  /*1dba0*/  LDGSTS.E [R0+0x52600], [R6.64], P6 ;  /* 0x5260000006007fae */ /* 0x0003e8000b121846 */
[----:B------:R4:W-:Y:S04]  /*1dbb0*/  LDGSTS.E [R0+0x53600], [R8.64], P6 ;  /* 0x5360000008007fae */ /* 0x0009e8000b121846 */
[----:B------:R4:W-:Y:S04]  /*1dbc0*/  LDGSTS.E [R0+0x54600], [R112.64], P6 ;  /* 0x5460000070007fae */ /* 0x0009e8000b121846 */
[----:B-1----:R-:W2:Y:S04]  /*1dbd0*/  LDL.64 R6, [R1+0x9a8] ;  /* 0x0009a80001067983 */ /* 0x002ea80000100a00 */
[----:B----4-:R-:W4:Y:S04]  /*1dbe0*/  LDL.64 R8, [R1+0xd98] ;  /* 0x000d980001087983 */ /* 0x010f280000100a00 */
        /* <DEDUP_REMOVED lines=11> */
[----:B-1----:R-:W3:Y:S01]  /*1dca0*/  LDL.64 R114, [R1+0x1240] ;  /* 0x0012400001727983 */ /* 0x002ee20000100a00 */
[----:B------:R-:W-:-:S03]  /*1dcb0*/  LOP3.LUT R111, R252, 0x40, RZ, 0x3c, !PT ;  /* 0x00000040fc6f7812 */ /* 0x000fc600078e3cff */
[----:B------:R1:W-:Y:S04]  /*1dcc0*/  LDGSTS.E [R0+0x5b600], [R218.64], P6 ;  /* 0x5b600000da007fae */ /* 0x0003e8000b121846 */
[----:B------:R-:W3:Y:S04]  /*1dcd0*/  LDL.64 R108, [R1+0x19a8] ;  /* 0x0019a800016c7983 */ /* 0x000ee80000100a00 */
        /* <DEDUP_REMOVED lines=23> */
[----:B------:R-:W3:Y:S04]  /*1de50*/  LDL.64 R2, [R1+0x19c8] ;  /* 0x0019c80001027983 */ /* 0x000ee80000100a00 */
[----:B--2---:R2:W-:Y:S04]  /*1de60*/  LDGSTS.E [R111+0x52800], [R6.64], P6 ;  /* 0x52800000066f7fae */ /* 0x0045e8000b121846 */
[----:B----4-:R4:W-:Y:S04]  /*1de70*/  LDGSTS.E [R111+0x53800], [R8.64], P6 ;  /* 0x53800000086f7fae */ /* 0x0109e8000b121846 */
[----:B--2---:R-:W2:Y:S04]  /*1de80*/  LDL.64 R6, [R1+0x9b0] ;  /* 0x0009b00001067983 */ /* 0x004ea80000100a00 */
[----:B---3--:R3:W-:Y:S04]  /*1de90*/  LDGSTS.E [R111+0x54800], [R112.64], P6 ;  /* 0x54800000706f7fae */ /* 0x0087e8000b121846 */
[----:B----4-:R-:W4:Y:S04]  /*1dea0*/  LDL.64 R8, [R1+0xda8] ;  /* 0x000da80001087983 */ /* 0x010f280000100a00 */
[----:B------:R1:W-:Y:S04]  /*1deb0*/  LDGSTS.E [R111+0x55800], [R10.64], P6 ;  /* 0x558000000a6f7fae */ /* 0x0003e8000b121846 */
[----:B---3--:R-:W3:Y:S04]  /*1dec0*/  LDL.64 R112, [R1+0xeb0] ;  /* 0x000eb00001707983 */ /* 0x008ee80000100a00 */
        /* <DEDUP_REMOVED lines=43> */
[----:B-1----:R-:W2:Y:S04]  /*1e180*/  LDL.64 R10, [R1+0xf90] ;  /* 0x000f9000010a7983 */ /* 0x002ea80000100a00 */
[----:B------:R1:W-:Y:S04]  /*1e190*/  LDGSTS.E [R0+0x57a00], [R14.64], P6 ;  /* 0x57a000000e007fae */ /* 0x0003e8000b121846 */
[----:B------:R-:W2:Y:S04]  /*1e1a0*/  LDL.64 R12, [R1+0xf18] ;  /* 0x000f1800010c7983 */ /* 0x000ea80000100a00 */
[----:B------:R1:W-:Y:S04]  /*1e1b0*/  LDGSTS.E [R0+0x58a00], [R16.64], P6 ;  /* 0x58a0000010007fae */ /* 0x0003e8000b121846 */
[----:B-1----:R-:W2:Y:S04]  /*1e1c0*/  LDL.64 R14, [R1+0xdc0] ;  /* 0x000dc000010e7983 */ /* 0x002ea80000100a00 */
[----:B------:R1:W-:Y:S04]  /*1e1d0*/  LDGSTS.E [R0+0x59a00], [R114.64], P6 ;  /* 0x59a0000072007fae */ /* 0x0003e8000b121846 */
[----:B------:R-:W2:Y:S04]  /*1e1e0*/  LDL.64 R16, [R1+0x9c8] ;  /* 0x0009c80001107983 */ /* 0x000ea80000100a00 */
[----:B------:R1:W-:Y:S04]  /*1e1f0*/  LDGSTS.E [R0+0x5aa00], [R108.64], P6 ;  /* 0x5aa000006c007fae */ /* 0x0003e8000b121846 */
[----:B-1----:R-:W2:Y:S04]  /*1e200*/  LDL.64 R114, [R1+0x978] ;  /* 0x0009780001727983 */ /* 0x002ea80000100a00 */
        /* <DEDUP_REMOVED lines=24> */
[----:B------:R1:W-:Y:S04]  /*1e390*/  LDGSTS.E [R110+0x52c00], [R16.64], P6 ;  /* 0x52c00000106e7fae */ /* 0x0003e8000b121846 */
[----:B------:R1:W-:Y:S04]  /*1e3a0*/  LDGSTS.E [R110+0x53c00], [R14.64], P6 ;  /* 0x53c000000e6e7fae */ /* 0x0003e8000b121846 */
[----:B---3--:R3:W-:Y:S04]  /*1e3b0*/  LDGSTS.E [R110+0x54c00], [R108.64], P6 ;  /* 0x54c000006c6e7fae */ /* 0x0087e8000b121846 */
[----:B------:R1:W-:Y:S04]  /*1e3c0*/  LDGSTS.E [R110+0x55c00], [R12.64], P6 ;  /* 0x55c000000c6e7fae */ /* 0x0003e8000b121846 */
[----:B--2---:R-:W2:Y:S04]  /*1e3d0*/  LDL.LU.64 R114, [R1+0x33d8] ;  /* 0x0033d80001727983 */ /* 0x004ea80000300a00 */
[----:B------:R3:W-:Y:S04]  /*1e3e0*/  LDGSTS.E [R110+0x56c00], [R10.64], P6 ;  /* 0x56c000000a6e7fae */ /* 0x0007e8000b121846 */
[----:B-1----:R-:W2:Y:S04]  /*1e3f0*/  LDL.LU.64 R16, [R1+0x33d0] ;  /* 0x0033d00001107983 */ /* 0x002ea80000300a00 */
[----:B------:R1:W-:Y:S04]  /*1e400*/  LDGSTS.E [R110+0x57c00], [R112.64], P6 ;  /* 0x57c00000706e7fae */ /* 0x0003e8000b121846 */
[----:B------:R-:W2:Y:S04]  /*1e410*/  LDL.LU.64 R14, [R1+0x33c8] ;  /* 0x0033c800010e7983 */ /* 0x000ea80000300a00 */
[----:B----4-:R4:W-:Y:S04]  /*1e420*/  LDGSTS.E [R110+0x58c00], [R8.64], P6 ;  /* 0x58c00000086e7fae */ /* 0x0109e8000b121846 */
[----:B---3--:R-:W3:Y:S04]  /*1e430*/  LDL.64 R108, [R1+0x980] ;  /* 0x00098000016c7983 */ /* 0x008ee80000100a00 */
[----:B------:R1:W-:Y:S04]  /*1e440*/  LDGSTS.E [R110+0x59c00], [R6.64], P6 ;  /* 0x59c00000066e7fae */ /* 0x0003e8000b121846 */
[----:B------:R-:W2:Y:S04]  /*1e450*/  LDL.LU.64 R12, [R1+0x33c0] ;  /* 0x0033c000010c7983 */ /* 0x000ea80000300a00 */
[----:B------:R1:W-:Y:S04]  /*1e460*/  LDGSTS.E [R110+0x5ac00], [R4.64], P6 ;  /* 0x5ac00000046e7fae */ /* 0x0003e8000b121846 */
[----:B------:R-:W2:Y:S04]  /*1e470*/  LDL.LU.64 R10, [R1+0x33b8] ;  /* 0x0033b800010a7983 */ /* 0x000ea80000300a00 */
[----:B------:R2:W-:Y:S04]  /*1e480*/  LDGSTS.E [R110+0x5bc00], [R58.64], P6 ;  /* 0x5bc000003a6e7fae */ /* 0x0005e8000b121846 */
[----:B-1----:R-:W2:Y:S04]  /*1e490*/  LDL.LU.64 R112, [R1+0x33b0] ;  /* 0x0033b00001707983 */ /* 0x002ea80000300a00 */
[----:B------:R1:W-:Y:S04]  /*1e4a0*/  LDGSTS.E [R110+0x5cc00], [R56.64], P6 ;  /* 0x5cc00000386e7fae */ /* 0x0003e8000b121846 */
[----:B----4-:R4:W5:Y:S04]  /*1e4b0*/  LDL.LU.64 R8, [R1+0x33a8] ;  /* 0x0033a80001087983 */ /* 0x0109680000300a00 */
[----:B------:R1:W-:Y:S04]  /*1e4c0*/  LDGSTS.E [R110+0x5dc00], [R54.64], P6 ;  /* 0x5dc00000366e7fae */ /* 0x0003e8000b121846 */
[----:B------:R4:W5:Y:S04]  /*1e4d0*/  LDL.LU.64 R6, [R1+0x33a0] ;  /* 0x0033a00001067983 */ /* 0x0009680000300a00 */
[----:B------:R1:W-:Y:S04]  /*1e4e0*/  LDGSTS.E [R110+0x5ec00], [R52.64], P6 ;  /* 0x5ec00000346e7fae */ /* 0x0003e8000b121846 */
[----:B------:R4:W5:Y:S04]  /*1e4f0*/  LDL.LU.64 R4, [R1+0x3398] ;  /* 0x0033980001047983 */ /* 0x0009680000300a00 */
[----:B------:R1:W-:Y:S04]  /*1e500*/  LDGSTS.E [R110+0x5fc00], [R2.64], P6 ;  /* 0x5fc00000026e7fae */ /* 0x0003e8000b121846 */
[----:B-1----:R4:W5:Y:S04]  /*1e510*/  LDL.LU.64 R2, [R1+0x3390] ;  /* 0x0033900001027983 */ /* 0x0029680000300a00 */
[----:B------:R4:W-:Y:S04]  /*1e520*/  STL [R1+0x1670], RZ ;  /* 0x001670ff01007387 */ /* 0x0009e80000100800 */
        /* <DEDUP_REMOVED lines=964> */
[----:B------:R4:W-:Y:S01]  /*22170*/  STL [R1+0x344], RZ ;  /* 0x000344ff01007387 */ /* 0x0009e20000100800 */
[----:B------:R-:W-:-:S03]  /*22180*/  LOP3.LUT R0, R252, 0x70, RZ, 0x3c, !PT ;  /* 0x00000070fc007812 */ /* 0x000fc600078e3cff */
        /* <DEDUP_REMOVED lines=8> */
[----:B------:R4:W-:Y:S04]  /*22210*/  LDGSTS.E [R0+0x40e00], [R50.64], P6 ;  /* 0x40e0000032007fae */ /* 0x0009e8000b121846 */
        /* <DEDUP_REMOVED lines=33> */
[----:B---3--:R1:W-:Y:S04]  /*22430*/  LDGSTS.E [R0+0x51e00], [R108.64], P6 ;  /* 0x51e000006c007fae */ /* 0x0083e8000b121846 */
        /* <DEDUP_REMOVED lines=9> */
[----:B------:R4:W-:Y:S01]  /*224d0*/  STL [R1+0x60], RZ ;  /* 0x000060ff01007387 */ /* 0x0009e20000100800 */
[----:B-1----:R-:W-:-:S03]  /*224e0*/  MOV R125, c[0x0][0x180] ;  /* 0x00006000007d7a02 */ /* 0x002fc60000000f00 */
[----:B------:R4:W-:Y:S04]  /*224f0*/  STL [R1+0x64], RZ ;  /* 0x000064ff01007387 */ /* 0x0009e80000100800 */
[----:B------:R4:W-:Y:S01]  /*22500*/  STL [R1+0x68], RZ ;  /* 0x000068ff01007387 */ /* 0x0009e20000100800 */
[----:B------:R-:W-:-:S03]  /*22510*/  IADD3 R125, R125, 0x7f, RZ ;  /* 0x0000007f7d7d7810 */ /* 0x000fc60007ffe0ff */
[----:B------:R4:W-:Y:S01]  /*22520*/  STL [R1+0x6c], RZ ;  /* 0x00006cff01007387 */ /* 0x0009e20000100800 */
[----:B------:R-:W-:-:S03]  /*22530*/  ISETP.GE.AND P0, PT, R125, 0x80, PT ;  /* 0x000000807d00780c */ /* 0x000fc60003f06270 */
[----:B------:R1:W-:Y:S04]  /*22540*/  LDGSTS.E [R0+0x56e00], [R122.64], P6 ;  /* 0x56e000007a007fae */ /* 0x0003e8000b121846 */
[----:B------:R1:W-:Y:S04]  /*22550*/  LDGSTS.E [R0+0x57e00], [R120.64], P6 ;  /* 0x57e0000078007fae */ /* 0x0003e8000b121846 */
[----:B------:R1:W-:Y:S04]  /*22560*/  LDGSTS.E [R0+0x58e00], [R118.64], P6 ;  /* 0x58e0000076007fae */ /* 0x0003e8000b121846 */
[----:B------:R1:W-:Y:S04]  /*22570*/  LDGSTS.E [R0+0x59e00], [R116.64], P6 ;  /* 0x59e0000074007fae */ /* 0x0003e8000b121846 */
[----:B--2---:R2:W-:Y:S04]  /*22580*/  LDGSTS.E [R0+0x5ae00], [R114.64], P6 ;  /* 0x5ae0000072007fae */ /* 0x0045e8000b121846 */
[----:B------:R4:W-:Y:S04]  /*22590*/  LDGSTS.E [R0+0x5be00], [R16.64], P6 ;  /* 0x5be0000010007fae */ /* 0x0009e8000b121846 */
[----:B------:R4:W-:Y:S04]  /*225a0*/  LDGSTS.E [R0+0x5ce00], [R14.64], P6 ;  /* 0x5ce000000e007fae */ /* 0x0009e8000b121846 */
[----:B------:R4:W-:Y:S04]  /*225b0*/  LDGSTS.E [R0+0x5de00], [R12.64], P6 ;  /* 0x5de000000c007fae */ /* 0x0009e8000b121846 */
[----:B------:R4:W-:Y:S04]  /*225c0*/  LDGSTS.E [R0+0x5ee00], [R10.64], P6 ;  /* 0x5ee000000a007fae */ /* 0x0009e8000b121846 */
[----:B------:R3:W-:Y:S01]  /*225d0*/  LDGSTS.E [R0+0x5fe00], [R112.64], P6 ;  /* 0x5fe0000070007fae */ /* 0x0007e2000b121846 */
[----:B------:R-:W-:-:S03]  /*225e0*/  CS2R R108, SRZ ;  /* 0x00000000006c7805 */ /* 0x000fc6000001ff00 */
[----:B------:R-:W0:Y:S01]  /*225f0*/  LDGDEPBAR ;  /* 0x00000000000079af */ /* 0x000e220000000000 */
[----:B------:R-:W-:Y:S01]  /*22600*/  CS2R R110, SRZ ;  /* 0x00000000006e7805 */ /* 0x000fe2000001ff00 */
[----:B--2---:R-:W-:Y:S01]  /*22610*/  CS2R R114, SRZ ;  /* 0x0000000000727805 */ /* 0x004fe2000001ff00 */
[----:B-1----:R-:W-:Y:S01]  /*22620*/  CS2R R116, SRZ ;  /* 0x0000000000747805 */ /* 0x002fe2000001ff00 */
[----:B------:R-:W-:Y:S01]  /*22630*/  CS2R R118, SRZ ;  /* 0x0000000000767805 */ /* 0x000fe2000001ff00 */
[----:B------:R-:W-:Y:S01]  /*22640*/  CS2R R120, SRZ ;  /* 0x0000000000787805 */ /* 0x000fe2000001ff00 */
[----:B------:R-:W-:Y:S01]  /*22650*/  CS2R R122, SRZ ;  /* 0x00000000007a7805 */ /* 0x000fe2000001ff00 */
[----:B------:R-:W-:Y:S01]  /*22660*/  CS2R R124, SRZ ;  /* 0x00000000007c7805 */ /* 0x000fe2000001ff00 */
[----:B---3--:R-:W-:Y:S01]  /*22670*/  CS2R R112, SRZ ;  /* 0x0000000000707805 */ /* 0x008fe2000001ff00 */
[----:B------:R-:W-:Y:S01]  /*22680*/  CS2R R126, SRZ ;  /* 0x00000000007e7805 */ /* 0x000fe2000001ff00 */
[----:B------:R-:W-:Y:S01]  /*22690*/  CS2R R192, SRZ ;  /* 0x0000000000c07805 */ /* 0x000fe2000001ff00 */
[----:B------:R-:W-:Y:S01]  /*226a0*/  CS2R R194, SRZ ;  /* 0x0000000000c27805 */ /* 0x000fe2000001ff00 */
[----:B------:R-:W-:Y:S05]  /*226b0*/  @!P0 BRA `(.L_x_0) ;  /* 0x0009161000008947 */ /* 0x000fea0003800000 */
[----:B----4-:R-:W2:Y:S04]  /*226c0*/  LDL.LU.64 R126, [R1+0x970] ;  /* 0x00097000017e7983 */ /* 0x010ea80000300a00 */
[----:B------:R-:W3:Y:S04]  /*226d0*/  LDL.LU.64 R110, [R1+0x968] ;  /* 0x00096800016e7983 */ /* 0x000ee80000300a00 */
[----:B------:R-:W4:Y:S04]  /*226e0*/  LDL.LU.64 R116, [R1+0x960] ;  /* 0x0009600001747983 */ /* 0x000f280000300a00 */
[----:B------:R-:W3:Y:S04]  /*226f0*/  LDL.LU.64 R120, [R1+0x958] ;  /* 0x0009580001787983 */ /* 0x000ee80000300a00 */
[----:B------:R-:W3:Y:S04]  /*22700*/  LDL.LU.64 R194, [R1+0x950] ;  /* 0x0009500001c27983 */ /* 0x000ee80000300a00 */
[----:B------:R-:W3:Y:S04]  /*22710*/  LDL.LU.64 R192, [R1+0x948] ;  /* 0x0009480001c07983 */ /* 0x000ee80000300a00 */
[----:B------:R-:W4:Y:S04]  /*22720*/  LDL.LU.64 R118, [R1+0x940] ;  /* 0x0009400001767983 */ /* 0x000f280000300a00 */
[----:B------:R-:W4:Y:S04]  /*22730*/  LDL.LU.64 R122, [R1+0x938] ;  /* 0x00093800017a7983 */ /* 0x000f280000300a00 */
[----:B------:R-:W4:Y:S04]  /*22740*/  LDL.LU.64 R112, [R1+0x930] ;  /* 0x0009300001707983 */ /* 0x000f280000300a00 */
[----:B------:R-:W4:Y:S04]  /*22750*/  LDL.LU.64 R124, [R1+0x928] ;  /* 0x00092800017c7983 */ /* 0x000f280000300a00 */
[----:B------:R-:W4:Y:S04]  /*22760*/  LDL.LU.64 R114, [R1+0x920] ;  /* 0x0009200001727983 */ /* 0x000f280000300a00 */
[----:B------:R-:W-:Y:S04]  /*22770*/  STL.64 [R1+0x3398], R170 ;  /* 0x003398aa01007387 */ /* 0x000fe80000100a00 */
[----:B------:R-:W-:Y:S04]  /*22780*/  STL.64 [R1+0x3390], R104 ;  /* 0x0033906801007387 */ /* 0x000fe80000100a00 */
[----:B--2---:R1:W-:Y:S01]  /*22790*/  STL [R1+0x2f6c], R126 ;  /* 0x002f6c7e01007387 */ /* 0x0043e20000100800 */
[----:B------:R-:W-:-:S03]  /*227a0*/  IMAD.MOV.U32 R0, RZ, RZ, R127 ;  /* 0x000000ffff007224 */ /* 0x000fc600078e007f */
[----:B-1----:R-:W2:Y:S04]  /*227b0*/  LDL.LU.64 R126, [R1+0x918] ;  /* 0x00091800017e7983 */ /* 0x002ea80000300a00 */
[----:B------:R1:W-:Y:S04]  /*227c0*/  STL [R1+0x2f64], R0 ;  /* 0x002f640001007387 */ /* 0x0003e80000100800 */
[----:B---3--:R3:W-:Y:S01]  /*227d0*/  STL [R1+0x2f68], R110 ;  /* 0x002f686e01007387 */ /* 0x0087e20000100800 */
[----:B-1----:R-:W-:-:S03]  /*227e0*/  IMAD.MOV.U32 R0, RZ, RZ, R111 ;  /* 0x000000ffff007224 */ /* 0x002fc600078e006f */
[----:B---3--:R-:W3:Y:S04]  /*227f0*/  LDL.LU.64 R110, [R1+0x910] ;  /* 0x00091000016e7983 */ /* 0x008ee80000300a00 */
[----:B------:R1:W-:Y:S04]  /*22800*/  STL [R1+0x2f5c], R0 ;  /* 0x002f5c0001007387 */ /* 0x0003e80000100800 */
[----:B----4-:R4:W-:Y:S01]  /*22810*/  STL [R1+0x2f60], R116 ;  /* 0x002f607401007387 */ /* 0x0109e20000100800 */
[----:B-1----:R-:W-:-:S03]  /*22820*/  IMAD.MOV.U32 R0, RZ, RZ, R117 ;  /* 0x000000ffff007224 */ /* 0x002fc600078e0075 */
[----:B----4-:R-:W4:Y:S04]  /*22830*/  LDL.LU.64 R116, [R1+0x908] ;  /* 0x0009080001747983 */ /* 0x010f280000300a00 */
[----:B------:R1:W-:Y:S04]  /*22840*/  STL [R1+0x2f54], R0 ;  /* 0x002f540001007387 */ /* 0x0003e80000100800 */
[----:B------:R1:W-:Y:S02]  /*22850*/  STL [R1+0x2f58], R120 ;  /* 0x002f587801007387 */ /* 0x0003e40000100800 */
[----:B-1----:R-:W-:-:S02]  /*22860*/  MOV R0, R121 ;  /* 0x0000007900007202 */ /* 0x002fc40000000f00 */
[----:B------:R-:W4:Y:S04]  /*22870*/  LDL.LU.64 R120, [R1+0x900] ;  /* 0x0009000001787983 */ /* 0x000f280000300a00 */
[----:B------:R1:W-:Y:S04]  /*22880*/  STL [R1+0x2f4c], R0 ;  /* 0x002f4c0001007387 */ /* 0x0003e80000100800 */
[----:B------:R1:W-:Y:S02]  /*22890*/  STL [R1+0x2f50], R194 ;  /* 0x002f50c201007387 */ /* 0x0003e40000100800 */
[----:B-1----:R-:W-:-:S02]  /*228a0*/  IMAD.MOV.U32 R0, RZ, RZ, R195 ;  /* 0x000000ffff007224 */ /* 0x002fc400078e00c3 */
        /* <DEDUP_REMOVED lines=26> */
[----:B--2---:R2:W-:Y:S01]  /*22a50*/  STL [R1+0x2f18], R126 ;  /* 0x002f187e01007387 */ /* 0x0045e20000100800 */
[----:B-1----:R-:W-:-:S03]  /*22a60*/  MOV R0, R127 ;  /* 0x0000007f00007202 */ /* 0x002fc60000000f00 */
[----:B--2---:R-:W2:Y:S04]  /*22a70*/  LDL.LU.64 R126, [R1+0x8c0] ;  /* 0x0008c000017e7983 */ /* 0x004ea80000300a00 */
        /* <DEDUP_REMOVED lines=42> */
[----:B-1----:R-:W-:-:S03]  /*22d20*/  IMAD.MOV.U32 R0, RZ, RZ, R127 ;  /* 0x000000ffff007224 */ /* 0x002fc600078e007f */
[----:B--2---:R-:W2:Y:S04]  /*22d30*/  LDL.LU.64 R126, [R1+0x868] ;  /* 0x00086800017e7983 */ /* 0x004ea80000300a00 */
[----:B------:R1:W-:Y:S04]  /*22d40*/  STL [R1+0x2eb4], R0 ;  /* 0x002eb40001007387 */ /* 0x0003e80000100800 */
[----:B---3--:R3:W-:Y:S01]  /*22d50*/  STL [R1+0x2eb8], R110 ;  /* 0x002eb86e01007387 */ /* 0x0087e20000100800 */
[----:B-1----:R-:W-:-:S03]  /*22d60*/  MOV R0, R111 ;  /* 0x0000006f00007202 */ /* 0x002fc60000000f00 */
        /* <DEDUP_REMOVED lines=43> */
[----:B-1----:R-:W-:-:S03]  /*23020*/  IMAD.MOV.U32 R0, RZ, RZ, R111 ;  /* 0x000000ffff007224 */ /* 0x002fc600078e006f */
[----:B---3--:R-:W3:Y:S04]  /*23030*/  LDL.LU.64 R110, [R1+0x7e8] ;  /* 0x0007e800016e7983 */ /* 0x008ee80000300a00 */
[----:B------:R1:W-:Y:S04]  /*23040*/  STL [R1+0x2e54], R0 ;  /* 0x002e540001007387 */ /* 0x0003e80000100800 */
[----:B----4-:R4:W-:Y:S01]  /*23050*/  STL [R1+0x2e58], R116 ;  /* 0x002e587401007387 */ /* 0x0109e20000100800 */
[----:B-1----:R-:W-:-:S03]  /*23060*/  MOV R0, R117 ;  /* 0x0000007500007202 */ /* 0x002fc60000000f00 */
        /* <DEDUP_REMOVED lines=1710> */
[----:B---3--:R-:W-:Y:S04]  /*29b50*/  STL [R1+0x2b28], R110 ;  /* 0x002b286e01007387 */ /* 0x008fe80000100800 */
[----:B------:R-:W3:Y:S01]  /*29b60*/  LDL.LU.64 R108, [R1+0x1e90] ;  /* 0x001e9000016c7983 */ /* 0x000ee20000300a00 */
[----:B-1----:R-:W-:-:S05]  /*29b70*/  MOV R0, R111 ;  /* 0x0000006f00007202 */ /* 0x002fca0000000f00 */
        /* <DEDUP_REMOVED lines=13> */
[----:B------:R1:W-:Y:S04]  /*29c50*/  STL [R1+0x2b48], R192 ;  /* 0x002b48c001007387 */ /* 0x0003e80000100800 */
[----:B------:R-:W4:Y:S01]  /*29c60*/  LDL.LU.64 R110, [R1+0x2ba0] ;  /* 0x002ba000016e7983 */ /* 0x000f220000300a00 */
[----:B-1----:R-:W-:-:S03]  /*29c70*/  MOV R0, R193 ;  /* 0x000000c100007202 */ /* 0x002fc60000000f00 */
[----:B------:R-:W-:Y:S04]  /*29c80*/  STL [R1+0x2b50], R118 ;  /* 0x002b507601007387 */ /* 0x000fe80000100800 */
[----:B------:R1:W-:Y:S04]  /*29c90*/  STL [R1+0x2b44], R0 ;  /* 0x002b440001007387 */ /* 0x0003e80000100800 */
[----:B------:R-:W4:Y:S01]  /*29ca0*/  LDL.LU.64 R192, [R1+0x2ba8] ;  /* 0x002ba80001c07983 */ /* 0x000f220000300a00 */
[----:B-1----:R-:W-:-:S03]  /*29cb0*/  IMAD.MOV.U32 R0, RZ, RZ, R119 ;  /* 0x000000ffff007224 */ /* 0x002fc600078e0077 */
        /* <DEDUP_REMOVED lines=11> */
[----:B-1----:R-:W-:-:S03]  /*29d70*/  MOV R0, R125 ;  /* 0x0000007d00007202 */ /* 0x002fc60000000f00 */
[----:B------:R-:W-:Y:S04]  /*29d80*/  STL [R1+0x2b70], R114 ;  /* 0x002b707201007387 */ /* 0x000fe80000100800 */
[----:B------:R1:W-:Y:S04]  /*29d90*/  STL [R1+0x2b64], R0 ;  /* 0x002b640001007387 */ /* 0x0003e80000100800 */
[----:B------:R-:W4:Y:S01]  /*29da0*/  LDL.LU.64 R124, [R1+0x2bc8] ;  /* 0x002bc800017c7983 */ /* 0x000f220000300a00 */
[----:B-1----:R-:W-:-:S03]  /*29db0*/  IMAD.MOV.U32 R0, RZ, RZ, R115 ;  /* 0x000000ffff007224 */ /* 0x002fc600078e0073 */
[----:B--2---:R-:W-:Y:S04]  /*29dc0*/  STL [R1+0x2b78], R126 ;  /* 0x002b787e01007387 */ /* 0x004fe80000100800 */
[----:B------:R1:W-:Y:S04]  /*29dd0*/  STL [R1+0x2b6c], R0 ;  /* 0x002b6c0001007387 */ /* 0x0003e80000100800 */
[----:B------:R-:W2:Y:S01]  /*29de0*/  LDL.LU.64 R114, [R1+0x2bd0] ;  /* 0x002bd00001727983 */ /* 0x000ea20000300a00 */
[----:B-1----:R-:W-:-:S03]  /*29df0*/  IMAD.MOV.U32 R0, RZ, RZ, R127 ;  /* 0x000000ffff007224 */ /* 0x002fc600078e007f */
[----:B---3--:R-:W-:Y:S04]  /*29e00*/  STL [R1+0x2b80], R108 ;  /* 0x002b806c01007387 */ /* 0x008fe80000100800 */
[----:B------:R1:W-:Y:S04]  /*29e10*/  STL [R1+0x2b74], R0 ;  /* 0x002b740001007387 */ /* 0x0003e80000100800 */
[----:B------:R-:W3:Y:S01]  /*29e20*/  LDL.LU.64 R126, [R1+0x2bd8] ;  /* 0x002bd800017e7983 */ /* 0x000ee20000300a00 */
[----:B-1----:R-:W-:-:S03]  /*29e30*/  IMAD.MOV.U32 R0, RZ, RZ, R109 ;  /* 0x000000ffff007224 */ /* 0x002fc600078e006d */
[----:B----4-:R-:W-:Y:S04]  /*29e40*/  STL [R1+0x2b88], R116 ;  /* 0x002b887401007387 */ /* 0x010fe80000100800 */
[----:B------:R1:W-:Y:S02]  /*29e50*/  STL [R1+0x2b7c], R0 ;  /* 0x002b7c0001007387 */ /* 0x0003e40000100800 */
[----:B-1----:R-:W-:Y:S02]  /*29e60*/  MOV R0, R117 ;  /* 0x0000007500007202 */ /* 0x002fe40000000f00 */
        /* <DEDUP_REMOVED lines=8> */
[----:B------:R-:W-:Y:S04]  /*29ef0*/  STL [R1+0x2ba0], R110 ;  /* 0x002ba06e01007387 */ /* 0x000fe80000100800 */
[----:B------:R1:W-:Y:S04]  /*29f00*/  STL [R1+0x2b94], R0 ;  /* 0x002b940001007387 */ /* 0x0003e80000100800 */
[----:B------:R-:W4:Y:S01]  /*29f10*/  LDL.LU.64 R194, [R1+0x1f10] ;  /* 0x001f100001c27983 */ /* 0x000f220000300a00 */
[----:B-1----:R-:W-:-:S03]  /*29f20*/  IMAD.MOV.U32 R0, RZ, RZ, R111 ;  /* 0x000000ffff007224 */ /* 0x002fc600078e006f */
[----:B------:R-:W-:Y:S04]  /*29f30*/  STL [R1+0x2ba8], R192 ;  /* 0x002ba8c001007387 */ /* 0x000fe80000100800 */
[----:B------:R1:W-:Y:S02]  /*29f40*/  STL [R1+0x2b9c], R0 ;  /* 0x002b9c0001007387 */ /* 0x0003e40000100800 */
[----:B-1----:R-:W-:Y:S02]  /*29f50*/  MOV R0, R193 ;  /* 0x000000c100007202 */ /* 0x002fe40000000f00 */
[----:B------:R-:W4:Y:S04]  /*29f60*/  LDL.LU.64 R192, [R1+0x1f20] ;  /* 0x001f200001c07983 */ /* 0x000f280000300a00 */
[----:B------:R1:W-:Y:S04]  /*29f70*/  STL [R1+0x2ba4], R0 ;  /* 0x002ba40001007387 */ /* 0x0003e80000100800 */
[----:B------:R1:W-:Y:S04]  /*29f80*/  STL [R1+0x2bb0], R118 ;  /* 0x002bb07601007387 */ /* 0x0003e80000100800 */
[----:B------:R-:W4:Y:S01]  /*29f90*/  LDL.LU.64 R170, [R1+0x1f30] ;  /* 0x001f300001aa7983 */ /* 0x000f220000300a00 */
[----:B-1----:R-:W-:-:S05]  /*29fa0*/  IMAD.MOV.U32 R0, RZ, RZ, R119 ;  /* 0x000000ffff007224 */ /* 0x002fca00078e0077 */
[----:B------:R1:W-:Y:S04]  /*29fb0*/  STL [R1+0x2bac], R0 ;  /* 0x002bac0001007387 */ /* 0x0003e80000100800 */
[----:B------:R-:W-:Y:S04]  /*29fc0*/  STL [R1+0x2bb8], R122 ;  /* 0x002bb87a01007387 */ /* 0x000fe80000100800 */
[----:B------:R-:W4:Y:S01]  /*29fd0*/  LDL.LU.64 R118, [R1+0x1f40] ;  /* 0x001f400001767983 */ /* 0x000f220000300a00 */
[----:B-1----:R-:W-:-:S05]  /*29fe0*/  IMAD.MOV.U32 R0, RZ, RZ, R123 ;  /* 0x000000ffff007224 */ /* 0x002fca00078e007b */
[----:B------:R1:W-:Y:S04]  /*29ff0*/  STL [R1+0x2bb4], R0 ;  /* 0x002bb40001007387 */ /* 0x0003e80000100800 */
[----:B------:R-:W-:Y:S01]  /*2a000*/  STL [R1+0x2bc0], R112 ;  /* 0x002bc07001007387 */ /* 0x000fe20000100800 */
[----:B-1----:R-:W-:-:S03]  /*2a010*/  IMAD.MOV.U32 R0, RZ, RZ, R113 ;  /* 0x000000ffff007224 */ /* 0x002fc600078e0071 */
[----:B------:R-:W4:Y:S04]  /*2a020*/  LDL.LU.64 R122, [R1+0x2c10] ;  /* 0x002c1000017a7983 */ /* 0x000f280000300a00 */
[----:B------:R-:W-:Y:S04]  /*2a030*/  STL [R1+0x2bc8], R124 ;  /* 0x002bc87c01007387 */ /* 0x000fe80000100800 */
[----:B------:R1:W-:Y:S04]  /*2a040*/  STL [R1+0x2bbc], R0 ;  /* 0x002bbc0001007387 */ /* 0x0003e80000100800 */
[----:B------:R-:W4:Y:S01]  /*2a050*/  LDL.LU.64 R104, [R1+0x2c18] ;  /* 0x002c180001687983 */ /* 0x000f220000300a00 */
[----:B-1----:R-:W-:-:S05]  /*2a060*/  MOV R0, R125 ;  /* 0x0000007d00007202 */ /* 0x002fca0000000f00 */
[----:B------:R1:W-:Y:S04]  /*2a070*/  STL [R1+0x2bc4], R0 ;  /* 0x002bc40001007387 */ /* 0x0003e80000100800 */
[----:B--2---:R-:W-:Y:S01]  /*2a080*/  STL [R1+0x2bd0], R114 ;  /* 0x002bd07201007387 */ /* 0x004fe20000100800 */
[----:B-1----:R-:W-:-:S03]  /*2a090*/  IMAD.MOV.U32 R0, RZ, RZ, R115 ;  /* 0x000000ffff007224 */ /* 0x002fc600078e0073 */
[----:B------:R-:W2:Y:S04]  /*2a0a0*/  LDL.LU.64 R124, [R1+0x2c20] ;  /* 0x002c2000017c7983 */ /* 0x000ea80000300a00 */
[----:B---3--:R-:W-:Y:S04]  /*2a0b0*/  STL [R1+0x2bd8], R126 ;  /* 0x002bd87e01007387 */ /* 0x008fe80000100800 */
[----:B------:R1:W-:Y:S04]  /*2a0c0*/  STL [R1+0x2bcc], R0 ;  /* 0x002bcc0001007387 */ /* 0x0003e80000100800 */
[----:B------:R-:W3:Y:S01]  /*2a0d0*/  LDL.LU.64 R108, [R1+0x2c28] ;  /* 0x002c2800016c7983 */ /* 0x000ee20000300a00 */
[----:B-1----:R-:W-:-:S03]  /*2a0e0*/  IMAD.MOV.U32 R0, RZ, RZ, R127 ;  /* 0x000000ffff007224 */ /* 0x002fc600078e007f */
[----:B------:R-:W3:Y:S04]  /*2a0f0*/  LDL.LU.64 R126, [R1+0x2c30] ;  /* 0x002c3000017e7983 */ /* 0x000ee80000300a00 */
[----:B------:R4:W-:Y:S02]  /*2a100*/  STL [R1+0x2bd4], R0 ;  /* 0x002bd40001007387 */ /* 0x0009e40000100800 */
[----:B----4-:R-:W-:Y:S02]  /*2a110*/  IMAD.MOV.U32 R0, RZ, RZ, R117 ;  /* 0x000000ffff007224 */ /* 0x010fe400078e0075 */
[----:B------:R-:W-:Y:S04]  /*2a120*/  STL [R1+0x2be0], R116 ;  /* 0x002be07401007387 */ /* 0x000fe80000100800 */
[----:B------:R-:W4:Y:S04]  /*2a130*/  LDL.LU.64 R110, [R1+0x2c38] ;  /* 0x002c3800016e7983 */ /* 0x000f280000300a00 */
[----:B------:R1:W-:Y:S04]  /*2a140*/  STL [R1+0x2bdc], R0 ;  /* 0x002bdc0001007387 */ /* 0x0003e80000100800 */
[----:B------:R1:W-:Y:S04]  /*2a150*/  STL [R1+0x2be8], R120 ;  /* 0x002be87801007387 */ /* 0x0003e80000100800 */
[----:B------:R-:W4:Y:S01]  /*2a160*/  LDL.LU.64 R112, [R1+0x2c40] ;  /* 0x002c400001707983 */ /* 0x000f220000300a00 */
[----:B-1----:R-:W-:-:S03]  /*2a170*/  MOV R0, R121 ;  /* 0x0000007900007202 */ /* 0x002fc60000000f00 */
[----:B------:R-:W4:Y:S04]  /*2a180*/  LDL.LU.64 R114, [R1+0x2c48] ;  /* 0x002c480001727983 */ /* 0x000f280000300a00 */
[----:B------:R1:W-:Y:S04]  /*2a190*/  STL [R1+0x2be4], R0 ;  /* 0x002be40001007387 */ /* 0x0003e80000100800 */
[----:B------:R1:W-:Y:S04]  /*2a1a0*/  STL [R1+0x2bf0], R194 ;  /* 0x002bf0c201007387 */ /* 0x0003e80000100800 */
[----:B------:R-:W4:Y:S01]  /*2a1b0*/  LDL.LU.64 R120, [R1+0x2c50] ;  /* 0x002c500001787983 */ /* 0x000f220000300a00 */
[----:B-1----:R-:W-:-:S03]  /*2a1c0*/  IMAD.MOV.U32 R0, RZ, RZ, R195 ;  /* 0x000000ffff007224 */ /* 0x002fc600078e00c3 */
[----:B------:R-:W4:Y:S04]  /*2a1d0*/  LDL.LU.64 R194, [R1+0x2c58] ;  /* 0x002c580001c27983 */ /* 0x000f280000300a00 */
[----:B------:R1:W-:Y:S02]  /*2a1e0*/  STL [R1+0x2bec], R0 ;  /* 0x002bec0001007387 */ /* 0x0003e40000100800 */
[----:B-1----:R-:W-:Y:S02]  /*2a1f0*/  IMAD.MOV.U32 R0, RZ, RZ, R193 ;  /* 0x000000ffff007224 */ /* 0x002fe400078e00c1 */
[----:B------:R1:W-:Y:S04]  /*2a200*/  STL [R1+0x2bf8], R192 ;  /* 0x002bf8c001007387 */ /* 0x0003e80000100800 */
[----:B-1----:R-:W4:Y:S04]  /*2a210*/  LDL.LU.64 R192, [R1+0x2c60] ;  /* 0x002c600001c07983 */ /* 0x002f280000300a00 */
[----:B------:R1:W-:Y:S04]  /*2a220*/  STL [R1+0x2bf4], R0 ;  /* 0x002bf40001007387 */ /* 0x0003e80000100800 */
[----:B------:R1:W-:Y:S04]  /*2a230*/  STL [R1+0x2c00], R170 ;  /* 0x002c00aa01007387 */ /* 0x0003e80000100800 */
[----:B------:R-:W4:Y:S01]  /*2a240*/  LDL.LU.64 R116, [R1+0x2c68] ;  /* 0x002c680001747983 */ /* 0x000f220000300a00 */
[----:B-1----:R-:W-:-:S03]  /*2a250*/  IMAD.MOV.U32 R0, RZ, RZ, R171 ;  /* 0x000000ffff007224 */ /* 0x002fc600078e00ab */
[----:B------:R-:W4:Y:S04]  /*2a260*/  LDL.LU.64 R170, [R1+0x3398] ;  /* 0x0033980001aa7983 */ /* 0x000f280000300a00 */
[----:B------:R-:W-:Y:S04]  /*2a270*/  STL [R1+0x2c08], R118 ;  /* 0x002c087601007387 */ /* 0x000fe80000100800 */
[----:B------:R1:W-:Y:S02]  /*2a280*/  STL [R1+0x2bfc], R0 ;  /* 0x002bfc0001007387 */ /* 0x0003e40000100800 */
[----:B-1----:R-:W-:-:S02]  /*2a290*/  MOV R0, R119 ;  /* 0x0000007700007202 */ /* 0x002fc40000000f00 */
[----:B------:R-:W-:Y:S04]  /*2a2a0*/  STL [R1+0x2c10], R122 ;  /* 0x002c107a01007387 */ /* 0x000fe80000100800 */
[----:B------:R1:W-:Y:S04]  /*2a2b0*/  STL [R1+0x2c04], R0 ;  /* 0x002c040001007387 */ /* 0x0003e80000100800 */
[----:B------:R-:W4:Y:S01]  /*2a2c0*/  LDL.LU.64 R118, [R1+0x2c70] ;  /* 0x002c700001767983 */ /* 0x000f220000300a00 */
[----:B-1----:R-:W-:-:S03]  /*2a2d0*/  IMAD.MOV.U32 R0, RZ, RZ, R123 ;  /* 0x000000ffff007224 */ /* 0x002fc600078e007b */
[----:B------:R-:W4:Y:S04]  /*2a2e0*/  LDL.LU.64 R122, [R1+0x2c78] ;  /* 0x002c7800017a7983 */ /* 0x000f280000300a00 */
[----:B------:R1:W-:Y:S04]  /*2a2f0*/  STL [R1+0x2c0c], R0 ;  /* 0x002c0c0001007387 */ /* 0x0003e80000100800 */
[----:B------:R1:W-:Y:S02]  /*2a300*/  STL [R1+0x2c18], R104 ;  /* 0x002c186801007387 */ /* 0x0003e40000100800 */
[----:B-1----:R-:W-:-:S02]  /*2a310*/  IMAD.MOV.U32 R0, RZ, RZ, R105 ;  /* 0x000000ffff007224 */ /* 0x002fc400078e0069 */
[----:B------:R-:W4:Y:S04]  /*2a320*/  LDL.LU.64 R104, [R1+0x3390] ;  /* 0x0033900001687983 */ /* 0x000f280000300a00 */
[----:B--2---:R-:W-:Y:S04]  /*2a330*/  STL [R1+0x2c20], R124 ;  /* 0x002c207c01007387 */ /* 0x004fe80000100800 */
[----:B------:R1:W-:Y:S02]  /*2a340*/  STL [R1+0x2c14], R0 ;  /* 0x002c140001007387 */ /* 0x0003e40000100800 */
[----:B-1----:R-:W-:-:S02]  /*2a350*/  IMAD.MOV.U32 R0, RZ, RZ, R125 ;  /* 0x000000ffff007224 */ /* 0x002fc400078e007d */
[----:B------:R-:W2:Y:S04]  /*2a360*/  LDL.LU.64 R124, [R1+0x2c80] ;  /* 0x002c8000017c7983 */ /* 0x000ea80000300a00 */
[----:B------:R1:W-:Y:S04]  /*2a370*/  STL [R1+0x2c1c], R0 ;  /* 0x002c1c0001007387 */ /* 0x0003e80000100800 */
[----:B---3--:R-:W-:Y:S01]  /*2a380*/  STL [R1+0x2c28], R108 ;  /* 0x002c286c01007387 */ /* 0x008fe20000100800 */
[----:B-1----:R-:W-:-:S03]  /*2a390*/  MOV R0, R109 ;  /* 0x0000006d00007202 */ /* 0x002fc60000000f00 */
[----:B------:R-:W-:Y:S04]  /*2a3a0*/  STL [R1+0x2c30], R126 ;  /* 0x002c307e01007387 */ /* 0x000fe80000100800 */
[----:B------:R1:W-:Y:S02]  /*2a3b0*/  STL [R1+0x2c24], R0 ;  /* 0x002c240001007387 */ /* 0x0003e40000100800 */
[----:B-1----:R-:W-:Y:S02]  /*2a3c0*/  IMAD.MOV.U32 R0, RZ, RZ, R127 ;  /* 0x000000ffff007224 */ /* 0x002fe400078e007f */
[----:B------:R-:W2:Y:S04]  /*2a3d0*/  LDL.64 R126, [R1+0x2f78] ;  /* 0x002f7800017e7983 */ /* 0x000ea80000100a00 */
[----:B------:R1:W-:Y:S04]  /*2a3e0*/  STL [R1+0x2c2c], R0 ;  /* 0x002c2c0001007387 */ /* 0x0003e80000100800 */
[----:B----4-:R-:W-:Y:S01]  /*2a3f0*/  STL [R1+0x2c38], R110 ;  /* 0x002c386e01007387 */ /* 0x010fe20000100800 */
[----:B-1----:R-:W-:-:S03]  /*2a400*/  IMAD.MOV.U32 R0, RZ, RZ, R111 ;  /* 0x000000ffff007224 */ /* 0x002fc600078e006f */
[----:B------:R-:W-:Y:S04]  /*2a410*/  STL [R1+0x2c40], R112 ;  /* 0x002c407001007387 */ /* 0x000fe80000100800 */
[----:B------:R1:W-:Y:S04]  /*2a420*/  STL [R1+0x2c34], R0 ;  /* 0x002c340001007387 */ /* 0x0003e80000100800 */
[----:B------:R-:W-:Y:S01]  /*2a430*/  STL [R1+0x2c48], R114 ;  /* 0x002c487201007387 */ /* 0x000fe20000100800 */
[----:B-1----:R-:W-:-:S05]  /*2a440*/  IMAD.MOV.U32 R0, RZ, RZ, R113 ;  /* 0x000000ffff007224 */ /* 0x002fca00078e0071 */
[----:B------:R1:W-:Y:S04]  /*2a450*/  STL [R1+0x2c3c], R0 ;  /* 0x002c3c0001007387 */ /* 0x0003e80000100800 */
[----:B------:R-:W-:Y:S01]  /*2a460*/  STL [R1+0x2c50], R120 ;  /* 0x002c507801007387 */ /* 0x000fe20000100800 */
[----:B-1----:R-:W-:-:S05]  /*2a470*/  MOV R0, R115 ;  /* 0x0000007300007202 */ /* 0x002fca0000000f00 */
[----:B------:R1:W-:Y:S04]  /*2a480*/  STL [R1+0x2c44], R0 ;  /* 0x002c440001007387 */ /* 0x0003e80000100800 */
[----:B------:R-:W-:Y:S01]  /*2a490*/  STL [R1+0x2c58], R194 ;  /* 0x002c58c201007387 */ /* 0x000fe20000100800 */
[----:B-1----:R-:W-:-:S05]  /*2a4a0*/  IMAD.MOV.U32 R0, RZ, RZ, R121 ;  /* 0x000000ffff007224 */ /* 0x002fca00078e0079 */
[----:B------:R1:W-:Y:S02]  /*2a4b0*/  STL [R1+0x2c4c], R0 ;  /* 0x002c4c0001007387 */ /* 0x0003e40000100800 */
[----:B-1----:R-:W-:-:S05]  /*2a4c0*/  IMAD.MOV.U32 R0, RZ, RZ, R195 ;  /* 0x000000ffff007224 */ /* 0x002fca00078e00c3 */
[----:B------:R1:W-:Y:S04]  /*2a4d0*/  STL [R1+0x2c54], R0 ;  /* 0x002c540001007387 */ /* 0x0003e80000100800 */
[----:B------:R4:W-:Y:S01]  /*2a4e0*/  STL [R1+0x2c60], R192 ;  /* 0x002c60c001007387 */ /* 0x0009e20000100800 */
[----:B-1----:R-:W-:-:S03]  /*2a4f0*/  IMAD.MOV.U32 R0, RZ, RZ, R193 ;  /* 0x000000ffff007224 */ /* 0x002fc600078e00c1 */
[----:B------:R-:W-:Y:S04]  /*2a500*/  STL [R1+0x2c68], R116 ;  /* 0x002c687401007387 */ /* 0x000fe80000100800 */
[----:B------:R-:W-:Y:S04]  /*2a510*/  STL [R1+0x2c5c], R0 ;  /* 0x002c5c0001007387 */ /* 0x000fe80000100800 */
[----:B------:R-:W3:Y:S04]  /*2a520*/  LDL.LU.64 R120, [R1+0x110] ;  /* 0x0001100001787983 */ /* 0x000ee80000300a00 */
[----:B----4-:R-:W3:Y:S01]  /*2a530*/  LDL.LU.64 R192, [R1+0x30] ;  /* 0x0000300001c07983 */ /* 0x010ee20000300a00 */
[----:B------:R-:W-:-:S03]  /*2a540*/  MOV R108, R117 ;  /* 0x00000075006c7202 */ /* 0x000fc60000000f00 */
[----:B------:R-:W-:Y:S04]  /*2a550*/  STL [R1+0x2c70], R118 ;  /* 0x002c707601007387 */ /* 0x000fe80000100800 */
[----:B------:R1:W-:Y:S01]  /*2a560*/  STL [R1+0x2c64], R108 ;  /* 0x002c646c01007387 */ /* 0x0003e20000100800 */
[----:B------:R-:W-:-:S03]  /*2a570*/  MOV R109, R123 ;  /* 0x0000007b006d7202 */ /* 0x000fc60000000f00 */
[----:B------:R-:W-:Y:S01]  /*2a580*/  STL [R1+0x2c78], R122 ;  /* 0x002c787a01007387 */ /* 0x000fe20000100800 */
[----:B-1----:R-:W-:-:S05]  /*2a590*/  IMAD.MOV.U32 R108, RZ, RZ, R119 ;  /* 0x000000ffff6c7224 */ /* 0x002fca00078e0077 */
[----:B------:R1:W-:Y:S04]  /*2a5a0*/  STL [R1+0x2c6c], R108 ;  /* 0x002c6c6c01007387 */ /* 0x0003e80000100800 */
[----:B------:R2:W-:Y:S04]  /*2a5b0*/  STL [R1+0x2c74], R109 ;  /* 0x002c746d01007387 */ /* 0x0005e80000100800 */
[----:B------:R-:W1:Y:S02]  /*2a5c0*/  S2R R195, SR_TID.X ;  /* 0x0000000000c37919 */ /* 0x000e640000002100 */
[C---:B-1----:R-:W-:Y:S01]  /*2a5d0*/  LOP3.LUT R0, R195.reuse, 0x7, RZ, 0xc0, !PT ;  /* 0x00000007c3007812 */ /* 0x042fe200078ec0ff */
[----:B------:R-:W-:-:S04]  /*2a5e0*/  IMAD.SHL.U32 R108, R195, 0x2, RZ ;  /* 0x00000002c36c7824 */ /* 0x000fc800078e00ff */
[----:B------:R-:W-:-:S05]  /*2a5f0*/  IMAD R0, R0, 0x210, RZ ;  /* 0x0000021000007824 */ /* 0x000fca00078e02ff */
[----:B------:R-:W-:Y:S01]  /*2a600*/  LOP3.LUT R0, R0, 0x30, R108, 0x78, !PT ;  /* 0x0000003000007812 */ /* 0x000fe200078e786c */
[----:B--2---:R-:W-:Y:S01]  /*2a610*/  IMAD.MOV.U32 R109, RZ, RZ, R125 ;  /* 0x000000ffff6d7224 */ /* 0x004fe200078e007d */
[----:B------:R1:W-:Y:S04]  /*2a620*/  STL [R1+0x2c80], R124 ;  /* 0x002c807c01007387 */ /* 0x0003e80000100800 */
[----:B------:R-:W-:Y:S01]  /*2a630*/  STL [R1+0x2c7c], R109 ;  /* 0x002c7c6d01007387 */ /* 0x000fe20000100800 */
[----:B------:R-:W-:-:S03]  /*2a640*/  IMAD.MOV.U32 R110, RZ, RZ, R127 ;  /* 0x000000ffff6e7224 */ /* 0x000fc600078e007f */
[----:B------:R2:W-:Y:S04]  /*2a650*/  STL [R1+0x2c88], R126 ;  /* 0x002c887e01007387 */ /* 0x0005e80000100800 */
[----:B------:R-:W4:Y:S04]  /*2a660*/  LDL.LU.64 R122, [R1+0x1f0] ;  /* 0x0001f000017a7983 */ /* 0x000f280000300a00 */
[----:B------:R-:W-:Y:S04]  /*2a670*/  STL [R1+0x2c84], R110 ;  /* 0x002c846e01007387 */ /* 0x000fe80000100800 */
[----:B-1----:R-:W4:Y:S04]  /*2a680*/  LDL.LU.64 R124, [R1+0x108] ;  /* 0x00010800017c7983 */ /* 0x002f280000300a00 */
[----:B--2---:R-:W2:Y:S01]  /*2a690*/  LDL.LU.64 R126, [R1+0x28] ;  /* 0x00002800017e7983 */ /* 0x004ea20000300a00 */
[----:B------:R-:W-:-:S03]  /*2a6a0*/  IMAD.SHL.U32 R109, R195, 0x80, RZ ;  /* 0x00000080c36d7824 */ /* 0x000fc600078e00ff */
[----:B-----5:R-:W-:Y:S02]  /*2a6b0*/  STL [R1+0x1f8c], R8 ;  /* 0x001f8c0801007387 */ /* 0x020fe40000100800 */
[----:B------:R-:W-:Y:S02]  /*2a6c0*/  LOP3.LUT R252, R0, 0x1000, R109, 0xf8, !PT ;  /* 0x0000100000fc7812 */ /* 0x000fe400078ef86d */
[----:B------:R-:W-:Y:S04]  /*2a6d0*/  STL [R1+0x1f84], R9 ;  /* 0x001f840901007387 */ /* 0x000fe80000100800 */
[----:B------:R-:W-:Y:S04]  /*2a6e0*/  STL [R1+0x1f88], R6 ;  /* 0x001f880601007387 */ /* 0x000fe80000100800 */
[----:B------:R-:W-:Y:S04]  /*2a6f0*/  STL [R1+0x1740], R252 ;  /* 0x001740fc01007387 */ /* 0x000fe80000100800 */
[----:B------:R-:W-:Y:S04]  /*2a700*/  STL [R1+0x1f7c], R7 ;  /* 0x001f7c0701007387 */ /* 0x000fe80000100800 */
[----:B------:R-:W-:Y:S04]  /*2a710*/  STL [R1+0x1f80], R4 ;  /* 0x001f800401007387 */ /* 0x000fe80000100800 */
[----:B------:R-:W-:Y:S04]  /*2a720*/  STL [R1+0x1f74], R5 ;  /* 0x001f740501007387 */ /* 0x000fe80000100800 */
[----:B------:R-:W-:Y:S04]  /*2a730*/  STL [R1+0x1f78], R2 ;  /* 0x001f780201007387 */ /* 0x000fe80000100800 */
[----:B------:R-:W-:Y:S01]  /*2a740*/  STL [R1+0x1f6c], R3 ;  /* 0x001f6c0301007387 */ /* 0x000fe20000100800 */
[----:B---3--:R-:W-:-:S03]  /*2a750*/  MOV R0, R121 ;  /* 0x0000007900007202 */ /* 0x008fc60000000f00 */
[----:B------:R-:W-:Y:S04]  /*2a760*/  STL [R1+0x1f70], R120 ;  /* 0x001f707801007387 */ /* 0x000fe80000100800 */
[----:B------:R-:W-:Y:S04]  /*2a770*/  STL [R1+0x1f68], R192 ;  /* 0x001f68c001007387 */ /* 0x000fe80000100800 */
[----:B------:R1:W-:Y:S04]  /*2a780*/  STL [R1+0x1f64], R0 ;  /* 0x001f640001007387 */ /* 0x0003e80000100800 */
[----:B------:R-:W-:Y:S01]  /*2a790*/  STL [R1+0x1f60], R218 ;  /* 0x001f60da01007387 */ /* 0x000fe20000100800 */
[----:B-1----:R-:W-:-:S05]  /*2a7a0*/  IMAD.MOV.U32 R0, RZ, RZ, R193 ;  /* 0x000000ffff007224 */ /* 0x002fca00078e00c1 */
[----:B------:R4:W-:Y:S04]  /*2a7b0*/  STL [R1+0x1f5c], R0 ;  /* 0x001f5c0001007387 */ /* 0x0009e80000100800 */
[----:B------:R-:W3:Y:S04]  /*2a7c0*/  LDL.LU.64 R118, [R1+0x1e8] ;  /* 0x0001e80001767983 */ /* 0x000ee80000300a00 */
[----:B------:R-:W-:Y:S04]  /*2a7d0*/  STL [R1+0x1f54], R219 ;  /* 0x001f54db01007387 */ /* 0x000fe80000100800 */
[----:B------:R-:W3:Y:S04]  /*2a7e0*/  LDL.LU.64 R120, [R1+0x100] ;  /* 0x0001000001787983 */ /* 0x000ee80000300a00 */
[----:B------:R-:W-:Y:S04]  /*2a7f0*/  STL [R1+0x1f58], R168 ;  /* 0x001f58a801007387 */ /* 0x000fe80000100800 */
[----:B------:R-:W3:Y:S04]  /*2a800*/  LDL.LU.64 R192, [R1+0x20] ;  /* 0x0000200001c07983 */ /* 0x000ee80000300a00 */
[----:B------:R-:W-:Y:S04]  /*2a810*/  STL [R1+0x1f4c], R169 ;  /* 0x001f4ca901007387 */ /* 0x000fe80000100800 */
[----:B------:R-:W-:Y:S04]  /*2a820*/  STL [R1+0x1f50], R102 ;  /* 0x001f506601007387 */ /* 0x000fe80000100800 */
[----:B------:R-:W-:Y:S04]  /*2a830*/  STL [R1+0x1f44], R103 ;  /* 0x001f446701007387 */ /* 0x000fe80000100800 */
[----:B------:R-:W-:Y:S04]  /*2a840*/  STL [R1+0x1f48], R58 ;  /* 0x001f483a01007387 */ /* 0x000fe80000100800 */
[----:B------:R-:W-:Y:S04]  /*2a850*/  STL [R1+0x1f3c], R59 ;  /* 0x001f3c3b01007387 */ /* 0x000fe80000100800 */
[----:B------:R-:W-:Y:S04]  /*2a860*/  STL [R1+0x1f40], R16 ;  /* 0x001f401001007387 */ /* 0x000fe80000100800 */
[----:B------:R-:W-:Y:S01]  /*2a870*/  STL [R1+0x1f34], R17 ;  /* 0x001f341101007387 */ /* 0x000fe20000100800 */
[----:B----4-:R-:W-:-:S03]  /*2a880*/  IMAD.MOV.U32 R0, RZ, RZ, R123 ;  /* 0x000000ffff007224 */ /* 0x010fc600078e007b */
[----:B------:R-:W-:Y:S04]  /*2a890*/  STL [R1+0x1f38], R122 ;  /* 0x001f387a01007387 */ /* 0x000fe80000100800 */
[----:B------:R-:W-:Y:S04]  /*2a8a0*/  STL [R1+0x1f30], R124 ;  /* 0x001f307c01007387 */ /* 0x000fe80000100800 */
[----:B------:R1:W-:Y:S04]  /*2a8b0*/  STL [R1+0x1f2c], R0 ;  /* 0x001f2c0001007387 */ /* 0x0003e80000100800 */
[----:B--2---:R-:W-:Y:S01]  /*2a8c0*/  STL [R1+0x1f28], R126 ;  /* 0x001f287e01007387 */ /* 0x004fe20000100800 */
[----:B-1----:R-:W-:-:S05]  /*2a8d0*/  IMAD.MOV.U32 R0, RZ, RZ, R125 ;  /* 0x000000ffff007224 */ /* 0x002fca00078e007d */
[----:B------:R1:W-:Y:S04]  /*2a8e0*/  STL [R1+0x1f24], R0 ;  /* 0x001f240001007387 */ /* 0x0003e80000100800 */
[----:B------:R-:W-:Y:S01]  /*2a8f0*/  STL [R1+0x1f20], R216 ;  /* 0x001f20d801007387 */ /* 0x000fe20000100800 */
[----:B-1----:R-:W-:-:S05]  /*2a900*/  MOV R0, R127 ;  /* 0x0000007f00007202 */ /* 0x002fca0000000f00 */
[----:B------:R3:W-:Y:S04]  /*2a910*/  STL [R1+0x1f1c], R0 ;  /* 0x001f1c0001007387 */ /* 0x0007e80000100800 */
[----:B------:R-:W2:Y:S04]  /*2a920*/  LDL.LU.64 R122, [R1+0x1e0] ;  /* 0x0001e000017a7983 */ /* 0x000ea80000300a00 */
[----:B------:R-:W-:Y:S04]  /*2a930*/  STL [R1+0x1f14], R217 ;  /* 0x001f14d901007387 */ /* 0x000fe80000100800 */
[----:B------:R-:W4:Y:S04]  /*2a940*/  LDL.LU.64 R124, [R1+0xf8] ;  /* 0x0000f800017c7983 */ /* 0x000f280000300a00 */
[----:B------:R-:W-:Y:S04]  /*2a950*/  STL [R1+0x1f18], R166 ;  /* 0x001f18a601007387 */ /* 0x000fe80000100800 */
[----:B------:R-:W4:Y:S04]  /*2a960*/  LDL.LU.64 R126, [R1+0x18] ;  /* 0x00001800017e7983 */ /* 0x000f280000300a00 */
[----:B------:R-:W-:Y:S04]  /*2a970*/  STL [R1+0x1f0c], R167 ;  /* 0x001f0ca701007387 */ /* 0x000fe80000100800 */
[----:B------:R-:W-:Y:S04]  /*2a980*/  STL [R1+0x1f10], R100 ;  /* 0x001f106401007387 */ /* 0x000fe80000100800 */
[----:B------:R-:W-:Y:S04]  /*2a990*/  STL [R1+0x1f04], R101 ;  /* 0x001f046501007387 */ /* 0x000fe80000100800 */
[----:B------:R-:W-:Y:S04]  /*2a9a0*/  STL [R1+0x1f08], R56 ;  /* 0x001f083801007387 */ /* 0x000fe80000100800 */
[----:B------:R-:W-:Y:S04]  /*2a9b0*/  STL [R1+0x1efc], R57 ;  /* 0x001efc3901007387 */ /* 0x000fe80000100800 */
[----:B------:R-:W-:Y:S04]  /*2a9c0*/  STL [R1+0x1f00], R14 ;  /* 0x001f000e01007387 */ /* 0x000fe80000100800 */
[----:B------:R-:W-:Y:S01]  /*2a9d0*/  STL [R1+0x1ef4], R15 ;  /* 0x001ef40f01007387 */ /* 0x000fe20000100800 */
[----:B---3--:R-:W-:-:S03]  /*2a9e0*/  IMAD.MOV.U32 R0, RZ, RZ, R119 ;  /* 0x000000ffff007224 */ /* 0x008fc600078e0077 */
[----:B------:R-:W-:Y:S04]  /*2a9f0*/  STL [R1+0x1ef8], R118 ;  /* 0x001ef87601007387 */ /* 0x000fe80000100800 */
[----:B------:R-:W-:Y:S04]  /*2aa00*/  STL [R1+0x1ef0], R120 ;  /* 0x001ef07801007387 */ /* 0x000fe80000100800 */
[----:B------:R1:W-:Y:S04]  /*2aa10*/  STL [R1+0x1eec], R0 ;  /* 0x001eec0001007387 */ /* 0x0003e80000100800 */
[----:B------:R-:W-:Y:S01]  /*2aa20*/  STL [R1+0x1ee8], R192 ;  /* 0x001ee8c001007387 */ /* 0x000fe20000100800 */
[----:B-1----:R-:W-:-:S05]  /*2aa30*/  IMAD.MOV.U32 R0, RZ, RZ, R121 ;  /* 0x000000ffff007224 */ /* 0x002fca00078e0079 */
[----:B------:R1:W-:Y:S04]  /*2aa40*/  STL [R1+0x1ee4], R0 ;  /* 0x001ee40001007387 */ /* 0x0003e80000100800 */
[----:B------:R-:W-:Y:S01]  /*2aa50*/  STL [R1+0x1ee0], R214 ;  /* 0x001ee0d601007387 */ /* 0x000fe20000100800 */
[----:B-1----:R-:W-:-:S05]  /*2aa60*/  IMAD.MOV.U32 R0, RZ, RZ, R193 ;  /* 0x000000ffff007224 */ /* 0x002fca00078e00c1 */
[----:B------:R2:W-:Y:S04]  /*2aa70*/  STL [R1+0x1edc], R0 ;  /* 0x001edc0001007387 */ /* 0x0005e80000100800 */
[----:B------:R-:W-:Y:S04]  /*2aa80*/  STL [R1+0x1ed4], R215 ;  /* 0x001ed4d701007387 */ /* 0x000fe80000100800 */
[----:B------:R-:W3:Y:S04]  /*2aa90*/  LDL.LU.64 R118, [R1+0x1d8] ;  /* 0x0001d80001767983 */ /* 0x000ee80000300a00 */
[----:B------:R-:W-:Y:S04]  /*2aaa0*/  STL [R1+0x1ed8], R164 ;  /* 0x001ed8a401007387 */ /* 0x000fe80000100800 */
[----:B------:R-:W3:Y:S04]  /*2aab0*/  LDL.LU.64 R120, [R1+0xf0] ;  /* 0x0000f00001787983 */ /* 0x000ee80000300a00 */
[----:B------:R-:W-:Y:S04]  /*2aac0*/  STL [R1+0x1ecc], R165 ;  /* 0x001ecca501007387 */ /* 0x000fe80000100800 */
[----:B------:R-:W-:Y:S04]  /*2aad0*/  STL [R1+0x1ed0], R98 ;  /* 0x001ed06201007387 */ /* 0x000fe80000100800 */
[----:B------:R-:W3:Y:S04]  /*2aae0*/  LDL.LU.64 R192, [R1+0x10] ;  /* 0x0000100001c07983 */ /* 0x000ee80000300a00 */
[----:B------:R-:W-:Y:S04]  /*2aaf0*/  STL [R1+0x1ec4], R99 ;  /* 0x001ec46301007387 */ /* 0x000fe80000100800 */
[----:B------:R-:W-:Y:S04]  /*2ab00*/  STL [R1+0x1ec8], R54 ;  /* 0x001ec83601007387 */ /* 0x000fe80000100800 */
[----:B------:R-:W-:Y:S04]  /*2ab10*/  STL [R1+0x1ebc], R55 ;  /* 0x001ebc3701007387 */ /* 0x000fe80000100800 */
[----:B------:R-:W-:Y:S04]  /*2ab20*/  STL [R1+0x1ec0], R12 ;  /* 0x001ec00c01007387 */ /* 0x000fe80000100800 */
[----:B------:R-:W-:Y:S01]  /*2ab30*/  STL [R1+0x1eb4], R13 ;  /* 0x001eb40d01007387 */ /* 0x000fe20000100800 */
[----:B--2---:R-:W-:-:S03]  /*2ab40*/  MOV R0, R123 ;  /* 0x0000007b00007202 */ /* 0x004fc60000000f00 */
[----:B------:R-:W-:Y:S04]  /*2ab50*/  STL [R1+0x1eb8], R122 ;  /* 0x001eb87a01007387 */ /* 0x000fe80000100800 */
[----:B----4-:R-:W-:Y:S04]  /*2ab60*/  STL [R1+0x1eb0], R124 ;  /* 0x001eb07c01007387 */ /* 0x010fe80000100800 */
[----:B------:R1:W-:Y:S04]  /*2ab70*/  STL [R1+0x1eac], R0 ;  /* 0x001eac0001007387 */ /* 0x0003e80000100800 */
[----:B------:R-:W-:Y:S01]  /*2ab80*/  STL [R1+0x1ea8], R126 ;  /* 0x001ea87e01007387 */ /* 0x000fe20000100800 */
[----:B-1----:R-:W-:-:S05]  /*2ab90*/  IMAD.MOV.U32 R0, RZ, RZ, R125 ;  /* 0x000000ffff007224 */ /* 0x002fca00078e007d */
[----:B------:R1:W-:Y:S04]  /*2aba0*/  STL [R1+0x1ea4], R0 ;  /* 0x001ea40001007387 */ /* 0x0003e80000100800 */
[----:B------:R-:W2:Y:S04]  /*2abb0*/  LDL.LU.64 R114, [R1+0x268] ;  /* 0x0002680001727983 */ /* 0x000ea80000300a00 */
[----:B------:R-:W4:Y:S01]  /*2abc0*/  LDL.LU.64 R122, [R1+0x1d0] ;  /* 0x0001d000017a7983 */ /* 0x000f220000300a00 */
[----:B-1----:R-:W-:-:S05]  /*2abd0*/  IMAD.MOV.U32 R0, RZ, RZ, R127 ;  /* 0x000000ffff007224 */ /* 0x002fca00078e007f */
[----:B------:R3:W-:Y:S04]  /*2abe0*/  STL [R1+0x1e9c], R0 ;  /* 0x001e9c0001007387 */ /* 0x0007e80000100800 */
        /* <DEDUP_REMOVED lines=16> */
[----:B------:R-:W3:Y:S01]  /*2acf0*/  LDL.LU.64 R116, [R1+0x260] ;  /* 0x0002600001747983 */ /* 0x000ee20000300a00 */
[----:B-1----:R-:W-:-:S05]  /*2ad00*/  MOV R0, R121 ;  /* 0x0000007900007202 */ /* 0x002fca0000000f00 */
[----:B------:R1:W-:Y:S04]  /*2ad10*/  STL [R1+0x1e64], R0 ;  /* 0x001e640001007387 */ /* 0x0003e80000100800 */
[----:B------:R1:W-:Y:S04]  /*2ad20*/  STL [R1+0x1e68], R192 ;  /* 0x001e68c001007387 */ /* 0x0003e80000100800 */
[----:B------:R-:W3:Y:S01]  /*2ad30*/  LDL.LU.64 R118, [R1+0x1b8] ;  /* 0x0001b80001767983 */ /* 0x000ee20000300a00 */
[----:B-1----:R-:W-:-:S03]  /*2ad40*/  IMAD.MOV.U32 R0, RZ, RZ, R193 ;  /* 0x000000ffff007224 */ /* 0x002fc600078e00c1 */
[----:B------:R-:W3:Y:S04]  /*2ad50*/  LDL.LU.64 R120, [R1+0xe0] ;  /* 0x0000e00001787983 */ /* 0x000ee80000300a00 */
[----:B------:R2:W-:Y:S04]  /*2ad60*/  STL [R1+0x1e5c], R0 ;  /* 0x001e5c0001007387 */ /* 0x0005e80000100800 */
[----:B------:R-:W-:Y:S04]  /*2ad70*/  STL [R1+0x1e60], R210 ;  /* 0x001e60d201007387 */ /* 0x000fe80000100800 */
[----:B------:R-:W3:Y:S04]  /*2ad80*/  LDL.LU.64 R192, [R1] ;  /* 0x0000000001c07983 */ /* 0x000ee80000300a00 */
[----:B------:R-:W-:Y:S04]  /*2ad90*/  STL [R1+0x1e54], R211 ;  /* 0x001e54d301007387 */ /* 0x000fe80000100800 */
[----:B------:R-:W-:Y:S04]  /*2ada0*/  STL [R1+0x1e58], R160 ;  /* 0x001e58a001007387 */ /* 0x000fe80000100800 */
[----:B------:R-:W-:Y:S04]  /*2adb0*/  STL [R1+0x1e4c], R161 ;  /* 0x001e4ca101007387 */ /* 0x000fe80000100800 */
[----:B------:R-:W-:Y:S04]  /*2adc0*/  STL [R1+0x1e50], R94 ;  /* 0x001e505e01007387 */ /* 0x000fe80000100800 */
[----:B------:R-:W-:Y:S01]  /*2add0*/  STL [R1+0x1e44], R95 ;  /* 0x001e445f01007387 */ /* 0x000fe20000100800 */
[----:B--2---:R-:W-:-:S03]  /*2ade0*/  IMAD.MOV.U32 R0, RZ, RZ, R115 ;  /* 0x000000ffff007224 */ /* 0x004fc600078e0073 */
[----:B------:R-:W-:Y:S04]  /*2adf0*/  STL [R1+0x1e48], R114 ;  /* 0x001e487201007387 */ /* 0x000fe80000100800 */
[----:B----4-:R-:W-:Y:S04]  /*2ae00*/  STL [R1+0x1e40], R122 ;  /* 0x001e407a01007387 */ /* 0x010fe80000100800 */
[----:B------:R1:W-:Y:S02]  /*2ae10*/  STL [R1+0x1e3c], R0 ;  /* 0x001e3c0001007387 */ /* 0x0003e40000100800 */
[----:B-1----:R-:W-:-:S02]  /*2ae20*/  IMAD.MOV.U32 R0, RZ, RZ, R123 ;  /* 0x000000ffff007224 */ /* 0x002fc400078e007b */
[----:B------:R-:W-:Y:S04]  /*2ae30*/  STL [R1+0x1e38], R124 ;  /* 0x001e387c01007387 */ /* 0x000fe80000100800 */
[----:B------:R1:W-:Y:S04]  /*2ae40*/  STL [R1+0x1e34], R0 ;  /* 0x001e340001007387 */ /* 0x0003e80000100800 */
[----:B------:R-:W-:Y:S01]  /*2ae50*/  STL [R1+0x1e30], R126 ;  /* 0x001e307e01007387 */ /* 0x000fe20000100800 */
[----:B-1----:R-:W-:-:S05]  /*2ae60*/  MOV R0, R125 ;  /* 0x0000007d00007202 */ /* 0x002fca0000000f00 */
        /* <DEDUP_REMOVED lines=24> */
[----:B------:R-:W3:Y:S04]  /*2aff0*/  LDL.LU.64 R118, [R1+0x250] ;  /* 0x0002500001767983 */ /* 0x000ee80000300a00 */
[----:B------:R-:W3:Y:S01]  /*2b000*/  LDL.LU.64 R120, [R1+0x1a8] ;  /* 0x0001a80001787983 */ /* 0x000ee20000300a00 */
[----:B-1----:R-:W-:-:S05]  /*2b010*/  IMAD.MOV.U32 R0, RZ, RZ, R193 ;  /* 0x000000ffff007224 */ /* 0x002fca00078e00c1 */
[----:B------:R2:W-:Y:S04]  /*2b020*/  STL [R1+0x1de4], R0 ;  /* 0x001de40001007387 */ /* 0x0005e80000100800 */
        /* <DEDUP_REMOVED lines=34> */
[----:B------:R1:W-:Y:S02]  /*2b250*/  STL [R1+0x1d7c], R0 ;  /* 0x001d7c0001007387 */ /* 0x0003e40000100800 */
[----:B-1----:R-:W-:-:S02]  /*2b260*/  IMAD.MOV.U32 R0, RZ, RZ, R121 ;  /* 0x000000ffff007224 */ /* 0x002fc400078e0079 */
        /* <DEDUP_REMOVED lines=24> */
[----:B------:R-:W-:Y:S01]  /*2b3f0*/  STL [R1+0x1d30], R246 ;  /* 0x001d30f601007387 */ /* 0x000fe20000100800 */
[----:B-1----:R-:W-:-:S05]  /*2b400*/  IMAD.MOV.U32 R0, RZ, RZ, R127 ;  /* 0x000000ffff007224 */ /* 0x002fca00078e007f */
        /* <DEDUP_REMOVED lines=18> */
[----:B-1----:R-:W-:-:S05]  /*2b530*/  MOV R0, R121 ;  /* 0x0000007900007202 */ /* 0x002fca0000000f00 */
        /* <DEDUP_REMOVED lines=19> */
[----:B------:R1:W-:Y:S04]  /*2b670*/  STL [R1+0x1cbc], R0 ;  /* 0x001cbc0001007387 */ /* 0x0003e80000100800 */
[----:B------:R-:W-:Y:S01]  /*2b680*/  STL [R1+0x1cb8], R126 ;  /* 0x001cb87e01007387 */ /* 0x000fe20000100800 */
        /* <DEDUP_REMOVED lines=204> */
[----:B------:R-:W-:Y:S04]  /*2c350*/  STL [R1+0x1a68], R174 ;  /* 0x001a68ae01007387 */ /* 0x000fe80000100800 */
[----:B------:R-:W3:Y:S04]  /*2c360*/  LDL.LU.64 R116, [R1+0xea8] ;  /* 0x000ea80001747983 */ /* 0x000ee80000300a00 */
        /* <DEDUP_REMOVED lines=20> */
[----:B------:R-:W2:Y:S04]  /*2c4b0*/  LDL.LU.64 R110, [R1+0x978] ;  /* 0x00097800016e7983 */ /* 0x000ea80000300a00 */
[----:B------:R-:W-:Y:S04]  /*2c4c0*/  STL [R1+0x1a28], R172 ;  /* 0x001a28ac01007387 */ /* 0x000fe80000100800 */
[----:B------:R-:W-:Y:S04]  /*2c4d0*/  STL [R1+0x1a1c], R173 ;  /* 0x001a1cad01007387 */ /* 0x000fe80000100800 */
[----:B------:R-:W4:Y:S04]  /*2c4e0*/  LDL.LU.64 R120, [R1+0x980] ;  /* 0x0009800001787983 */ /* 0x000f280000300a00 */
        /* <DEDUP_REMOVED lines=9> */
[----:B---3--:R-:W-:Y:S01]  /*2c580*/  STL [R1+0x19f4], R116 ;  /* 0x0019f47401007387 */ /* 0x008fe20000100800 */
[----:B-1----:R-:W-:-:S03]  /*2c590*/  IMAD.MOV.U32 R0, RZ, RZ, R117 ;  /* 0x000000ffff007224 */ /* 0x002fc600078e0075 */
[----:B------:R-:W3:Y:S04]  /*2c5a0*/  LDL.LU.64 R112, [R1+0x9b8] ;  /* 0x0009b80001707983 */ /* 0x000ee80000300a00 */
[----:B------:R1:W-:Y:S04]  /*2c5b0*/  STL [R1+0x19f0], R0 ;  /* 0x0019f00001007387 */ /* 0x0003e80000100800 */
[----:B------:R1:W-:Y:S02]  /*2c5c0*/  STL [R1+0x19fc], R192 ;  /* 0x0019fcc001007387 */ /* 0x0003e40000100800 */
[----:B-1----:R-:W-:-:S02]  /*2c5d0*/  MOV R0, R193 ;  /* 0x000000c100007202 */ /* 0x002fc40000000f00 */
[----:B------:R-:W3:Y:S04]  /*2c5e0*/  LDL.LU.64 R192, [R1+0x9a8] ;  /* 0x0009a80001c07983 */ /* 0x000ee80000300a00 */
[----:B------:R1:W-:Y:S04]  /*2c5f0*/  STL [R1+0x19f8], R0 ;  /* 0x0019f80001007387 */ /* 0x0003e80000100800 */
[----:B------:R1:W-:Y:S04]  /*2c600*/  STL [R1+0x1a04], R118 ;  /* 0x001a047601007387 */ /* 0x0003e80000100800 */
[----:B------:R-:W3:Y:S01]  /*2c610*/  LDL.LU.64 R114, [R1+0x9b0] ;  /* 0x0009b00001727983 */ /* 0x000ee20000300a00 */
        /* <DEDUP_REMOVED lines=11> */
[----:B--2---:R2:W-:Y:S01]  /*2c6d0*/  STL [R1+0x1778], R110 ;  /* 0x0017786e01007387 */ /* 0x0045e20000100800 */
[----:B-1----:R-:W-:-:S03]  /*2c6e0*/  IMAD.MOV.U32 R0, RZ, RZ, R111 ;  /* 0x000000ffff007224 */ /* 0x002fc600078e006f */
[----:B--2---:R-:W2:Y:S04]  /*2c6f0*/  LDL.LU.64 R110, [R1+0xed8] ;  /* 0x000ed800016e7983 */ /* 0x004ea80000300a00 */
        /* <DEDUP_REMOVED lines=17> */
[----:B---3--:R3:W-:Y:S01]  /*2c810*/  STL [R1+0x17a0], R112 ;  /* 0x0017a07001007387 */ /* 0x0087e20000100800 */
[----:B-1----:R-:W-:-:S03]  /*2c820*/  IMAD.MOV.U32 R0, RZ, RZ, R113 ;  /* 0x000000ffff007224 */ /* 0x002fc600078e0071 */
[----:B---3--:R-:W3:Y:S04]  /*2c830*/  LDL.LU.64 R112, [R1+0xdc0] ;  /* 0x000dc00001707983 */ /* 0x008ee80000300a00 */
[----:B------:R1:W-:Y:S04]  /*2c840*/  STL [R1+0x179c], R0 ;  /* 0x00179c0001007387 */ /* 0x0003e80000100800 */
[----:B------:R1:W-:Y:S02]  /*2c850*/  STL [R1+0x17a8], R192 ;  /* 0x0017a8c001007387 */ /* 0x0003e40000100800 */
[----:B-1----:R-:W-:-:S02]  /*2c860*/  MOV R0, R193 ;  /* 0x000000c100007202 */ /* 0x002fc40000000f00 */
[----:B------:R-:W3:Y:S04]  /*2c870*/  LDL.LU.64 R192, [R1+0xdc8] ;  /* 0x000dc80001c07983 */ /* 0x000ee80000300a00 */
[----:B------:R1:W-:Y:S04]  /*2c880*/  STL [R1+0x17a4], R0 ;  /* 0x0017a40001007387 */ /* 0x0003e80000100800 */
[----:B------:R1:W-:Y:S02]  /*2c890*/  STL [R1+0x17b0], R114 ;  /* 0x0017b07201007387 */ /* 0x0003e40000100800 */
[----:B-1----:R-:W-:-:S02]  /*2c8a0*/  IMAD.MOV.U32 R0, RZ, RZ, R115 ;  /* 0x000000ffff007224 */ /* 0x002fc400078e0073 */
        /* <DEDUP_REMOVED lines=11> */
[----:B-1----:R-:W-:-:S02]  /*2c960*/  MOV R0, R9 ;  /* 0x0000000900007202 */ /* 0x002fc40000000f00 */
[----:B------:R-:W3:Y:S04]  /*2c970*/  LDL.LU.64 R8, [R1+0xeb8] ;  /* 0x000eb80001087983 */ /* 0x000ee80000300a00 */
[----:B------:R1:W-:Y:S04]  /*2c980*/  STL [R1+0x17c4], R0 ;  /* 0x0017c40001007387 */ /* 0x0003e80000100800 */
[----:B--2---:R-:W-:Y:S04]  /*2c990*/  STL [R1+0x17d0], R110 ;  /* 0x0017d06e01007387 */ /* 0x004fe80000100800 */
[----:B------:R-:W2:Y:S01]  /*2c9a0*/  LDL.LU.64 R6, [R1+0xea0] ;  /* 0x000ea00001067983 */ /* 0x000ea20000300a00 */
[----:B-1----:R-:W-:-:S05]  /*2c9b0*/  IMAD.MOV.U32 R0, RZ, RZ, R111 ;  /* 0x000000ffff007224 */ /* 0x002fca00078e006f */
        /* <DEDUP_REMOVED lines=17> */
[----:B---3--:R-:W-:Y:S04]  /*2cad0*/  STL [R1+0x17f8], R112 ;  /* 0x0017f87001007387 */ /* 0x008fe80000100800 */
[----:B------:R-:W3:Y:S01]  /*2cae0*/  LDL.LU.64 R110, [R1+0xf98] ;  /* 0x000f9800016e7983 */ /* 0x000ee20000300a00 */
[----:B-1----:R-:W-:-:S05]  /*2caf0*/  IMAD.MOV.U32 R0, RZ, RZ, R113 ;  /* 0x000000ffff007224 */ /* 0x002fca00078e0071 */
[----:B------:R1:W-:Y:S02]  /*2cb00*/  STL [R1+0x17f4], R0 ;  /* 0x0017f40001007387 */ /* 0x0003e40000100800 */
[----:B-1----:R-:W-:Y:S02]  /*2cb10*/  IMAD.MOV.U32 R0, RZ, RZ, R193 ;  /* 0x000000ffff007224 */ /* 0x002fe400078e00c1 */
[----:B------:R1:W-:Y:S04]  /*2cb20*/  STL [R1+0x1800], R192 ;  /* 0x001800c001007387 */ /* 0x0003e80000100800 */
[----:B-1----:R-:W3:Y:S04]  /*2cb30*/  LDL.LU.64 R192, [R1+0xf58] ;  /* 0x000f580001c07983 */ /* 0x002ee80000300a00 */
[----:B------:R1:W-:Y:S04]  /*2cb40*/  STL [R1+0x17fc], R0 ;  /* 0x0017fc0001007387 */ /* 0x0003e80000100800 */
[----:B------:R1:W-:Y:S04]  /*2cb50*/  STL [R1+0x1808], R114 ;  /* 0x0018087201007387 */ /* 0x0003e80000100800 */
[----:B------:R-:W3:Y:S01]  /*2cb60*/  LDL.LU.64 R112, [R1+0xf10] ;  /* 0x000f100001707983 */ /* 0x000ee20000300a00 */
[----:B-1----:R-:W-:-:S03]  /*2cb70*/  MOV R0, R115 ;  /* 0x0000007300007202 */ /* 0x002fc60000000f00 */
[----:B------:R-:W-:Y:S04]  /*2cb80*/  STL [R1+0x1810], R116 ;  /* 0x0018107401007387 */ /* 0x000fe80000100800 */
[----:B------:R1:W-:Y:S04]  /*2cb90*/  STL [R1+0x1804], R0 ;  /* 0x0018040001007387 */ /* 0x0003e80000100800 */
[----:B------:R-:W3:Y:S01]  /*2cba0*/  LDL.LU.64 R114, [R1+0xef8] ;  /* 0x000ef80001727983 */ /* 0x000ee20000300a00 */
[----:B-1----:R-:W-:-:S03]  /*2cbb0*/  IMAD.MOV.U32 R0, RZ, RZ, R117 ;  /* 0x000000ffff007224 */ /* 0x002fc600078e0075 */
        /* <DEDUP_REMOVED lines=8> */
[----:B--2---:R-:W-:Y:S04]  /*2cc40*/  STL [R1+0x1828], R6 ;  /* 0x0018280601007387 */ /* 0x004fe80000100800 */
[----:B------:R1:W-:Y:S04]  /*2cc50*/  STL [R1+0x181c], R0 ;  /* 0x00181c0001007387 */ /* 0x0003e80000100800 */
[----:B------:R-:W2:Y:S01]  /*2cc60*/  LDL.LU.64 R8, [R1+0xf28] ;  /* 0x000f280001087983 */ /* 0x000ea20000300a00 */
[----:B-1----:R-:W-:-:S03]  /*2cc70*/  MOV R0, R7 ;  /* 0x0000000700007202 */ /* 0x002fc60000000f00 */
[----:B----4-:R-:W-:Y:S04]  /*2cc80*/  STL [R1+0x1830], R120 ;  /* 0x0018307801007387 */ /* 0x010fe80000100800 */
[----:B------:R1:W-:Y:S02]  /*2cc90*/  STL [R1+0x1824], R0 ;  /* 0x0018240001007387 */ /* 0x0003e40000100800 */
[----:B-1----:R-:W-:Y:S02]  /*2cca0*/  IMAD.MOV.U32 R0, RZ, RZ, R121 ;  /* 0x000000ffff007224 */ /* 0x002fe400078e0079 */
        /* <DEDUP_REMOVED lines=14> */
[----:B---3--:R3:W-:Y:S01]  /*2cd90*/  STL [R1+0x1850], R110 ;  /* 0x0018506e01007387 */ /* 0x0087e20000100800 */
[----:B-1----:R-:W-:-:S03]  /*2cda0*/  IMAD.MOV.U32 R0, RZ, RZ, R111 ;  /* 0x000000ffff007224 */ /* 0x002fc600078e006f */
[----:B---3--:R-:W3:Y:S04]  /*2cdb0*/  LDL.LU.64 R110, [R1+0xf70] ;  /* 0x000f7000016e7983 */ /* 0x008ee80000300a00 */
[----:B------:R1:W-:Y:S04]  /*2cdc0*/  STL [R1+0x184c], R0 ;  /* 0x00184c0001007387 */ /* 0x0003e80000100800 */
[----:B------:R1:W-:Y:S02]  /*2cdd0*/  STL [R1+0x1858], R192 ;  /* 0x001858c001007387 */ /* 0x0003e40000100800 */
[----:B-1----:R-:W-:-:S02]  /*2cde0*/  IMAD.MOV.U32 R0, RZ, RZ, R193 ;  /* 0x000000ffff007224 */ /* 0x002fc400078e00c1 */
[----:B------:R-:W-:Y:S04]  /*2cdf0*/  STL [R1+0x1860], R112 ;  /* 0x0018607001007387 */ /* 0x000fe80000100800 */
[----:B------:R1:W-:Y:S04]  /*2ce00*/  STL [R1+0x1854], R0 ;  /* 0x0018540001007387 */ /* 0x0003e80000100800 */
[----:B------:R-:W3:Y:S01]  /*2ce10*/  LDL.LU.64 R192, [R1+0xf78] ;  /* 0x000f780001c07983 */ /* 0x000ee20000300a00 */
[----:B-1----:R-:W-:-:S03]  /*2ce20*/  IMAD.MOV.U32 R0, RZ, RZ, R113 ;  /* 0x000000ffff007224 */ /* 0x002fc600078e0071 */
[----:B------:R-:W-:Y:S04]  /*2ce30*/  STL [R1+0x1868], R114 ;  /* 0x0018687201007387 */ /* 0x000fe80000100800 */
        /* <DEDUP_REMOVED lines=13> */
[----:B------:R-:W2:Y:S04]  /*2cf10*/  LDL.LU.64 R118, [R1+0x1208] ;  /* 0x0012080001767983 */ /* 0x000ea80000300a00 */
[----:B------:R-:W2:Y:S01]  /*2cf20*/  LDL.LU.64 R6, [R1+0x1188] ;  /* 0x0011880001067983 */ /* 0x000ea20000300a00 */
[----:B-1----:R-:W-:-:S05]  /*2cf30*/  IMAD.MOV.U32 R0, RZ, RZ, R9 ;  /* 0x000000ffff007224 */ /* 0x002fca00078e0009 */
        /* <DEDUP_REMOVED lines=9> */
[----:B------:R1:W-:Y:S04]  /*2cfd0*/  STL [R1+0x1898], R124 ;  /* 0x0018987c01007387 */ /* 0x0003e80000100800 */
[----:B------:R-:W4:Y:S01]  /*2cfe0*/  LDL.LU.64 R8, [R1+0x1140] ;  /* 0x0011400001087983 */ /* 0x000f220000300a00 */
[----:B-1----:R-:W-:-:S03]  /*2cff0*/  IMAD.MOV.U32 R0, RZ, RZ, R125 ;  /* 0x000000ffff007224 */ /* 0x002fc600078e007d */
[----:B------:R-:W-:Y:S04]  /*2d000*/  STL [R1+0x18a0], R126 ;  /* 0x0018a07e01007387 */ /* 0x000fe80000100800 */
[----:B------:R1:W-:Y:S04]  /*2d010*/  STL [R1+0x1894], R0 ;  /* 0x0018940001007387 */ /* 0x0003e80000100800 */
[----:B------:R-:W4:Y:S01]  /*2d020*/  LDL.LU.64 R124, [R1+0x1158] ;  /* 0x00115800017c7983 */ /* 0x000f220000300a00 */
[----:B-1----:R-:W-:-:S03]  /*2d030*/  IMAD.MOV.U32 R0, RZ, RZ, R127 ;  /* 0x000000ffff007224 */ /* 0x002fc600078e007f */
[----:B---3--:R-:W-:Y:S04]  /*2d040*/  STL [R1+0x18a8], R110 ;  /* 0x0018a86e01007387 */ /* 0x008fe80000100800 */
[----:B------:R1:W-:Y:S04]  /*2d050*/  STL [R1+0x189c], R0 ;  /* 0x00189c0001007387 */ /* 0x0003e80000100800 */
[----:B------:R-:W3:Y:S01]  /*2d060*/  LDL.LU.64 R126, [R1+0x1180] ;  /* 0x00118000017e7983 */ /* 0x000ee20000300a00 */
[----:B-1----:R-:W-:-:S03]  /*2d070*/  MOV R0, R111 ;  /* 0x0000006f00007202 */ /* 0x002fc60000000f00 */
        /* <DEDUP_REMOVED lines=17> */
[----:B------:R2:W-:Y:S02]  /*2d190*/  STL [R1+0x18c4], R0 ;  /* 0x0018c40001007387 */ /* 0x0005e40000100800 */
[----:B--2---:R-:W-:Y:S02]  /*2d1a0*/  IMAD.MOV.U32 R0, RZ, RZ, R119 ;  /* 0x000000ffff007224 */ /* 0x004fe400078e0077 */
[----:B------:R1:W-:Y:S04]  /*2d1b0*/  STL [R1+0x18d0], R118 ;  /* 0x0018d07601007387 */ /* 0x0003e80000100800 */
[----:B------:R-:W-:Y:S04]  /*2d1c0*/  STL [R1+0x18d8], R6 ;  /* 0x0018d80601007387 */ /* 0x000fe80000100800 */
[----:B------:R2:W-:Y:S04]  /*2d1d0*/  STL [R1+0x18cc], R0 ;  /* 0x0018cc0001007387 */ /* 0x0005e80000100800 */
[----:B-1----:R-:W3:Y:S01]  /*2d1e0*/  LDL.LU.64 R118, [R1+0x11e8] ;  /* 0x0011e80001767983 */ /* 0x002ee20000300a00 */
[----:B--2---:R-:W-:-:S03]  /*2d1f0*/  IMAD.MOV.U32 R0, RZ, RZ, R7 ;  /* 0x000000ffff007224 */ /* 0x004fc600078e0007 */
[----:B----4-:R-:W-:Y:S04]  /*2d200*/  STL [R1+0x18e0], R120 ;  /* 0x0018e07801007387 */ /* 0x010fe80000100800 */
[----:B------:R1:W-:Y:S02]  /*2d210*/  STL [R1+0x18d4], R0 ;  /* 0x0018d40001007387 */ /* 0x0003e40000100800 */
[----:B-1----:R-:W-:Y:S02]  /*2d220*/  IMAD.MOV.U32 R0, RZ, RZ, R121 ;  /* 0x000000ffff007224 */ /* 0x002fe400078e0079 */
[----:B------:R-:W2:Y:S04]  /*2d230*/  LDL.LU.64 R120, [R1+0x1210] ;  /* 0x0012100001787983 */ /* 0x000ea80000300a00 */
[----:B------:R1:W-:Y:S04]  /*2d240*/  STL [R1+0x18dc], R0 ;  /* 0x0018dc0001007387 */ /* 0x0003e80000100800 */
[----:B------:R4:W-:Y:S01]  /*2d250*/  STL [R1+0x18e8], R122 ;  /* 0x0018e87a01007387 */ /* 0x0009e20000100800 */
[----:B-1----:R-:W-:-:S03]  /*2d260*/  MOV R0, R123 ;  /* 0x0000007b00007202 */ /* 0x002fc60000000f00 */
[----:B------:R-:W-:Y:S04]  /*2d270*/  STL [R1+0x18f0], R8 ;  /* 0x0018f00801007387 */ /* 0x000fe80000100800 */
[----:B------:R1:W-:Y:S04]  /*2d280*/  STL [R1+0x18e4], R0 ;  /* 0x0018e40001007387 */ /* 0x0003e80000100800 */
[----:B----4-:R-:W4:Y:S01]  /*2d290*/  LDL.LU.64 R122, [R1+0x1220] ;  /* 0x00122000017a7983 */ /* 0x010f220000300a00 */
[----:B-1----:R-:W-:-:S03]  /*2d2a0*/  IMAD.MOV.U32 R0, RZ, RZ, R9 ;  /* 0x000000ffff007224 */ /* 0x002fc600078e0009 */
[----:B------:R-:W-:Y:S04]  /*2d2b0*/  STL [R1+0x18f8], R124 ;  /* 0x0018f87c01007387 */ /* 0x000fe80000100800 */
[----:B------:R1:W-:Y:S02]  /*2d2c0*/  STL [R1+0x18ec], R0 ;  /* 0x0018ec0001007387 */ /* 0x0003e40000100800 */
[----:B-1----:R-:W-:Y:S02]  /*2d2d0*/  IMAD.MOV.U32 R0, RZ, RZ, R125 ;  /* 0x000000ffff007224 */ /* 0x002fe400078e007d */
[----:B------:R-:W4:Y:S04]  /*2d2e0*/  LDL.LU.64 R124, [R1+0x1948] ;  /* 0x00194800017c7983 */ /* 0x000f280000300a00 */
[----:B------:R1:W-:Y:S04]  /*2d2f0*/  STL [R1+0x18f4], R0 ;  /* 0x0018f40001007387 */ /* 0x0003e80000100800 */
[----:B---3--:R3:W-:Y:S01]  /*2d300*/  STL [R1+0x1900], R126 ;  /* 0x0019007e01007387 */ /* 0x0087e20000100800 */
[----:B-1----:R-:W-:-:S03]  /*2d310*/  IMAD.MOV.U32 R0, RZ, RZ, R127 ;  /* 0x000000ffff007224 */ /* 0x002fc600078e007f */
[----:B------:R-:W-:Y:S04]  /*2d320*/  STL [R1+0x1908], R110 ;  /* 0x0019086e01007387 */ /* 0x000fe80000100800 */
[----:B------:R1:W-:Y:S04]  /*2d330*/  STL [R1+0x18fc], R0 ;  /* 0x0018fc0001007387 */ /* 0x0003e80000100800 */
[----:B---3--:R-:W3:Y:S01]  /*2d340*/  LDL.LU.64 R126, [R1+0x1950] ;  /* 0x00195000017e7983 */ /* 0x008ee20000300a00 */
[----:B-1----:R-:W-:-:S03]  /*2d350*/  MOV R0, R111 ;  /* 0x0000006f00007202 */ /* 0x002fc60000000f00 */
[----:B------:R-:W-:Y:S04]  /*2d360*/  STL [R1+0x1910], R192 ;  /* 0x001910c001007387 */ /* 0x000fe80000100800 */
[----:B------:R1:W-:Y:S02]  /*2d370*/  STL [R1+0x1904], R0 ;  /* 0x0019040001007387 */ /* 0x0003e40000100800 */
[----:B-1----:R-:W-:Y:S02]  /*2d380*/  IMAD.MOV.U32 R0, RZ, RZ, R193 ;  /* 0x000000ffff007224 */ /* 0x002fe400078e00c1 */
[----:B------:R-:W3:Y:S04]  /*2d390*/  LDL.LU.64 R192, [R1+0x1268] ;  /* 0x0012680001c07983 */ /* 0x000ee80000300a00 */
[----:B------:R1:W-:Y:S04]  /*2d3a0*/  STL [R1+0x190c], R0 ;  /* 0x00190c0001007387 */ /* 0x0003e80000100800 */
[----:B------:R-:W-:Y:S04]  /*2d3b0*/  STL [R1+0x1918], R112 ;  /* 0x0019187001007387 */ /* 0x000fe80000100800 */
[----:B------:R-:W3:Y:S01]  /*2d3c0*/  LDL.LU.64 R168, [R1+0x1258] ;  /* 0x0012580001a87983 */ /* 0x000ee20000300a00 */
[----:B-1----:R-:W-:-:S05]  /*2d3d0*/  IMAD.MOV.U32 R0, RZ, RZ, R113 ;  /* 0x000000ffff007224 */ /* 0x002fca00078e0071 */
[----:B------:R1:W-:Y:S04]  /*2d3e0*/  STL [R1+0x1914], R0 ;  /* 0x0019140001007387 */ /* 0x0003e80000100800 */
[----:B------:R-:W-:Y:S01]  /*2d3f0*/  STL [R1+0x1920], R114 ;  /* 0x0019207201007387 */ /* 0x000fe20000100800 */
[----:B-1----:R-:W-:-:S03]  /*2d400*/  IMAD.MOV.U32 R0, RZ, RZ, R115 ;  /* 0x000000ffff007224 */ /* 0x002fc600078e0073 */
[----:B------:R-:W3:Y:S04]  /*2d410*/  LDL.LU.64 R218, [R1+0x1240] ;  /* 0x0012400001da7983 */ /* 0x000ee80000300a00 */
[----:B------:R1:W-:Y:S04]  /*2d420*/  STL [R1+0x191c], R0 ;  /* 0x00191c0001007387 */ /* 0x0003e80000100800 */
[----:B------:R-:W-:Y:S04]  /*2d430*/  STL [R1+0x1928], R116 ;  /* 0x0019287401007387 */ /* 0x000fe80000100800 */
[----:B------:R-:W3:Y:S01]  /*2d440*/  LDL.LU.64 R2, [R1+0x1250] ;  /* 0x0012500001027983 */ /* 0x000ee20000300a00 */
[----:B-1----:R-:W-:-:S03]  /*2d450*/  MOV R0, R117 ;  /* 0x0000007500007202 */ /* 0x002fc60000000f00 */
[----:B------:R-:W3:Y:S04]  /*2d460*/  LDL.LU.64 R4, [R1+0x1260] ;  /* 0x0012600001047983 */ /* 0x000ee80000300a00 */
[----:B------:R1:W-:Y:S04]  /*2d470*/  STL [R1+0x1924], R0 ;  /* 0x0019240001007387 */ /* 0x0003e80000100800 */
[----:B------:R-:W-:Y:S04]  /*2d480*/  STL [R1+0x1930], R118 ;  /* 0x0019307601007387 */ /* 0x000fe80000100800 */
[----:B------:R-:W3:Y:S01]  /*2d490*/  LDL.LU.64 R6, [R1+0x1980] ;  /* 0x0019800001067983 */ /* 0x000ee20000300a00 */
[----:B-1----:R-:W-:-:S03]  /*2d4a0*/  IMAD.MOV.U32 R0, RZ, RZ, R119 ;  /* 0x000000ffff007224 */ /* 0x002fc600078e0077 */
[----:B------:R-:W3:Y:S04]  /*2d4b0*/  LDL.LU.64 R8, [R1+0x1988] ;  /* 0x0019880001087983 */ /* 0x000ee80000300a00 */
[----:B------:R1:W-:Y:S04]  /*2d4c0*/  STL [R1+0x192c], R0 ;  /* 0x00192c0001007387 */ /* 0x0003e80000100800 */
[----:B--2---:R-:W-:Y:S04]  /*2d4d0*/  STL [R1+0x1938], R120 ;  /* 0x0019387801007387 */ /* 0x004fe80000100800 */
[----:B------:R-:W2:Y:S01]  /*2d4e0*/  LDL.LU.64 R110, [R1+0x1990] ;  /* 0x00199000016e7983 */ /* 0x000ea20000300a00 */
[----:B-1----:R-:W-:-:S03]  /*2d4f0*/  IMAD.MOV.U32 R0, RZ, RZ, R121 ;  /* 0x000000ffff007224 */ /* 0x002fc600078e0079 */
[----:B------:R-:W2:Y:S04]  /*2d500*/  LDL.LU.64 R112, [R1+0x1998] ;  /* 0x0019980001707983 */ /* 0x000ea80000300a00 */
[----:B------:R1:W-:Y:S04]  /*2d510*/  STL [R1+0x1934], R0 ;  /* 0x0019340001007387 */ /* 0x0003e80000100800 */
[----:B----4-:R-:W-:Y:S04]  /*2d520*/  STL [R1+0x1940], R122 ;  /* 0x0019407a01007387 */ /* 0x010fe80000100800 */
[----:B------:R-:W4:Y:S01]  /*2d530*/  LDL.LU.64 R114, [R1+0x19a0] ;  /* 0x0019a00001727983 */ /* 0x000f220000300a00 */
[----:B-1----:R-:W-:-:S03]  /*2d540*/  IMAD.MOV.U32 R0, RZ, RZ, R123 ;  /* 0x000000ffff007224 */ /* 0x002fc600078e007b */
[----:B------:R-:W4:Y:S04]  /*2d550*/  LDL.LU.64 R116, [R1+0x19a8] ;  /* 0x0019a80001747983 */ /* 0x000f280000300a00 */
[----:B------:R1:W-:Y:S04]  /*2d560*/  STL [R1+0x193c], R0 ;  /* 0x00193c0001007387 */ /* 0x0003e80000100800 */
[----:B------:R-:W-:Y:S04]  /*2d570*/  STL [R1+0x1948], R124 ;  /* 0x0019487c01007387 */ /* 0x000fe80000100800 */
[----:B------:R-:W4:Y:S01]  /*2d580*/  LDL.LU.64 R118, [R1+0x19b0] ;  /* 0x0019b00001767983 */ /* 0x000f220000300a00 */
[----:B-1----:R-:W-:-:S03]  /*2d590*/  MOV R0, R125 ;  /* 0x0000007d00007202 */ /* 0x002fc60000000f00 */
[----:B------:R-:W4:Y:S04]  /*2d5a0*/  LDL.LU.64 R120, [R1+0x19b8] ;  /* 0x0019b80001787983 */ /* 0x000f280000300a00 */
[----:B------:R1:W-:Y:S04]  /*2d5b0*/  STL [R1+0x1944], R0 ;  /* 0x0019440001007387 */ /* 0x0003e80000100800 */
[----:B---3--:R-:W-:Y:S04]  /*2d5c0*/  STL [R1+0x1950], R126 ;  /* 0x0019507e01007387 */ /* 0x008fe80000100800 */
[----:B------:R-:W3:Y:S01]  /*2d5d0*/  LDL.LU.64 R122, [R1+0x19c0] ;  /* 0x0019c000017a7983 */ /* 0x000ee20000300a00 */
[----:B-1----:R-:W-:-:S03]  /*2d5e0*/  IMAD.MOV.U32 R0, RZ, RZ, R127 ;  /* 0x000000ffff007224 */ /* 0x002fc600078e007f */
[----:B------:R-:W3:Y:S04]  /*2d5f0*/  LDL.LU.64 R124, [R1+0x19c8] ;  /* 0x0019c800017c7983 */ /* 0x000ee80000300a00 */
[----:B------:R1:W-:Y:S02]  /*2d600*/  STL [R1+0x194c], R0 ;  /* 0x00194c0001007387 */ /* 0x0003e40000100800 */
[----:B-1----:R-:W-:Y:S02]  /*2d610*/  IMAD.MOV.U32 R0, RZ, RZ, R193 ;  /* 0x000000ffff007224 */ /* 0x002fe400078e00c1 */
[----:B------:R1:W-:Y:S04]  /*2d620*/  STL [R1+0x1958], R192 ;  /* 0x001958c001007387 */ /* 0x0003e80000100800 */
[----:B------:R-:W3:Y:S04]  /*2d630*/  LDL.LU.64 R126, [R1+0x19d0] ;  /* 0x0019d000017e7983 */ /* 0x000ee80000300a00 */
[----:B------:R-:W-:Y:S04]  /*2d640*/  STL [R1+0x1960], R168 ;  /* 0x001960a801007387 */ /* 0x000fe80000100800 */
[----:B------:R1:W-:Y:S04]  /*2d650*/  STL [R1+0x1954], R0 ;  /* 0x0019540001007387 */ /* 0x0003e80000100800 */
[----:B-1----:R-:W3:Y:S01]  /*2d660*/  LDL.64 R192, [R1+0x2f70] ;  /* 0x002f700001c07983 */ /* 0x002ee20000100a00 */
[----:B------:R-:W-:-:S03]  /*2d670*/  IMAD.MOV.U32 R0, RZ, RZ, R169 ;  /* 0x000000ffff007224 */ /* 0x000fc600078e00a9 */
[----:B------:R-:W-:Y:S04]  /*2d680*/  STL [R1+0x1968], R218 ;  /* 0x001968da01007387 */ /* 0x000fe80000100800 */
[----:B------:R1:W-:Y:S02]  /*2d690*/  STL [R1+0x195c], R0 ;  /* 0x00195c0001007387 */ /* 0x0003e40000100800 */
[----:B-1----:R-:W-:Y:S02]  /*2d6a0*/  MOV R0, R219 ;  /* 0x000000db00007202 */ /* 0x002fe40000000f00 */
[----:B------:R-:W-:Y:S04]  /*2d6b0*/  STL [R1+0x1970], R2 ;  /* 0x0019700201007387 */ /* 0x000fe80000100800 */
[----:B------:R1:W-:Y:S04]  /*2d6c0*/  STL [R1+0x1964], R0 ;  /* 0x0019640001007387 */ /* 0x0003e80000100800 */
[----:B------:R-:W-:Y:S01]  /*2d6d0*/  STL [R1+0x1978], R4 ;  /* 0x0019780401007387 */ /* 0x000fe20000100800 */
[----:B-1----:R-:W-:-:S05]  /*2d6e0*/  IMAD.MOV.U32 R0, RZ, RZ, R3 ;  /* 0x000000ffff007224 */ /* 0x002fca00078e0003 */
[----:B------:R1:W-:Y:S02]  /*2d6f0*/  STL [R1+0x196c], R0 ;  /* 0x00196c0001007387 */ /* 0x0003e40000100800 */
[----:B-1----:R-:W-:Y:S02]  /*2d700*/  IMAD.MOV.U32 R0, RZ, RZ, R5 ;  /* 0x000000ffff007224 */ /* 0x002fe400078e0005 */
[----:B------:R-:W-:Y:S04]  /*2d710*/  STL [R1+0x1980], R6 ;  /* 0x0019800601007387 */ /* 0x000fe80000100800 */
[----:B------:R1:W-:Y:S04]  /*2d720*/  STL [R1+0x1974], R0 ;  /* 0x0019740001007387 */ /* 0x0003e80000100800 */
[----:B------:R-:W-:Y:S01]  /*2d730*/  STL [R1+0x1988], R8 ;  /* 0x0019880801007387 */ /* 0x000fe20000100800 */
[----:B-1----:R-:W-:-:S05]  /*2d740*/  IMAD.MOV.U32 R0, RZ, RZ, R7 ;  /* 0x000000ffff007224 */ /* 0x002fca00078e0007 */
[----:B------:R1:W-:Y:S02]  /*2d750*/  STL [R1+0x197c], R0 ;  /* 0x00197c0001007387 */ /* 0x0003e40000100800 */
[----:B-1----:R-:W-:Y:S02]  /*2d760*/  MOV R0, R9 ;  /* 0x0000000900007202 */ /* 0x002fe40000000f00 */
[----:B--2---:R-:W-:Y:S04]  /*2d770*/  STL [R1+0x1990], R110 ;  /* 0x0019906e01007387 */ /* 0x004fe80000100800 */
[----:B------:R1:W-:Y:S04]  /*2d780*/  STL [R1+0x1984], R0 ;  /* 0x0019840001007387 */ /* 0x0003e80000100800 */
[----:B------:R-:W-:Y:S01]  /*2d790*/  STL [R1+0x1998], R112 ;  /* 0x0019987001007387 */ /* 0x000fe20000100800 */
[----:B-1----:R-:W-:-:S05]  /*2d7a0*/  IMAD.MOV.U32 R0, RZ, RZ, R111 ;  /* 0x000000ffff007224 */ /* 0x002fca00078e006f */
[----:B------:R1:W-:Y:S04]  /*2d7b0*/  STL [R1+0x198c], R0 ;  /* 0x00198c0001007387 */ /* 0x0003e80000100800 */
[----:B----4-:R-:W-:Y:S01]  /*2d7c0*/  STL [R1+0x19a0], R114 ;  /* 0x0019a07201007387 */ /* 0x010fe20000100800 */
[----:B-1----:R-:W-:-:S05]  /*2d7d0*/  IMAD.MOV.U32 R0, RZ, RZ, R113 ;  /* 0x000000ffff007224 */ /* 0x002fca00078e0071 */
[----:B------:R1:W-:Y:S04]  /*2d7e0*/  STL [R1+0x1994], R0 ;  /* 0x0019940001007387 */ /* 0x0003e80000100800 */
[----:B------:R-:W-:Y:S01]  /*2d7f0*/  STL [R1+0x19a8], R116 ;  /* 0x0019a87401007387 */ /* 0x000fe20000100800 */
[----:B-1----:R-:W-:-:S05]  /*2d800*/  IMAD.MOV.U32 R0, RZ, RZ, R115 ;  /* 0x000000ffff007224 */ /* 0x002fca00078e0073 */
[----:B------:R1:W-:Y:S02]  /*2d810*/  STL [R1+0x199c], R0 ;  /* 0x00199c0001007387 */ /* 0x0003e40000100800 */
[----:B-1----:R-:W-:Y:S02]  /*2d820*/  MOV R0, R117 ;  /* 0x0000007500007202 */ /* 0x002fe40000000f00 */
[----:B------:R-:W-:Y:S04]  /*2d830*/  STL [R1+0x19b0], R118 ;  /* 0x0019b07601007387 */ /* 0x000fe80000100800 */
[----:B------:R1:W-:Y:S04]  /*2d840*/  STL [R1+0x19a4], R0 ;  /* 0x0019a40001007387 */ /* 0x0003e80000100800 */
[----:B------:R-:W-:Y:S01]  /*2d850*/  STL [R1+0x19b8], R120 ;  /* 0x0019b87801007387 */ /* 0x000fe20000100800 */
[----:B-1----:R-:W-:-:S05]  /*2d860*/  IMAD.MOV.U32 R0, RZ, RZ, R119 ;  /* 0x000000ffff007224 */ /* 0x002fca00078e0077 */
[----:B------:R1:W-:Y:S04]  /*2d870*/  STL [R1+0x19ac], R0 ;  /* 0x0019ac0001007387 */ /* 0x0003e80000100800 */
[----:B---3--:R-:W-:Y:S01]  /*2d880*/  STL [R1+0x19c0], R122 ;  /* 0x0019c07a01007387 */ /* 0x008fe20000100800 */
[----:B-1----:R-:W-:-:S05]  /*2d890*/  IMAD.MOV.U32 R0, RZ, RZ, R121 ;  /* 0x000000ffff007224 */ /* 0x002fca00078e0079 */
[----:B------:R1:W-:Y:S04]  /*2d8a0*/  STL [R1+0x19b4], R0 ;  /* 0x0019b40001007387 */ /* 0x0003e80000100800 */
[----:B------:R-:W-:Y:S01]  /*2d8b0*/  STL [R1+0x19c8], R124 ;  /* 0x0019c87c01007387 */ /* 0x000fe20000100800 */
[----:B-1----:R-:W-:-:S05]  /*2d8c0*/  IMAD.MOV.U32 R0, RZ, RZ, R123 ;  /* 0x000000ffff007224 */ /* 0x002fca00078e007b */
[----:B------:R1:W-:Y:S04]  /*2d8d0*/  STL [R1+0x19bc], R0 ;  /* 0x0019bc0001007387 */ /* 0x0003e80000100800 */
[----:B------:R-:W-:Y:S01]  /*2d8e0*/  STL [R1+0x19d0], R126 ;  /* 0x0019d07e01007387 */ /* 0x000fe20000100800 */
[----:B-1----:R-:W-:-:S05]  /*2d8f0*/  MOV R0, R125 ;  /* 0x0000007d00007202 */ /* 0x002fca0000000f00 */
[----:B------:R1:W-:Y:S01]  /*2d900*/  STL [R1+0x19c4], R0 ;  /* 0x0019c40001007387 */ /* 0x0003e20000100800 */
[----:B------:R-:W-:Y:S02]  /*2d910*/  IMAD.MOV.U32 R2, RZ, RZ, R193 ;  /* 0x000000ffff027224 */ /* 0x000fe400078e00c1 */
[----:B-1----:R-:W-:-:S05]  /*2d920*/  IMAD.MOV.U32 R0, RZ, RZ, R127 ;  /* 0x000000ffff007224 */ /* 0x002fca00078e007f */
[----:B------:R1:W-:Y:S04]  /*2d930*/  STL [R1+0x19cc], R0 ;  /* 0x0019cc0001007387 */ /* 0x0003e80000100800 */
[----:B------:R-:W-:Y:S04]  /*2d940*/  STL [R1+0x19d8], R192 ;  /* 0x0019d8c001007387 */ /* 0x000fe80000100800 */
[----:B------:R2:W-:Y:S04]  /*2d950*/  STL [R1+0x19d4], R2 ;  /* 0x0019d40201007387 */ /* 0x0005e80000100800 */
        /* <DEDUP_REMOVED lines=959> */
[----:B------:R-:W-:-:S03]  /*31550*/  IMAD.MOV.U32 R194, RZ, RZ, c[0x0][0x180] ;  /* 0x00006000ffc27624 */ /* 0x000fc600078e00ff */
[----:B------:R3:W-:Y:S04]  /*31560*/  STL [R1+0x698], RZ ;  /* 0x000698ff01007387 */ /* 0x0007e80000100800 */
[----:B------:R3:W-:Y:S04]  /*31570*/  STL [R1+0x69c], RZ ;  /* 0x00069cff01007387 */ /* 0x0007e80000100800 */
[----:B------:R3:W-:Y:S04]  /*31580*/  STL [R1+0x370], RZ ;  /* 0x000370ff01007387 */ /* 0x0007e80000100800 */
[----:B------:R3:W-:Y:S04]  /*31590*/  STL [R1+0x374], RZ ;  /* 0x000374ff01007387 */ /* 0x0007e80000100800 */
[----:B------:R3:W-:Y:S01]  /*315a0*/  STL [R1+0x378], RZ ;  /* 0x000378ff01007387 */ /* 0x0007e20000100800 */
[----:B------:R-:W-:-:S03]  /*315b0*/  IADD3 R194, R194, 0x7f, RZ ;  /* 0x0000007fc2c27810 */ /* 0x000fc60007ffe0ff */
[----:B------:R3:W-:Y:S04]  /*315c0*/  STL [R1+0x37c], RZ ;  /* 0x00037cff01007387 */ /* 0x0007e80000100800 */
[----:B------:R3:W-:Y:S04]  /*315d0*/  STL [R1+0x340], RZ ;  /* 0x000340ff01007387 */ /* 0x0007e80000100800 */
[----:B------:R3:W-:Y:S04]  /*315e0*/  STL [R1+0x344], RZ ;  /* 0x000344ff01007387 */ /* 0x0007e80000100800 */
[----:B------:R3:W-:Y:S01]  /*315f0*/  STL [R1+0x348], RZ ;  /* 0x000348ff01007387 */ /* 0x0007e20000100800 */
[----:B------:R-:W-:-:S03]  /*31600*/  SHF.R.S32.HI R108, RZ, 0x1f, R194 ;  /* 0x0000001fff6c7819 */ /* 0x000fc600000114c2 */
[----:B------:R3:W-:Y:S04]  /*31610*/  STL [R1+0x34c], RZ ;  /* 0x00034cff01007387 */ /* 0x0007e80000100800 */
[----:B------:R3:W-:Y:S04]  /*31620*/  STL [R1+0x300], RZ ;  /* 0x000300ff01007387 */ /* 0x0007e80000100800 */
[----:B------:R3:W-:Y:S04]  /*31630*/  STL [R1+0x304], RZ ;  /* 0x000304ff01007387 */ /* 0x0007e80000100800 */
[----:B------:R3:W-:Y:S01]  /*31640*/  STL [R1+0x308], RZ ;  /* 0x000308ff01007387 */ /* 0x0007e20000100800 */
[----:B------:R-:W-:-:S03]  /*31650*/  LEA.HI R108, R108, R194, RZ, 0x7 ;  /* 0x000000c26c6c7211 */ /* 0x000fc600078f38ff */
[----:B------:R3:W-:Y:S01]  /*31660*/  STL [R1+0x30c], RZ ;  /* 0x00030cff01007387 */ /* 0x0007e20000100800 */
[----:B------:R-:W-:-:S03]  /*31670*/  IMAD.MOV.U32 R194, RZ, RZ, c[0x0][0x188] ;  /* 0x00006200ffc27624 */ /* 0x000fc600078e00ff */
[----:B------:R3:W-:Y:S04]  /*31680*/  STL [R1+0x2d0], RZ ;  /* 0x0002d0ff01007387 */ /* 0x0007e80000100800 */
[----:B------:R3:W-:Y:S04]  /*31690*/  STL [R1+0x2d4], RZ ;  /* 0x0002d4ff01007387 */ /* 0x0007e80000100800 */
[----:B------:R3:W-:Y:S04]  /*316a0*/  STL [R1+0x2d8], RZ ;  /* 0x0002d8ff01007387 */ /* 0x0007e80000100800 */
[----:B------:R3:W-:Y:S01]  /*316b0*/  STL [R1+0x2dc], RZ ;  /* 0x0002dcff01007387 */ /* 0x0007e20000100800 */
[----:B------:R-:W-:-:S03]  /*316c0*/  LOP3.LUT R3, R195, 0x3, RZ, 0xc0, !PT ;  /* 0x00000003c3037812 */ /* 0x000fc600078ec0ff */
[----:B------:R3:W-:Y:S01]  /*316d0*/  STL [R1+0x1c0], RZ ;  /* 0x0001c0ff01007387 */ /* 0x0007e20000100800 */
[----:B-1----:R-:W-:-:S03]  /*316e0*/  SHF.L.U32 R0, R194, 0x7, RZ ;  /* 0x00000007c2007819 */ /* 0x002fc600000006ff */
[----:B------:R3:W-:Y:S04]  /*316f0*/  STL [R1+0x1c4], RZ ;  /* 0x0001c4ff01007387 */ /* 0x0007e80000100800 */
[----:B------:R3:W-:Y:S04]  /*31700*/  STL [R1+0x1c8], RZ ;  /* 0x0001c8ff01007387 */ /* 0x0007e80000100800 */
[----:B------:R3:W-:Y:S04]  /*31710*/  STL [R1+0x1cc], RZ ;  /* 0x0001ccff01007387 */ /* 0x0007e80000100800 */
[----:B------:R3:W-:Y:S01]  /*31720*/  STL [R1+0x180], RZ ;  /* 0x000180ff01007387 */ /* 0x0007e20000100800 */
[----:B--2---:R-:W-:-:S03]  /*31730*/  SHF.R.S32.HI R2, RZ, 0x1f, R0 ;  /* 0x0000001fff027819 */ /* 0x004fc60000011400 */
[----:B------:R3:W-:Y:S01]  /*31740*/  STL [R1+0x184], RZ ;  /* 0x000184ff01007387 */ /* 0x0007e20000100800 */
[----:B------:R-:W-:-:S03]  /*31750*/  IMAD R3, R3, 0x820, RZ ;  /* 0x0000082003037824 */ /* 0x000fc600078e02ff */
[----:B------:R3:W-:Y:S04]  /*31760*/  STL [R1+0x188], RZ ;  /* 0x000188ff01007387 */ /* 0x0007e80000100800 */
[----:B------:R3:W-:Y:S04]  /*31770*/  STL [R1+0x18c], RZ ;  /* 0x00018cff01007387 */ /* 0x0007e80000100800 */
[----:B------:R3:W-:Y:S01]  /*31780*/  STL [R1+0x170], RZ ;  /* 0x000170ff01007387 */ /* 0x0007e20000100800 */
[----:B------:R-:W-:-:S03]  /*31790*/  SHF.L.U64.HI R2, R0, 0x2, R2 ;  /* 0x0000000200027819 */ /* 0x000fc60000010202 */
[----:B------:R3:W-:Y:S01]  /*317a0*/  STL [R1+0x174], RZ ;  /* 0x000174ff01007387 */ /* 0x0007e20000100800 */
[----:B------:R-:W-:-:S03]  /*317b0*/  LOP3.LUT R0, R3, 0x5c, R195, 0x78, !PT ;  /* 0x0000005c03007812 */ /* 0x000fc600078e78c3 */
[----:B------:R3:W-:Y:S01]  /*317c0*/  STL [R1+0x178], RZ ;  /* 0x000178ff01007387 */ /* 0x0007e20000100800 */
[----:B------:R-:W-:-:S03]  /*317d0*/  LOP3.LUT R3, R252, 0x40, RZ, 0x3c, !PT ;  /* 0x00000040fc037812 */ /* 0x000fc600078e3cff */
[----:B------:R3:W-:Y:S04]  /*317e0*/  STL [R1+0x17c], RZ ;  /* 0x00017cff01007387 */ /* 0x0007e80000100800 */
[----:B------:R3:W-:Y:S04]  /*317f0*/  STL [R1+0xa0], RZ ;  /* 0x0000a0ff01007387 */ /* 0x0007e80000100800 */
[----:B------:R3:W-:Y:S04]  /*31800*/  STL [R1+0xa4], RZ ;  /* 0x0000a4ff01007387 */ /* 0x0007e80000100800 */
[----:B------:R3:W-:Y:S04]  /*31810*/  STL [R1+0xa8], RZ ;  /* 0x0000a8ff01007387 */ /* 0x0007e80000100800 */
[----:B------:R3:W-:Y:S04]  /*31820*/  STL [R1+0xac], RZ ;  /* 0x0000acff01007387 */ /* 0x0007e80000100800 */
[----:B------:R-:W1:Y:S04]  /*31830*/  S2R R252, SR_TID.X ;  /* 0x0000000000fc7919 */ /* 0x000e680000002100 */
        /* <DEDUP_REMOVED lines=8> */
[----:B------:R3:W-:Y:S01]  /*318c0*/  STL [R1+0x2f70], R3 ;  /* 0x002f700301007387 */ /* 0x0007e20000100800 */
[----:B------:R-:W-:Y:S01]  /*318d0*/  ULDC UR4, c[0x0][0x18c] ;  /* 0x0000630000047ab9 */ /* 0x000fe20000000800 */
[----:B------:R-:W-:Y:S01]  /*318e0*/  SHF.R.S32.HI R4, RZ, 0x7, R108 ;  /* 0x00000007ff047819 */ /* 0x000fe2000001146c */
[----:B------:R-:W-:Y:S01]  /*318f0*/  USHF.L.U32 UR4, UR4, 0x7, URZ ;  /* 0x0000000704047899 */ /* 0x000fe2000800063f */
[----:B-1----:R-:W-:Y:S01]  /*31900*/  LOP3.LUT R252, R252, 0x7f, RZ, 0xc0, !PT ;  /* 0x0000007ffcfc7812 */ /* 0x002fe200078ec0ff */
[----:B------:R-:W-:Y:S01]  /*31910*/  CS2R R108, SRZ ;  /* 0x00000000006c7805 */ /* 0x000fe2000001ff00 */
[----:B------:R-:W-:Y:S01]  /*31920*/  IADD3 R5, R4, -0x1, RZ ;  /* 0xffffffff04057810 */ /* 0x000fe20007ffe0ff */
[----:B------:R-:W-:Y:S01]  /*31930*/  USHF.R.S32.HI UR5, URZ, 0x1f, UR4 ;  /* 0x0000001f3f057899 */ /* 0x000fe20008011404 */
[----:B------:R-:W-:Y:S01]  /*31940*/  CS2R R110, SRZ ;  /* 0x00000000006e7805 */ /* 0x000fe2000001ff00 */
        /* <DEDUP_REMOVED lines=10> */
[----:B------:R-:W-:Y:S01]  /*319f0*/  LOP3.LUT R4, R0, 0x20, RZ, 0x3c, !PT ;  /* 0x0000002000047812 */ /* 0x000fe200078e3cff */
[----:B------:R-:W-:Y:S01]  /*31a00*/  IMAD.SHL.U32 R252, R252, 0x4, RZ ;  /* 0x00000004fcfc7824 */ /* 0x000fe200078e00ff */
[----:B------:R-:W-:-:S02]  /*31a10*/  USHF.L.U32 UR8, UR4, 0x2, URZ ;  /* 0x0000000204087899 */ /* 0x000fc4000800063f */
[----:B---3--:R-:W-:Y:S02]  /*31a20*/  USHF.L.U64.HI UR5, UR4, 0x2, UR5 ;  /* 0x0000000204057899 */ /* 0x008fe40008010205 */
.L_x_1:
[----:B------:R-:W2:Y:S01]  /*31a30*/  LDL.LU.64 R96, [R1+0x1670] ;  /* 0x0016700001607983 */ /* 0x000ea20000300a00 */
[----:B------:R-:W-:-:S04]  /*31a40*/  DEPBAR.LE SB0, 0x0 ;  /* 0x000080000000791a */ /* 0x000fc80000000000 */
[----:B------:R-:W2:Y:S04]  /*31a50*/  LDL.LU.64 R98, [R1+0x1678] ;  /* 0x0016780001627983 */ /* 0x000ea80000300a00 */
[----:B------:R-:W3:Y:S04]  /*31a60*/  LDL.LU.64 R92, [R1+0x1660] ;  /* 0x00166000015c7983 */ /* 0x000ee80000300a00 */
[----:B------:R-:W3:Y:S04]  /*31a70*/  LDL.LU.64 R94, [R1+0x1668] ;  /* 0x00166800015e7983 */ /* 0x000ee80000300a00 */
[----:B------:R-:W4:Y:S04]  /*31a80*/  LDL.LU.64 R76, [R1+0x1650] ;  /* 0x00165000014c7983 */ /* 0x000f280000300a00 */
[----:B------:R-:W4:Y:S04]  /*31a90*/  LDL.LU.64 R78, [R1+0x1658] ;  /* 0x00165800014e7983 */ /* 0x000f280000300a00 */
[----:B------:R-:W2:Y:S04]  /*31aa0*/  LDL.LU.64 R88, [R1+0x1640] ;  /* 0x0016400001587983 */ /* 0x000ea80000300a00 */
[----:B------:R-:W2:Y:S04]  /*31ab0*/  LDL.LU.64 R90, [R1+0x1648] ;  /* 0x00164800015a7983 */ /* 0x000ea80000300a00 */
[----:B------:R-:W2:Y:S04]  /*31ac0*/  LDL.LU.64 R84, [R1+0x1630] ;  /* 0x0016300001547983 */ /* 0x000ea80000300a00 */
[----:B------:R-:W2:Y:S04]  /*31ad0*/  LDL.LU.64 R86, [R1+0x1638] ;  /* 0x0016380001567983 */ /* 0x000ea80000300a00 */
[----:B------:R-:W2:Y:S04]  /*31ae0*/  LDL.LU.64 R80, [R1+0x1620] ;  /* 0x0016200001507983 */ /* 0x000ea80000300a00 */
[----:B------:R-:W2:Y:S04]  /*31af0*/  LDL.LU.64 R82, [R1+0x1628] ;  /* 0x0016280001527983 */ /* 0x000ea80000300a00 */
[----:B------:R-:W2:Y:S04]  /*31b00*/  LDL.LU.64 R72, [R1+0x1610] ;  /* 0x0016100001487983 */ /* 0x000ea80000300a00 */
[----:B------:R-:W2:Y:S04]  /*31b10*/  LDL.LU.64 R74, [R1+0x1618] ;  /* 0x00161800014a7983 */ /* 0x000ea80000300a00 */
[----:B------:R-:W-:Y:S04]  /*31b20*/  STL [R1+0x4e30], R125 ;  /* 0x004e307d01007387 */ /* 0x000fe80000100800 */
[----:B------:R-:W-:Y:S04]  /*31b30*/  STL [R1+0x4e2c], R126 ;  /* 0x004e2c7e01007387 */ /* 0x000fe80000100800 */
[----:B------:R-:W-:Y:S04]  /*31b40*/  STL [R1+0x4e28], R127 ;  /* 0x004e287f01007387 */ /* 0x000fe80000100800 */
[----:B------:R-:W-:Y:S04]  /*31b50*/  STL [R1+0x4e24], R192 ;  /* 0x004e24c001007387 */ /* 0x000fe80000100800 */
[----:B------:R-:W-:Y:S04]  /*31b60*/  STL [R1+0x4e20], R193 ;  /* 0x004e20c101007387 */ /* 0x000fe80000100800 */
[----:B------:R-:W-:Y:S04]  /*31b70*/  STL [R1+0x4e1c], R194 ;  /* 0x004e1cc201007387 */ /* 0x000fe80000100800 */
[----:B------:R-:W-:Y:S04]  /*31b80*/  STL [R1+0x4e18], R195 ;  /* 0x004e18c301007387 */ /* 0x000fe80000100800 */
[----:B------:R1:W-:Y:S04]  /*31b90*/  STL [R1+0x3390], R2 ;  /* 0x0033900201007387 */ /* 0x0003e80000100800 */
[----:B------:R-:W-:Y:S06]  /*31ba0*/  BAR.SYNC.DEFER_BLOCKING 0x0 ;  /* 0x0000000000007b1d */ /* 0x000fec0000010000 */
[----:B-1----:R-:W2:Y:S01]  /*31bb0*/  LDL R2, [R1+0x1740] ;  /* 0x0017400001027983 */ /* 0x002ea20000100800 */
[----:B-----5:R-:W-:-:S03]  /*31bc0*/  LOP3.LUT R3, R0, 0x20, RZ, 0x3c, !PT ;  /* 0x0000002000037812 */ /* 0x020fc600078e3cff */
[----:B------:R-:W-:Y:S04]  /*31bd0*/  LDS R68, [R0] ;  /* 0x0000000000447984 */ /* 0x000fe80000000800 */
[----:B------:R-:W-:Y:S04]  /*31be0*/  LDS R70, [R0+0x2000] ;  /* 0x0020000000467984 */ /* 0x000fe80000000800 */
[----:B------:R-:W-:Y:S04]  /*31bf0*/  LDS R69, [R3] ;  /* 0x0000000003457984 */ /* 0x000fe80000000800 */
[----:B------:R-:W-:Y:S04]  /*31c00*/  LDS R71, [R3+0x2000] ;  /* 0x0020000003477984 */ /* 0x000fe80000000800 */
        /* <DEDUP_REMOVED lines=24> */
[----:B--2---:R-:W-:Y:S04]  /*31d90*/  LDSM.16.M88.4 R64, [R2+0x46000] ;  /* 0x046000000240783b */ /* 0x004fe80000000200 */
[----:B------:R-:W-:Y:S04]  /*31da0*/  LDSM.16.M88.4 R60, [R2+0x48000] ;  /* 0x04800000023c783b */ /* 0x000fe80000000200 */
[----:B------:R-:W1:Y:S04]  /*31db0*/  LDSM.16.M88.4 R24, [R2+0x40000] ;  /* 0x040000000218783b */ /* 0x000e680000000200 */
[----:B------:R-:W4:Y:S04]  /*31dc0*/  LDSM.16.M88.4 R216, [R2+0x44000] ;  /* 0x0440000002d8783b */ /* 0x000f280000000200 */
[----:B------:R-:W2:Y:S04]  /*31dd0*/  LDSM.16.M88.4 R56, [R2+0x4a000] ;  /* 0x04a000000238783b */ /* 0x000ea80000000200 */
[----:B------:R-:W2:Y:S04]  /*31de0*/  LDSM.16.M88.4 R52, [R2+0x4c000] ;  /* 0x04c000000234783b */ /* 0x000ea80000000200 */
[----:B------:R-:W2:Y:S04]  /*31df0*/  LDSM.16.M88.4 R48, [R2+0x4e000] ;  /* 0x04e000000230783b */ /* 0x000ea80000000200 */
[----:B------:R-:W2:Y:S04]  /*31e00*/  LDSM.16.M88.4 R36, [R2+0x50000] ;  /* 0x050000000224783b */ /* 0x000ea80000000200 */
[----:B------:R-:W2:Y:S04]  /*31e10*/  LDSM.16.M88.4 R32, [R2+0x52000] ;  /* 0x052000000220783b */ /* 0x000ea80000000200 */
[----:B------:R-:W2:Y:S04]  /*31e20*/  LDSM.16.M88.4 R28, [R2+0x54000] ;  /* 0x05400000021c783b */ /* 0x000ea80000000200 */
[----:B------:R-:W3:Y:S04]  /*31e30*/  LDSM.16.M88.4 R8, [R2+0x56000] ;  /* 0x056000000208783b */ /* 0x000ee80000000200 */
[----:B------:R-:W3:Y:S04]  /*31e40*/  LDSM.16.M88.4 R12, [R2+0x58000] ;  /* 0x05800000020c783b */ /* 0x000ee80000000200 */
[----:B------:R-:W3:Y:S01]  /*31e50*/  LDSM.16.M88.4 R16, [R2+0x5a000] ;  /* 0x05a000000210783b */ /* 0x000ee20000000200 */
[C---:B-1----:R-:W-:Y:S03]  /*31e60*/  HMMA.1688.F32.TF32 R96, R68.reuse, R24, R96 ;  /* 0x000000184460723c */ /* 0x042fe60000081060 */
[----:B------:R-:W1:Y:S04]  /*31e70*/  LDSM.16.M88.4 R20, [R2+0x5c000] ;  /* 0x05c000000214783b */ /* 0x000e680000000200 */
[----:B------:R-:W1:Y:S01]  /*31e80*/  LDSM.16.M88.4 R44, [R2+0x5e000] ;  /* 0x05e00000022c783b */ /* 0x000e620000000200 */
[----:B----4-:R-:W-:Y:S03]  /*31e90*/  HMMA.1688.F32.TF32 R76, R68, R216, R76 ;  /* 0x000000d8444c723c */ /* 0x010fe6000008104c */
[----:B------:R-:W-:Y:S04]  /*31ea0*/  STL [R1+0x4d74], R66 ;  /* 0x004d744201007387 */ /* 0x000fe80000100800 */
[----:B------:R-:W-:Y:S04]  /*31eb0*/  STL [R1+0x4d70], R67 ;  /* 0x004d704301007387 */ /* 0x000fe80000100800 */
[----:B------:R-:W-:Y:S04]  /*31ec0*/  STL [R1+0x4d68], R62 ;  /* 0x004d683e01007387 */ /* 0x000fe80000100800 */
[----:B------:R-:W-:Y:S04]  /*31ed0*/  STL [R1+0x4d64], R63 ;  /* 0x004d643f01007387 */ /* 0x000fe80000100800 */
[----:B--2---:R-:W-:Y:S04]  /*31ee0*/  STL [R1+0x4d6c], R58 ;  /* 0x004d6c3a01007387 */ /* 0x004fe80000100800 */
[----:B------:R-:W-:Y:S01]  /*31ef0*/  STL [R1+0x4d60], R59 ;  /* 0x004d603b01007387 */ /* 0x000fe20000100800 */
[----:B------:R-:W-:Y:S01]  /*31f00*/  IMAD.MOV.U32 R193, RZ, RZ, R76 ;  /* 0x000000ffffc17224 */ /* 0x000fe200078e004c */
[----:B------:R-:W-:Y:S01]  /*31f10*/  MOV R195, R78 ;  /* 0x0000004e00c37202 */ /* 0x000fe20000000f00 */
[----:B------:R-:W-:Y:S01]  /*31f20*/  IMAD.MOV.U32 R194, RZ, RZ, R77 ;  /* 0x000000ffffc27224 */ /* 0x000fe200078e004d */
[----:B------:R-:W-:Y:S01]  /*31f30*/  STL [R1+0x4d7c], R54 ;  /* 0x004d7c3601007387 */ /* 0x000fe20000100800 */
[----:B------:R-:W-:-:S03]  /*31f40*/  IMAD.MOV.U32 R252, RZ, RZ, R79 ;  /* 0x000000fffffc7224 */ /* 0x000fc600078e004f */
[----:B------:R-:W-:Y:S04]  /*31f50*/  STL [R1+0x4d78], R55 ;  /* 0x004d783701007387 */ /* 0x000fe80000100800 */
        /* <DEDUP_REMOVED lines=8> */
[----:B---3--:R-:W-:Y:S04]  /*31fe0*/  STL [R1+0x4da4], R10 ;  /* 0x004da40a01007387 */ /* 0x008fe80000100800 */
[----:B------:R-:W-:Y:S04]  /*31ff0*/  STL [R1+0x4da0], R11 ;  /* 0x004da00b01007387 */ /* 0x000fe80000100800 */
[----:B------:R-:W-:Y:S04]  /*32000*/  STL [R1+0x4dac], R14 ;  /* 0x004dac0e01007387 */ /* 0x000fe80000100800 */
[----:B------:R-:W-:Y:S04]  /*32010*/  STL [R1+0x4da8], R15 ;  /* 0x004da80f01007387 */ /* 0x000fe80000100800 */
[----:B------:R-:W-:Y:S04]  /*32020*/  STL [R1+0x4db4], R18 ;  /* 0x004db41201007387 */ /* 0x000fe80000100800 */
[----:B------:R-:W-:Y:S04]  /*32030*/  STL [R1+0x4db0], R19 ;  /* 0x004db01301007387 */ /* 0x000fe80000100800 */
[----:B-1----:R-:W-:Y:S04]  /*32040*/  STL [R1+0x4dbc], R22 ;  /* 0x004dbc1601007387 */ /* 0x002fe80000100800 */
[----:B------:R-:W-:Y:S04]  /*32050*/  STL [R1+0x4db8], R23 ;  /* 0x004db81701007387 */ /* 0x000fe80000100800 */
[----:B------:R-:W-:Y:S04]  /*32060*/  STL [R1+0x4dc4], R46 ;  /* 0x004dc42e01007387 */ /* 0x000fe80000100800 */
[----:B------:R1:W-:Y:S04]  /*32070*/  STL [R1+0x4dc0], R47 ;  /* 0x004dc02f01007387 */ /* 0x0003e80000100800 */
[----:B------:R-:W-:Y:S04]  /*32080*/  STL [R1+0x4530], R2 ;  /* 0x0045300201007387 */ /* 0x000fe80000100800 */
[----:B------:R-:W-:Y:S04]  /*32090*/  STL.64 [R1+0x80], R96 ;  /* 0x0000806001007387 */ /* 0x000fe80000100a00 */
[----:B------:R-:W-:Y:S04]  /*320a0*/  STL.64 [R1+0x88], R98 ;  /* 0x0000886201007387 */ /* 0x000fe80000100a00 */
[----:B------:R-:W2:Y:S04]  /*320b0*/  LDL.LU.64 R76, [R1+0x1600] ;  /* 0x00160000014c7983 */ /* 0x000ea80000300a00 */
[----:B------:R-:W2:Y:S01]  /*320c0*/  LDL.LU.64 R78, [R1+0x1608] ;  /* 0x00160800014e7983 */ /* 0x000ea20000300a00 */
[C---:B------:R-:W-:Y:S03]  /*320d0*/  HMMA.1688.F32.TF32 R84, R68.reuse, R60, R84 ;  /* 0x0000003c4454723c */ /* 0x040fe60000081054 */
[----:B------:R-:W3:Y:S05]  /*320e0*/  LDSM.16.M88.4 R4, [R2+0x42000] ;  /* 0x042000000204783b */ /* 0x000eea0000000200 */
[C---:B------:R-:W-:Y:S08]  /*320f0*/  HMMA.1688.F32.TF32 R88, R68.reuse, R64, R88 ;  /* 0x000000404458723c */ /* 0x040ff00000081058 */
[----:B------:R-:W-:Y:S08]  /*32100*/  HMMA.1688.F32.TF32 R80, R68, R56, R80 ;  /* 0x000000384450723c */ /* 0x000ff00000081050 */
[----:B-1----:R-:W-:-:S02]  /*32110*/  IMAD.MOV.U32 R47, RZ, RZ, R87 ;  /* 0x000000ffff2f7224 */ /* 0x002fc400078e0057 */
[----:B------:R-:W-:-:S05]  /*32120*/  IMAD.MOV.U32 R46, RZ, RZ, R86 ;  /* 0x000000ffff2e7224 */ /* 0x000fca00078e0056 */
[----:B------:R1:W-:Y:S04]  /*32130*/  STL.64 [R1+0xf0], R88 ;  /* 0x0000f05801007387 */ /* 0x0003e80000100a00 */
[----:B------:R4:W-:Y:S04]  /*32140*/  STL.64 [R1+0xf8], R90 ;  /* 0x0000f85a01007387 */ /* 0x0009e80000100a00 */
[----:B------:R1:W-:Y:S01]  /*32150*/  STL.64 [R1+0xe0], R84 ;  /* 0x0000e05401007387 */ /* 0x0003e20000100a00 */
[----:B------:R-:W-:Y:S01]  /*32160*/  MOV R14, R80 ;  /* 0x00000050000e7202 */ /* 0x000fe20000000f00 */
[----:B------:R-:W-:-:S02]  /*32170*/  IMAD.MOV.U32 R15, RZ, RZ, R81 ;  /* 0x000000ffff0f7224 */ /* 0x000fc400078e0051 */
[----:B------:R-:W-:Y:S01]  /*32180*/  STL [R1+0x4dcc], R47 ;  /* 0x004dcc2f01007387 */ /* 0x000fe20000100800 */
[----:B------:R-:W-:Y:S01]  /*32190*/  IMAD.MOV.U32 R10, RZ, RZ, R82 ;  /* 0x000000ffff0a7224 */ /* 0x000fe200078e0052 */
[C---:B------:R-:W-:Y:S01]  /*321a0*/  HMMA.1688.F32.TF32 R72, R68.reuse, R52, R72 ;  /* 0x000000344448723c */ /* 0x040fe20000081048 */
[----:B------:R-:W-:Y:S01]  /*321b0*/  IMAD.MOV.U32 R11, RZ, RZ, R83 ;  /* 0x000000ffff0b7224 */ /* 0x000fe200078e0053 */
[----:B------:R-:W-:Y:S04]  /*321c0*/  STL [R1+0x4dc8], R46 ;  /* 0x004dc82e01007387 */ /* 0x000fe80000100800 */
[----:B------:R-:W2:Y:S02]  /*321d0*/  LDL.LU.64 R80, [R1+0x1690] ;  /* 0x0016900001507983 */ /* 0x000ea40000300a00 */
[----:B---3--:R-:W-:Y:S02]  /*321e0*/  HMMA.1688.F32.TF32 R92, R68, R4, R92 ;  /* 0x00000004445c723c */ /* 0x008fe4000008105c */
[----:B------:R-:W3:Y:S04]  /*321f0*/  LDL.LU.64 R82, [R1+0x1698] ;  /* 0x0016980001527983 */ /* 0x000ee80000300a00 */
[----:B------:R-:W-:Y:S04]  /*32200*/  STL [R1+0x4ddc], R11 ;  /* 0x004ddc0b01007387 */ /* 0x000fe80000100800 */
[----:B------:R-:W-:Y:S04]  /*32210*/  STL [R1+0x4dd8], R10 ;  /* 0x004dd80a01007387 */ /* 0x000fe80000100800 */
[----:B------:R1:W-:Y:S02]  /*32220*/  STL [R1+0x4dd4], R15 ;  /* 0x004dd40f01007387 */ /* 0x0003e40000100800 */
[----:B------:R-:W-:Y:S01]  /*32230*/  MOV R30, R72 ;  /* 0x00000048001e7202 */ /* 0x000fe20000000f00 */
[----:B------:R-:W-:Y:S01]  /*32240*/  IMAD.MOV.U32 R31, RZ, RZ, R73 ;  /* 0x000000ffff1f7224 */ /* 0x000fe200078e0049 */
[----:B------:R1:W-:Y:S01]  /*32250*/  STL [R1+0x4dd0], R14 ;  /* 0x004dd00e01007387 */ /* 0x0003e20000100800 */
[----:B------:R-:W-:-:S02]  /*32260*/  IMAD.MOV.U32 R34, RZ, RZ, R74 ;  /* 0x000000ffff227224 */ /* 0x000fc400078e004a */
[----:B------:R-:W-:Y:S01]  /*32270*/  IMAD.MOV.U32 R35, RZ, RZ, R75 ;  /* 0x000000ffff237224 */ /* 0x000fe200078e004b */
[----:B------:R-:W3:Y:S02]  /*32280*/  LDL.LU.64 R72, [R1+0x1680] ;  /* 0x0016800001487983 */ /* 0x000ee40000300a00 */
[----:B------:R-:W-:Y:S01]  /*32290*/  IMAD.MOV.U32 R125, RZ, RZ, R92 ;  /* 0x000000ffff7d7224 */ /* 0x000fe200078e005c */
[----:B------:R-:W-:Y:S01]  /*322a0*/  MOV R127, R94 ;  /* 0x0000005e007f7202 */ /* 0x000fe20000000f00 */
[----:B------:R-:W3:Y:S01]  /*322b0*/  LDL.LU.64 R74, [R1+0x1688] ;  /* 0x00168800014a7983 */ /* 0x000ee20000300a00 */
[----:B------:R-:W-:Y:S02]  /*322c0*/  IMAD.MOV.U32 R126, RZ, RZ, R93 ;  /* 0x000000ffff7e7224 */ /* 0x000fe400078e005d */
[----:B------:R-:W-:Y:S01]  /*322d0*/  IMAD.MOV.U32 R192, RZ, RZ, R95 ;  /* 0x000000ffffc07224 */ /* 0x000fe200078e005f */
[----:B------:R-:W-:Y:S04]  /*322e0*/  STL [R1+0x4dec], R35 ;  /* 0x004dec2301007387 */ /* 0x000fe80000100800 */
[----:B------:R-:W-:Y:S04]  /*322f0*/  STL [R1+0x4de8], R34 ;  /* 0x004de82201007387 */ /* 0x000fe80000100800 */
[----:B------:R-:W-:Y:S04]  /*32300*/  STL [R1+0x4de4], R31 ;  /* 0x004de41f01007387 */ /* 0x000fe80000100800 */
[----:B------:R-:W-:Y:S04]  /*32310*/  STL [R1+0x4de0], R30 ;  /* 0x004de01e01007387 */ /* 0x000fe80000100800 */
[----:B-1----:R-:W3:Y:S04]  /*32320*/  LDL.LU.64 R88, [R1+0x16d0] ;  /* 0x0016d00001587983 */ /* 0x002ee80000300a00 */
[----:B----4-:R-:W4:Y:S04]  /*32330*/  LDL.LU.64 R90, [R1+0x16d8] ;  /* 0x0016d800015a7983 */ /* 0x010f280000300a00 */
[----:B------:R-:W4:Y:S04]  /*32340*/  LDL.LU.64 R84, [R1+0x16c0] ;  /* 0x0016c00001547983 */ /* 0x000f280000300a00 */
[----:B------:R-:W4:Y:S01]  /*32350*/  LDL.LU.64 R86, [R1+0x16c8] ;  /* 0x0016c80001567983 */ /* 0x000f220000300a00 */
[----:B--2---:R-:W-:Y:S11]  /*32360*/  HMMA.1688.F32.TF32 R76, R68, R48, R76 ;  /* 0x00000030444c723c */ /* 0x004ff6000008104c */
[----:B------:R-:W-:Y:S11]  /*32370*/  @!UPT UIADD3 URZ, URZ, URZ, URZ ;  /* 0x0000003f3f3ff290 */ /* 0x000ff6000fffe03f */
[----:B------:R-:W-:Y:S02]  /*32380*/  @!UPT UIADD3 URZ, URZ, URZ, URZ ;  /* 0x0000003f3f3ff290 */ /* 0x000fe4000fffe03f */
[----:B------:R-:W-:Y:S01]  /*32390*/  MOV R22, R76 ;  /* 0x0000004c00167202 */ /* 0x000fe20000000f00 */
[----:B------:R-:W-:Y:S02]  /*323a0*/  IMAD.MOV.U32 R23, RZ, RZ, R77 ;  /* 0x000000ffff177224 */ /* 0x000fe400078e004d */
[----:B------:R-:W-:Y:S01]  /*323b0*/  IMAD.MOV.U32 R18, RZ, RZ, R78 ;  /* 0x000000ffff127224 */ /* 0x000fe200078e004e */
[----:B------:R-:W2:Y:S01]  /*323c0*/  LDL.LU.64 R76, [R1+0x1710] ;  /* 0x00171000014c7983 */ /* 0x000ea20000300a00 */
[----:B------:R-:W-:-:S03]  /*323d0*/  IMAD.MOV.U32 R19, RZ, RZ, R79 ;  /* 0x000000ffff137224 */ /* 0x000fc600078e004f */
[----:B------:R-:W2:Y:S01]  /*323e0*/  LDL.LU.64 R78, [R1+0x1718] ;  /* 0x00171800014e7983 */ /* 0x000ea20000300a00 */
[----:B---3--:R-:W-:Y:S03]  /*323f0*/  HMMA.1688.F32.TF32 R80, R68, R36, R80 ;  /* 0x000000244450723c */ /* 0x008fe60000081050 */
[----:B------:R-:W-:Y:S04]  /*32400*/  STL [R1+0x4dfc], R19 ;  /* 0x004dfc1301007387 */ /* 0x000fe80000100800 */
[----:B------:R-:W-:Y:S04]  /*32410*/  STL [R1+0x4df8], R18 ;  /* 0x004df81201007387 */ /* 0x000fe80000100800 */
[----:B------:R1:W-:Y:S04]  /*32420*/  STL [R1+0x4df4], R23 ;  /* 0x004df41701007387 */ /* 0x0003e80000100800 */
[----:B------:R3:W-:Y:S09]  /*32430*/  STL [R1+0x4df0], R22 ;  /* 0x004df01601007387 */ /* 0x0007f20000100800 */
[----:B------:R-:W-:Y:S01]  /*32440*/  MOV R15, R80 ;  /* 0x00000050000f7202 */ /* 0x000fe20000000f00 */
[----:B------:R-:W-:-:S02]  /*32450*/  IMAD.MOV.U32 R14, RZ, RZ, R81 ;  /* 0x000000ffff0e7224 */ /* 0x000fc400078e0051 */
[----:B------:R-:W-:Y:S01]  /*32460*/  IMAD.MOV.U32 R47, RZ, RZ, R82 ;  /* 0x000000ffff2f7224 */ /* 0x000fe200078e0052 */
[----:B------:R-:W3:Y:S01]  /*32470*/  LDL.LU.64 R80, [R1+0x1700] ;  /* 0x0017000001507983 */ /* 0x000ee20000300a00 */
[----:B------:R-:W-:-:S03]  /*32480*/  IMAD.MOV.U32 R46, RZ, RZ, R83 ;  /* 0x000000ffff2e7224 */ /* 0x000fc600078e0053 */
[----:B------:R-:W3:Y:S01]  /*32490*/  LDL.LU.64 R82, [R1+0x1708] ;  /* 0x0017080001527983 */ /* 0x000ee20000300a00 */
[----:B------:R-:W-:Y:S03]  /*324a0*/  HMMA.1688.F32.TF32 R72, R68, R32, R72 ;  /* 0x000000204448723c */ /* 0x000fe60000081048 */
        /* <DEDUP_REMOVED lines=9> */
[----:B------:R-:W3:Y:S04]  /*32540*/  LDL.LU.64 R74, [R1+0x1738] ;  /* 0x00173800014a7983 */ /* 0x000ee80000300a00 */
[----:B------:R1:W-:Y:S04]  /*32550*/  STL [R1+0x4e14], R39 ;  /* 0x004e142701007387 */ /* 0x0003e80000100800 */
[----:B------:R1:W-:Y:S04]  /*32560*/  STL [R1+0x4e10], R38 ;  /* 0x004e102601007387 */ /* 0x0003e80000100800 */
[----:B------:R-:W3:Y:S04]  /*32570*/  LDL.LU.64 R104, [R1+0x1720] ;  /* 0x0017200001687983 */ /* 0x000ee80000300a00 */
[----:B------:R-:W3:Y:S01]  /*32580*/  LDL.LU.64 R106, [R1+0x1728] ;  /* 0x00172800016a7983 */ /* 0x000ee20000300a00 */
[C---:B----4-:R-:W-:Y:S08]  /*32590*/  HMMA.1688.F32.TF32 R84, R68.reuse, R8, R84 ;  /* 0x000000084454723c */ /* 0x050ff00000081054 */
[----:B--2---:R-:W-:Y:S11]  /*325a0*/  HMMA.1688.F32.TF32 R76, R68, R12, R76 ;  /* 0x0000000c444c723c */ /* 0x004ff6000008104c */
[----:B------:R-:W-:Y:S11]  /*325b0*/  @!UPT UIADD3 URZ, URZ, URZ, URZ ;  /* 0x0000003f3f3ff290 */ /* 0x000ff6000fffe03f */
[----:B------:R-:W-:Y:S02]  /*325c0*/  @!UPT UIADD3 URZ, URZ, URZ, URZ ;  /* 0x0000003f3f3ff290 */ /* 0x000fe4000fffe03f */
[----:B-1----:R-:W-:Y:S01]  /*325d0*/  MOV R23, R76 ;  /* 0x0000004c00177202 */ /* 0x002fe20000000f00 */
[----:B---3--:R-:W-:Y:S02]  /*325e0*/  IMAD.MOV.U32 R22, RZ, RZ, R77 ;  /* 0x000000ffff167224 */ /* 0x008fe400078e004d */
[----:B------:R-:W-:Y:S01]  /*325f0*/  IMAD.MOV.U32 R35, RZ, RZ, R78 ;  /* 0x000000ffff237224 */ /* 0x000fe200078e004e */
[----:B------:R-:W2:Y:S01]  /*32600*/  LDL.LU.64 R76, [R1+0x1520] ;  /* 0x00152000014c7983 */ /* 0x000ea20000300a00 */
[----:B------:R-:W-:-:S03]  /*32610*/  IMAD.MOV.U32 R34, RZ, RZ, R79 ;  /* 0x000000ffff227224 */ /* 0x000fc600078e004f */
[----:B------:R-:W2:Y:S04]  /*32620*/  LDL.LU.64 R78, [R1+0x1528] ;  /* 0x00152800014e7983 */ /* 0x000ea80000300a00 */
[----:B------:R-:W3:Y:S04]  /*32630*/  LDL.LU.64 R100, [R1+0x1510] ;  /* 0x0015100001647983 */ /* 0x000ee80000300a00 */
[----:B------:R-:W3:Y:S04]  /*32640*/  LDL.LU.64 R102, [R1+0x1518] ;  /* 0x0015180001667983 */ /* 0x000ee80000300a00 */
[----:B------:R-:W4:Y:S04]  /*32650*/  LDL.LU.64 R96, [R1+0x1500] ;  /* 0x0015000001607983 */ /* 0x000f280000300a00 */
[----:B------:R-:W4:Y:S04]  /*32660*/  LDL.LU.64 R98, [R1+0x1508] ;  /* 0x0015080001627983 */ /* 0x000f280000300a00 */
[----:B------:R-:W3:Y:S01]  /*32670*/  LDL.LU.64 R92, [R1+0x1570] ;  /* 0x00157000015c7983 */ /* 0x000ee20000300a00 */
[----:B------:R-:W-:Y:S03]  /*32680*/  HMMA.1688.F32.TF32 R80, R68, R16, R80 ;  /* 0x000000104450723c */ /* 0x000fe60000081050 */
[----:B------:R-:W3:Y:S11]  /*32690*/  LDL.LU.64 R94, [R1+0x1578] ;  /* 0x00157800015e7983 */ /* 0x000ef60000300a00 */
[----:B------:R-:W-:Y:S10]  /*326a0*/  @!UPT UIADD3 URZ, URZ, URZ, URZ ;  /* 0x0000003f3f3ff290 */ /* 0x000ff4000fffe03f */
[----:B------:R-:W-:Y:S01]  /*326b0*/  MOV R58, R80 ;  /* 0x00000050003a7202 */ /* 0x000fe20000000f00 */
[----:B------:R-:W-:Y:S02]  /*326c0*/  IMAD.MOV.U32 R62, RZ, RZ, R81 ;  /* 0x000000ffff3e7224 */ /* 0x000fe400078e0051 */
[----:B------:R-:W-:Y:S01]  /*326d0*/  IMAD.MOV.U32 R63, RZ, RZ, R82 ;  /* 0x000000ffff3f7224 */ /* 0x000fe200078e0052 */
[----:B------:R-:W4:Y:S01]  /*326e0*/  LDL.LU.64 R80, [R1+0x1560] ;  /* 0x0015600001507983 */ /* 0x000f220000300a00 */
[----:B------:R-:W-:-:S03]  /*326f0*/  IMAD.MOV.U32 R59, RZ, RZ, R83 ;  /* 0x000000ffff3b7224 */ /* 0x000fc600078e0053 */
[----:B------:R-:W4:Y:S01]  /*32700*/  LDL.LU.64 R82, [R1+0x1568] ;  /* 0x0015680001527983 */ /* 0x000f220000300a00 */
[----:B------:R-:W-:Y:S01]  /*32710*/  MOV R31, R84 ;  /* 0x00000054001f7202 */ /* 0x000fe20000000f00 */
[----:B------:R-:W-:Y:S01]  /*32720*/  IMAD.MOV.U32 R30, RZ, RZ, R85 ;  /* 0x000000ffff1e7224 */ /* 0x000fe200078e0055 */
[----:B------:R-:W-:Y:S01]  /*32730*/  HMMA.1688.F32.TF32 R88, R68, R28, R88 ;  /* 0x0000001c4458723c */ /* 0x000fe20000081058 */
[----:B------:R-:W-:Y:S01]  /*32740*/  IMAD.MOV.U32 R11, RZ, RZ, R86 ;  /* 0x000000ffff0b7224 */ /* 0x000fe200078e0056 */
[----:B------:R-:W4:Y:S01]  /*32750*/  LDL.LU.64 R84, [R1+0x1550] ;  /* 0x0015500001547983 */ /* 0x000f220000300a00 */
[----:B------:R-:W-:-:S03]  /*32760*/  IMAD.MOV.U32 R10, RZ, RZ, R87 ;  /* 0x000000ffff0a7224 */ /* 0x000fc600078e0057 */
[----:B------:R-:W4:Y:S11]  /*32770*/  LDL.LU.64 R86, [R1+0x1558] ;  /* 0x0015580001567983 */ /* 0x000f360000300a00 */
[----:B------:R-:W-:Y:S07]  /*32780*/  @!UPT UIADD3 URZ, URZ, URZ, URZ ;  /* 0x0000003f3f3ff290 */ /* 0x000fee000fffe03f */
[----:B------:R-:W-:Y:S01]  /*32790*/  MOV R54, R88 ;  /* 0x0000005800367202 */ /* 0x000fe20000000f00 */
[----:B------:R-:W-:Y:S02]  /*327a0*/  IMAD.MOV.U32 R55, RZ, RZ, R89 ;  /* 0x000000ffff377224 */ /* 0x000fe400078e0059 */
[----:B------:R-:W-:Y:S01]  /*327b0*/  IMAD.MOV.U32 R66, RZ, RZ, R90 ;  /* 0x000000ffff427224 */ /* 0x000fe200078e005a */
[----:B------:R-:W4:Y:S01]  /*327c0*/  LDL.LU.64 R88, [R1+0x1540] ;  /* 0x0015400001587983 */ /* 0x000f220000300a00 */
[----:B------:R-:W-:-:S03]  /*327d0*/  IMAD.MOV.U32 R67, RZ, RZ, R91 ;  /* 0x000000ffff437224 */ /* 0x000fc600078e005b */
[----:B------:R-:W4:Y:S01]  /*327e0*/  LDL.LU.64 R90, [R1+0x1548] ;  /* 0x00154800015a7983 */ /* 0x000f220000300a00 */
[----:B------:R-:W-:Y:S11]  /*327f0*/  HMMA.1688.F32.TF32 R72, R68, R20, R72 ;  /* 0x000000144448723c */ /* 0x000ff60000081048 */
[----:B------:R-:W-:Y:S11]  /*32800*/  @!UPT UIADD3 URZ, URZ, URZ, URZ ;  /* 0x0000003f3f3ff290 */ /* 0x000ff6000fffe03f */
[----:B------:R-:W-:Y:S02]  /*32810*/  @!UPT UIADD3 URZ, URZ, URZ, URZ ;  /* 0x0000003f3f3ff290 */ /* 0x000fe4000fffe03f */
        /* <DEDUP_REMOVED lines=11> */
[----:B------:R-:W-:Y:S02]  /*328d0*/  IMAD.MOV.U32 R46, RZ, RZ, R70 ;  /* 0x000000ffff2e7224 */ /* 0x000fe400078e0046 */
[----:B------:R-:W-:Y:S02]  /*328e0*/  IMAD.MOV.U32 R47, RZ, RZ, R71 ;  /* 0x000000ffff2f7224 */ /* 0x000fe400078e0047 */
[C---:B--2---:R-:W-:Y:S01]  /*328f0*/  HMMA.1688.F32.TF32 R68, R40.reuse, R24, R76 ;  /* 0x000000182844723c */ /* 0x044fe2000008104c */
[----:B------:R-:W2:Y:S04]  /*32900*/  LDL.LU.64 R76, [R1+0x1580] ;  /* 0x00158000014c7983 */ /* 0x000ea80000300a00 */
[----:B------:R-:W2:Y:S11]  /*32910*/  LDL.LU.64 R78, [R1+0x1588] ;  /* 0x00158800014e7983 */ /* 0x000eb60000300a00 */
[----:B------:R-:W-:Y:S07]  /*32920*/  @!UPT UIADD3 URZ, URZ, URZ, URZ ;  /* 0x0000003f3f3ff290 */ /* 0x000fee000fffe03f */
[----:B------:R-:W-:Y:S04]  /*32930*/  STL.64 [R1+0x350], R68 ;  /* 0x0003504401007387 */ /* 0x000fe80000100a00 */
[----:B------:R3:W-:Y:S02]  /*32940*/  STL.64 [R1+0x358], R70 ;  /* 0x0003584601007387 */ /* 0x0007e40000100a00 */
[C---:B---3--:R-:W-:Y:S02]  /*32950*/  HMMA.1688.F32.TF32 R68, R40.reuse, R4, R100 ;  /* 0x000000042844723c */ /* 0x048fe40000081064 */
[----:B------:R-:W3:Y:S04]  /*32960*/  LDL.LU.64 R100, [R1+0x1590] ;  /* 0x0015900001647983 */ /* 0x000ee80000300a00 */
[----:B------:R-:W3:Y:S11]  /*32970*/  LDL.LU.64 R102, [R1+0x1598] ;  /* 0x0015980001667983 */ /* 0x000ef60000300a00 */
[----:B------:R-:W-:Y:S06]  /*32980*/  @!UPT UIADD3 URZ, URZ, URZ, URZ ;  /* 0x0000003f3f3ff290 */ /* 0x000fec000fffe03f */
[----:B------:R-:W-:Y:S04]  /*32990*/  STL.64 [R1+0x330], R68 ;  /* 0x0003304401007387 */ /* 0x000fe80000100a00 */
[----:B------:R4:W-:Y:S02]  /*329a0*/  STL.64 [R1+0x338], R70 ;  /* 0x0003384601007387 */ /* 0x0009e40000100a00 */
[C---:B----4-:R-:W-:Y:S02]  /*329b0*/  HMMA.1688.F32.TF32 R68, R40.reuse, R216, R96 ;  /* 0x000000d82844723c */ /* 0x050fe40000081060 */
[----:B------:R-:W4:Y:S04]  /*329c0*/  LDL.LU.64 R96, [R1+0x15d0] ;  /* 0x0015d00001607983 */ /* 0x000f280000300a00 */
[----:B------:R-:W4:Y:S02]  /*329d0*/  LDL.LU.64 R98, [R1+0x15d8] ;  /* 0x0015d80001627983 */ /* 0x000f240000300a00 */
[C---:B------:R-:W-:Y:S11]  /*329e0*/  HMMA.1688.F32.TF32 R104, R40.reuse, R64, R92 ;  /* 0x000000402868723c */ /* 0x040ff6000008105c */
[----:B------:R-:W-:Y:S04]  /*329f0*/  @!UPT UIADD3 URZ, URZ, URZ, URZ ;  /* 0x0000003f3f3ff290 */ /* 0x000fe8000fffe03f */
[----:B------:R-:W-:Y:S04]  /*32a00*/  STL.64 [R1+0x320], R68 ;  /* 0x0003204401007387 */ /* 0x000fe80000100a00 */
[----:B------:R-:W-:Y:S04]  /*32a10*/  STL.64 [R1+0x328], R70 ;  /* 0x0003284601007387 */ /* 0x000fe80000100a00 */
[----:B------:R-:W4:Y:S04]  /*32a20*/  LDL.LU.64 R92, [R1+0x15c0] ;  /* 0x0015c000015c7983 */ /* 0x000f280000300a00 */
[----:B------:R-:W4:Y:S04]  /*32a30*/  LDL.LU.64 R94, [R1+0x15c8] ;  /* 0x0015c800015e7983 */ /* 0x000f280000300a00 */
[----:B------:R-:W-:Y:S04]  /*32a40*/  STL.64 [R1+0x310], R104 ;  /* 0x0003106801007387 */ /* 0x000fe80000100a00 */
[----:B------:R1:W-:Y:S04]  /*32a50*/  STL.64 [R1+0x318], R106 ;  /* 0x0003186a01007387 */ /* 0x0003e80000100a00 */
[----:B------:R-:W-:Y:S04]  /*32a60*/  LDS R68, [R0+0x100] ;  /* 0x0001000000447984 */ /* 0x000fe80000000800 */
[----:B------:R-:W-:Y:S01]  /*32a70*/  LDS R70, [R0+0x2100] ;  /* 0x0021000000467984 */ /* 0x000fe20000000800 */
[C---:B-1----:R-:W-:Y:S03]  /*32a80*/  HMMA.1688.F32.TF32 R104, R40.reuse, R60, R80 ;  /* 0x0000003c2868723c */ /* 0x042fe60000081050 */
[----:B------:R-:W4:Y:S04]  /*32a90*/  LDL.LU.64 R80, [R1+0x16b0] ;  /* 0x0016b00001507983 */ /* 0x000f280000300a00 */
[----:B------:R-:W4:Y:S04]  /*32aa0*/  LDL.LU.64 R82, [R1+0x16b8] ;  /* 0x0016b80001527983 */ /* 0x000f280000300a00 */
[----:B------:R-:W-:Y:S04]  /*32ab0*/  LDS R69, [R3+0x100] ;  /* 0x0001000003457984 */ /* 0x000fe80000000800 */
[----:B------:R-:W1:Y:S08]  /*32ac0*/  LDS R71, [R3+0x2100] ;  /* 0x0021000003477984 */ /* 0x000e700000000800 */
[----:B------:R-:W-:Y:S04]  /*32ad0*/  STL.64 [R1+0x2f0], R104 ;  /* 0x0002f06801007387 */ /* 0x000fe80000100a00 */
[----:B------:R1:W-:Y:S02]  /*32ae0*/  STL.64 [R1+0x2f8], R106 ;  /* 0x0002f86a01007387 */ /* 0x0003e40000100a00 */
[C---:B-1----:R-:W-:Y:S02]  /*32af0*/  HMMA.1688.F32.TF32 R104, R40.reuse, R56, R84 ;  /* 0x000000382868723c */ /* 0x042fe40000081054 */
[----:B------:R-:W4:Y:S04]  /*32b00*/  LDL.LU.64 R84, [R1+0x16a0] ;  /* 0x0016a00001547983 */ /* 0x000f280000300a00 */
[----:B------:R-:W4:Y:S11]  /*32b10*/  LDL.LU.64 R86, [R1+0x16a8] ;  /* 0x0016a80001567983 */ /* 0x000f360000300a00 */
[----:B------:R-:W-:Y:S06]  /*32b20*/  @!UPT UIADD3 URZ, URZ, URZ, URZ ;  /* 0x0000003f3f3ff290 */ /* 0x000fec000fffe03f */
        /* <DEDUP_REMOVED lines=14> */
[C---:B--2---:R-:W-:Y:S02]  /*32c10*/  HMMA.1688.F32.TF32 R104, R40.reuse, R36, R76 ;  /* 0x000000242868723c */ /* 0x044fe4000008104c */
[----:B------:R-:W2:Y:S04]  /*32c20*/  LDL.LU.64 R76, [R1+0x1470] ;  /* 0x00147000014c7983 */ /* 0x000ea80000300a00 */
[----:B------:R-:W2:Y:S11]  /*32c30*/  LDL.LU.64 R78, [R1+0x1478] ;  /* 0x00147800014e7983 */ /* 0x000eb60000300a00 */
[----:B------:R-:W-:Y:S06]  /*32c40*/  @!UPT UIADD3 URZ, URZ, URZ, URZ ;  /* 0x0000003f3f3ff290 */ /* 0x000fec000fffe03f */
        /* <DEDUP_REMOVED lines=34> */
[----:B------:R-:W4:Y:S02]  /*32e70*/  LDL.LU.64 R90, [R1+0x1418] ;  /* 0x00141800015a7983 */ /* 0x000f240000300a00 */
[----:B------:R-:W-:Y:S11]  /*32e80*/  HMMA.1688.F32.TF32 R40, R40, R44, R72 ;  /* 0x0000002c2828723c */ /* 0x000ff60000081048 */
[----:B------:R-:W-:Y:S04]  /*32e90*/  @!UPT UIADD3 URZ, URZ, URZ, URZ ;  /* 0x0000003f3f3ff290 */ /* 0x000fe8000fffe03f */
[----:B------:R-:W-:Y:S04]  /*32ea0*/  STL.64 [R1+0x240], R104 ;  /* 0x0002406801007387 */ /* 0x000fe80000100a00 */
[----:B------:R-:W-:Y:S04]  /*32eb0*/  STL.64 [R1+0x248], R106 ;  /* 0x0002486a01007387 */ /* 0x000fe80000100a00 */
[----:B------:R-:W4:Y:S04]  /*32ec0*/  LDL.LU.64 R72, [R1+0x190] ;  /* 0x0001900001487983 */ /* 0x000f280000300a00 */
[----:B------:R-:W4:Y:S04]  /*32ed0*/  LDL.LU.64 R74, [R1+0x198] ;  /* 0x00019800014a7983 */ /* 0x000f280000300a00 */
        /* <DEDUP_REMOVED lines=36> */
[----:B------:R1:W-:Y:S04]  /*33120*/  STL.64 [R1+0x1b0], R40 ;  /* 0x0001b02801007387 */ /* 0x0003e80000100a00 */
[----:B------:R1:W-:Y:S04]  /*33130*/  STL.64 [R1+0x1b8], R42 ;  /* 0x0001b82a01007387 */ /* 0x0003e80000100a00 */
[----:B-1----:R-:W4:Y:S01]  /*33140*/  LDL.LU.64 R40, [R1+0x15f0] ;  /* 0x0015f00001287983 */ /* 0x002f220000300a00 */
[C---:B------:R-:W-:Y:S03]  /*33150*/  HMMA.1688.F32.TF32 R88, R68.reuse, R52, R88 ;  /* 0x000000344458723c */ /* 0x040fe60000081058 */
[----:B------:R-:W4:Y:S11]  /*33160*/  LDL.LU.64 R42, [R1+0x15f8] ;  /* 0x0015f800012a7983 */ /* 0x000f360000300a00 */
[----:B------:R-:W-:Y:S09]  /*33170*/  @!UPT UIADD3 URZ, URZ, URZ, URZ ;  /* 0x0000003f3f3ff290 */ /* 0x000ff2000fffe03f */
[----:B------:R1:W-:Y:S04]  /*33180*/  STL.64 [R1+0x1a0], R88 ;  /* 0x0001a05801007387 */ /* 0x0003e80000100a00 */
[----:B------:R1:W-:Y:S04]  /*33190*/  STL.64 [R1+0x1a8], R90 ;  /* 0x0001a85a01007387 */ /* 0x0003e80000100a00 */
[----:B-1----:R-:W4:Y:S04]  /*331a0*/  LDL.LU.64 R88, [R1+0x15e0] ;  /* 0x0015e00001587983 */ /* 0x002f280000300a00 */
[----:B------:R-:W4:Y:S01]  /*331b0*/  LDL.LU.64 R90, [R1+0x15e8] ;  /* 0x0015e800015a7983 */ /* 0x000f220000300a00 */
[C---:B------:R-:W-:Y:S03]  /*331c0*/  HMMA.1688.F32.TF32 R104, R68.reuse, R48, R72 ;  /* 0x000000304468723c */ /* 0x040fe60000081048 */
[----:B------:R-:W4:Y:S04]  /*331d0*/  LDL.LU.64 R72, [R1+0x1380] ;  /* 0x0013800001487983 */ /* 0x000f280000300a00 */
[----:B------:R-:W4:Y:S11]  /*331e0*/  LDL.LU.64 R74, [R1+0x1388] ;  /* 0x00138800014a7983 */ /* 0x000f360000300a00 */
[----:B------:R-:W-:Y:S05]  /*331f0*/  @!UPT UIADD3 URZ, URZ, URZ, URZ ;  /* 0x0000003f3f3ff290 */ /* 0x000fea000fffe03f */
[----:B------:R-:W-:Y:S04]  /*33200*/  STL.64 [R1+0x190], R104 ;  /* 0x0001906801007387 */ /* 0x000fe80000100a00 */
[----:B------:R2:W-:Y:S02]  /*33210*/  STL.64 [R1+0x198], R106 ;  /* 0x0001986a01007387 */ /* 0x0005e40000100a00 */
[C---:B--2---:R-:W-:Y:S02]  /*33220*/  HMMA.1688.F32.TF32 R104, R68.reuse, R36, R76 ;  /* 0x000000244468723c */ /* 0x044fe4000008104c */
[----:B------:R-:W2:Y:S04]  /*33230*/  LDL.LU.64 R76, [R1+0x1370] ;  /* 0x00137000014c7983 */ /* 0x000ea80000300a00 */
[----:B------:R-:W2:Y:S02]  /*33240*/  LDL.LU.64 R78, [R1+0x1378] ;  /* 0x00137800014e7983 */ /* 0x000ea40000300a00 */
[C---:B---3--:R-:W-:Y:S11]  /*33250*/  HMMA.1688.F32.TF32 R100, R68.reuse, R32, R100 ;  /* 0x000000204464723c */ /* 0x048ff60000081064 */
[----:B------:R-:W-:Y:S04]  /*33260*/  @!UPT UIADD3 URZ, URZ, URZ, URZ ;  /* 0x0000003f3f3ff290 */ /* 0x000fe8000fffe03f */
[----:B------:R-:W-:Y:S04]  /*33270*/  STL.64 [R1+0x30], R104 ;  /* 0x0000306801007387 */ /* 0x000fe80000100a00 */
[----:B------:R-:W-:Y:S01]  /*33280*/  STL.64 [R1+0x38], R106 ;  /* 0x0000386a01007387 */ /* 0x000fe20000100a00 */
[C---:B----4-:R-:W-:Y:S03]  /*33290*/  HMMA.1688.F32.TF32 R96, R68.reuse, R28, R96 ;  /* 0x0000001c4460723c */ /* 0x050fe60000081060 */
[----:B------:R1:W-:Y:S04]  /*332a0*/  STL.64 [R1+0x20], R100 ;  /* 0x0000206401007387 */ /* 0x0003e80000100a00 */
[----:B------:R3:W-:Y:S04]  /*332b0*/  STL.64 [R1+0x28], R102 ;  /* 0x0000286601007387 */ /* 0x0007e80000100a00 */
[----:B-1----:R-:W4:Y:S01]  /*332c0*/  LDL.LU.64 R100, [R1+0x1360] ;  /* 0x0013600001647983 */ /* 0x002f220000300a00 */
[C---:B------:R-:W-:Y:S11]  /*332d0*/  HMMA.1688.F32.TF32 R92, R68.reuse, R8, R92 ;  /* 0x00000008445c723c */ /* 0x040ff6000008105c */
[----:B------:R1:W-:Y:S04]  /*332e0*/  STL.64 [R1+0x10], R96 ;  /* 0x0000106001007387 */ /* 0x0003e80000100a00 */
[----:B------:R1:W-:Y:S04]  /*332f0*/  STL.64 [R1+0x18], R98 ;  /* 0x0000186201007387 */ /* 0x0003e80000100a00 */
[----:B---3--:R-:W4:Y:S01]  /*33300*/  LDL.LU.64 R102, [R1+0x1368] ;  /* 0x0013680001667983 */ /* 0x008f220000300a00 */
[C---:B------:R-:W-:Y:S03]  /*33310*/  HMMA.1688.F32.TF32 R248, R68.reuse, R12, R80 ;  /* 0x0000000c44f8723c */ /* 0x040fe60000081050 */
[----:B------:R3:W-:Y:S04]  /*33320*/  STL.64 [R1], R92 ;  /* 0x0000005c01007387 */ /* 0x0007e80000100a00 */
[----:B------:R1:W-:Y:S04]  /*33330*/  STL.64 [R1+0x8], R94 ;  /* 0x0000085e01007387 */ /* 0x0003e80000100a00 */
[----:B------:R-:W4:Y:S04]  /*33340*/  LDL.LU.64 R80, [R1+0x1350] ;  /* 0x0013500001507983 */ /* 0x000f280000300a00 */
[----:B------:R-:W4:Y:S08]  /*33350*/  LDL.LU.64 R82, [R1+0x1358] ;  /* 0x0013580001527983 */ /* 0x000f300000300a00 */
[----:B------:R-:W-:Y:S04]  /*33360*/  STL.64 [R1+0x4c18], R250 ;  /* 0x004c18fa01007387 */ /* 0x000fe80000100a00 */
[----:B------:R-:W-:Y:S04]  /*33370*/  STL.64 [R1+0x4c10], R248 ;  /* 0x004c10f801007387 */ /* 0x000fe80000100a00 */
[----:B-1----:R-:W4:Y:S04]  /*33380*/  LDL.LU.64 R96, [R1+0x1340] ;  /* 0x0013400001607983 */ /* 0x002f280000300a00 */
[----:B------:R-:W4:Y:S01]  /*33390*/  LDL.LU.64 R98, [R1+0x1348] ;  /* 0x0013480001627983 */ /* 0x000f220000300a00 */
[C---:B------:R-:W-:Y:S03]  /*333a0*/  HMMA.1688.F32.TF32 R244, R68.reuse, R16, R84 ;  /* 0x0000001044f4723c */ /* 0x040fe60000081054 */
[----:B------:R-:W4:Y:S04]  /*333b0*/  LDL.LU.64 R84, [R1+0x1330] ;  /* 0x0013300001547983 */ /* 0x000f280000300a00 */
[----:B------:R-:W4:Y:S01]  /*333c0*/  LDL.LU.64 R86, [R1+0x1338] ;  /* 0x0013380001567983 */ /* 0x000f220000300a00 */
[C---:B------:R-:W-:Y:S11]  /*333d0*/  HMMA.1688.F32.TF32 R40, R68.reuse, R20, R40 ;  /* 0x000000144428723c */ /* 0x040ff60000081028 */
[----:B------:R-:W-:Y:S04]  /*333e0*/  @!UPT UIADD3 URZ, URZ, URZ, URZ ;  /* 0x0000003f3f3ff290 */ /* 0x000fe8000fffe03f */
[----:B------:R-:W-:Y:S04]  /*333f0*/  STL.64 [R1+0x4c28], R246 ;  /* 0x004c28f601007387 */ /* 0x000fe80000100a00 */
[----:B------:R-:W-:Y:S04]  /*33400*/  STL.64 [R1+0x4c20], R244 ;  /* 0x004c20f401007387 */ /* 0x000fe80000100a00 */
[----:B------:R-:W-:Y:S04]  /*33410*/  STL.64 [R1+0x4c38], R42 ;  /* 0x004c382a01007387 */ /* 0x000fe80000100a00 */
[----:B------:R-:W-:Y:S04]  /*33420*/  STL.64 [R1+0x4c30], R40 ;  /* 0x004c302801007387 */ /* 0x000fe80000100a00 */
[----:B---3--:R-:W3:Y:S04]  /*33430*/  LDL.LU.64 R92, [R1+0x1320] ;  /* 0x00132000015c7983 */ /* 0x008ee80000300a00 */
[----:B------:R-:W3:Y:S01]  /*33440*/  LDL.LU.64 R94, [R1+0x1328] ;  /* 0x00132800015e7983 */ /* 0x000ee20000300a00 */
[----:B------:R-:W-:Y:S08]  /*33450*/  HMMA.1688.F32.TF32 R68, R68, R44, R88 ;  /* 0x0000002c4444723c */ /* 0x000ff00000081058 */
[C---:B------:R-:W-:Y:S11]  /*33460*/  HMMA.1688.F32.TF32 R72, R200.reuse, R24, R72 ;  /* 0x00000018c848723c */ /* 0x040ff60000081048 */
[----:B------:R-:W-:Y:S04]  /*33470*/  @!UPT UIADD3 URZ, URZ, URZ, URZ ;  /* 0x0000003f3f3ff290 */ /* 0x000fe8000fffe03f */
[----:B------:R-:W-:Y:S04]  /*33480*/  STL.64 [R1+0x4c48], R70 ;  /* 0x004c484601007387 */ /* 0x000fe80000100a00 */
[----:B------:R1:W-:Y:S04]  /*33490*/  STL.64 [R1+0x4c40], R68 ;  /* 0x004c404401007387 */ /* 0x0003e80000100a00 */
[----:B-1----:R-:W3:Y:S04]  /*334a0*/  LDL.LU.64 R68, [R1+0x1310] ;  /* 0x0013100001447983 */ /* 0x002ee80000300a00 */
[----:B------:R-:W3:Y:S04]  /*334b0*/  LDL.LU.64 R70, [R1+0x1318] ;  /* 0x0013180001467983 */ /* 0x000ee80000300a00 */
[----:B------:R-:W-:Y:S04]  /*334c0*/  STL.64 [R1+0x4c58], R74 ;  /* 0x004c584a01007387 */ /* 0x000fe80000100a00 */
[----:B------:R-:W-:Y:S04]  /*334d0*/  STL.64 [R1+0x4c50], R72 ;  /* 0x004c504801007387 */ /* 0x000fe80000100a00 */
[----:B------:R-:W3:Y:S04]  /*334e0*/  LDL.LU.64 R88, [R1+0x13c0] ;  /* 0x0013c00001587983 */ /* 0x000ee80000300a00 */
[----:B------:R-:W3:Y:S01]  /*334f0*/  LDL.LU.64 R90, [R1+0x13c8] ;  /* 0x0013c800015a7983 */ /* 0x000ee20000300a00 */
[C---:B--2---:R-:W-:Y:S11]  /*33500*/  HMMA.1688.F32.TF32 R76, R200.reuse, R4, R76 ;  /* 0x00000004c84c723c */ /* 0x044ff6000008104c */
[----:B------:R-:W-:Y:S11]  /*33510*/  @!UPT UIADD3 URZ, URZ, URZ, URZ ;  /* 0x0000003f3f3ff290 */ /* 0x000ff6000fffe03f */
[----:B------:R-:W-:Y:S01]  /*33520*/  @!UPT UIADD3 URZ, URZ, URZ, URZ ;  /* 0x0000003f3f3ff290 */ /* 0x000fe2000fffe03f */
[----:B------:R-:W-:Y:S04]  /*33530*/  STL.64 [R1+0x4c68], R78 ;  /* 0x004c684e01007387 */ /* 0x000fe80000100a00 */
[----:B------:R1:W-:Y:S04]  /*33540*/  STL.64 [R1+0x4c60], R76 ;  /* 0x004c604c01007387 */ /* 0x0003e80000100a00 */
[----:B------:R-:W4:Y:S04]  /*33550*/  LDL.LU.64 R40, [R1+0x13b0] ;  /* 0x0013b00001287983 */ /* 0x000f280000300a00 */
[----:B------:R-:W4:Y:S02]  /*33560*/  LDL.LU.64 R42, [R1+0x13b8] ;  /* 0x0013b800012a7983 */ /* 0x000f240000300a00 */
[C---:B----4-:R-:W-:Y:S08]  /*33570*/  HMMA.1688.F32.TF32 R188, R200.reuse, R216, R100 ;  /* 0x000000d8c8bc723c */ /* 0x050ff00000081064 */
[C---:B------:R-:W-:Y:S11]  /*33580*/  HMMA.1688.F32.TF32 R80, R200.reuse, R64, R80 ;  /* 0x00000040c850723c */ /* 0x040ff60000081050 */
[----:B------:R-:W-:Y:S04]  /*33590*/  @!UPT UIADD3 URZ, URZ, URZ, URZ ;  /* 0x0000003f3f3ff290 */ /* 0x000fe8000fffe03f */
[----:B------:R-:W-:Y:S01]  /*335a0*/  STL.64 [R1+0x4c78], R190 ;  /* 0x004c78be01007387 */ /* 0x000fe20000100a00 */
[C---:B------:R-:W-:Y:S03]  /*335b0*/  HMMA.1688.F32.TF32 R100, R200.reuse, R60, R96 ;  /* 0x0000003cc864723c */ /* 0x040fe60000081060 */
[----:B------:R-:W-:Y:S04]  /*335c0*/  STL.64 [R1+0x4c70], R188 ;  /* 0x004c70bc01007387 */ /* 0x000fe80000100a00 */
[----:B------:R-:W-:Y:S04]  /*335d0*/  STL.64 [R1+0x4c88], R82 ;  /* 0x004c885201007387 */ /* 0x000fe80000100a00 */
[----:B------:R-:W-:Y:S01]  /*335e0*/  STL.64 [R1+0x4c80], R80 ;  /* 0x004c805001007387 */ /* 0x000fe20000100a00 */
[C---:B------:R-:W-:Y:S11]  /*335f0*/  HMMA.1688.F32.TF32 R132, R200.reuse, R56, R84 ;  /* 0x00000038c884723c */ /* 0x040ff60000081054 */
[----:B------:R-:W-:Y:S04]  /*33600*/  STL.64 [R1+0x4c98], R102 ;  /* 0x004c986601007387 */ /* 0x000fe80000100a00 */
[----:B------:R4:W-:Y:S04]  /*33610*/  STL.64 [R1+0x4c90], R100 ;  /* 0x004c906401007387 */ /* 0x0009e80000100a00 */
[----:B------:R-:W2:Y:S04]  /*33620*/  LDL.LU.64 R84, [R1+0x1400] ;  /* 0x0014000001547983 */ /* 0x000ea80000300a00 */
[----:B------:R-:W2:Y:S04]  /*33630*/  LDL.LU.64 R86, [R1+0x1408] ;  /* 0x0014080001567983 */ /* 0x000ea80000300a00 */
[----:B-1----:R-:W2:Y:S04]  /*33640*/  LDL.LU.64 R76, [R1+0x13f0] ;  /* 0x0013f000014c7983 */ /* 0x002ea80000300a00 */
[----:B------:R-:W2:Y:S04]  /*33650*/  LDL.LU.64 R78, [R1+0x13f8] ;  /* 0x0013f800014e7983 */ /* 0x000ea80000300a00 */
[----:B------:R-:W-:Y:S04]  /*33660*/  STL.64 [R1+0x4ca8], R134 ;  /* 0x004ca88601007387 */ /* 0x000fe80000100a00 */
[----:B------:R-:W-:Y:S04]  /*33670*/  STL.64 [R1+0x4ca0], R132 ;  /* 0x004ca08401007387 */ /* 0x000fe80000100a00 */
[----:B------:R-:W2:Y:S04]  /*33680*/  LDL.LU.64 R96, [R1+0x1490] ;  /* 0x0014900001607983 */ /* 0x000ea80000300a00 */
[----:B------:R-:W2:Y:S04]  /*33690*/  LDL.LU.64 R98, [R1+0x1498] ;  /* 0x0014980001627983 */ /* 0x000ea80000300a00 */
[----:B------:R-:W2:Y:S04]  /*336a0*/  LDL.LU.64 R72, [R1+0x1480] ;  /* 0x0014800001487983 */ /* 0x000ea80000300a00 */
[----:B------:R-:W2:Y:S01]  /*336b0*/  LDL.LU.64 R74, [R1+0x1488] ;  /* 0x00148800014a7983 */ /* 0x000ea20000300a00 */
[C---:B---3--:R-:W-:Y:S11]  /*336c0*/  HMMA.1688.F32.TF32 R196, R200.reuse, R52, R92 ;  /* 0x00000034c8c4723c */ /* 0x048ff6000008105c */
[----:B------:R-:W-:Y:S11]  /*336d0*/  @!UPT UIADD3 URZ, URZ, URZ, URZ ;  /* 0x0000003f3f3ff290 */ /* 0x000ff6000fffe03f */
[----:B------:R-:W-:Y:S01]  /*336e0*/  @!UPT UIADD3 URZ, URZ, URZ, URZ ;  /* 0x0000003f3f3ff290 */ /* 0x000fe2000fffe03f */
[----:B------:R-:W-:Y:S04]  /*336f0*/  STL.64 [R1+0x4cb8], R198 ;  /* 0x004cb8c601007387 */ /* 0x000fe80000100a00 */
[----:B------:R-:W-:Y:S01]  /*33700*/  STL.64 [R1+0x4cb0], R196 ;  /* 0x004cb0c401007387 */ /* 0x000fe20000100a00 */
[C---:B------:R-:W-:Y:S03]  /*33710*/  HMMA.1688.F32.TF32 R92, R200.reuse, R48, R68 ;  /* 0x00000030c85c723c */ /* 0x040fe60000081044 */
[----:B------:R-:W3:Y:S04]  /*33720*/  LDL.LU.64 R68, [R1+0x14d0] ;  /* 0x0014d00001447983 */ /* 0x000ee80000300a00 */
[----:B------:R-:W3:Y:S01]  /*33730*/  LDL.LU.64 R70, [R1+0x14d8] ;  /* 0x0014d80001467983 */ /* 0x000ee20000300a00 */
[C---:B------:R-:W-:Y:S11]  /*33740*/  HMMA.1688.F32.TF32 R144, R200.reuse, R36, R88 ;  /* 0x00000024c890723c */ /* 0x040ff60000081058 */
[----:B------:R-:W-:Y:S04]  /*33750*/  @!UPT UIADD3 URZ, URZ, URZ, URZ ;  /* 0x0000003f3f3ff290 */ /* 0x000fe8000fffe03f */
[----:B------:R-:W-:Y:S04]  /*33760*/  STL.64 [R1+0x4cc8], R94 ;  /* 0x004cc85e01007387 */ /* 0x000fe80000100a00 */
[----:B------:R1:W-:Y:S04]  /*33770*/  STL.64 [R1+0x4cc0], R92 ;  /* 0x004cc05c01007387 */ /* 0x0003e80000100a00 */
[----:B----4-:R-:W4:Y:S04]  /*33780*/  LDL.LU.64 R100, [R1+0x14c0] ;  /* 0x0014c00001647983 */ /* 0x010f280000300a00 */
[----:B------:R-:W4:Y:S04]  /*33790*/  LDL.LU.64 R102, [R1+0x14c8] ;  /* 0x0014c80001667983 */ /* 0x000f280000300a00 */
[----:B------:R-:W-:Y:S04]  /*337a0*/  STL.64 [R1+0x4cd8], R146 ;  /* 0x004cd89201007387 */ /* 0x000fe80000100a00 */
[----:B------:R-:W-:Y:S04]  /*337b0*/  STL.64 [R1+0x4cd0], R144 ;  /* 0x004cd09001007387 */ /* 0x000fe80000100a00 */
[----:B------:R-:W4:Y:S04]  /*337c0*/  LDL.LU.64 R80, [R1+0x620] ;  /* 0x0006200001507983 */ /* 0x000f280000300a00 */
[----:B------:R-:W4:Y:S01]  /*337d0*/  LDL.LU.64 R82, [R1+0x628] ;  /* 0x0006280001527983 */ /* 0x000f220000300a00 */
[C---:B------:R-:W-:Y:S03]  /*337e0*/  HMMA.1688.F32.TF32 R204, R200.reuse, R32, R40 ;  /* 0x00000020c8cc723c */ /* 0x040fe60000081028 */
[----:B-1----:R-:W4:Y:S04]  /*337f0*/  LDL.LU.64 R92, [R1+0x440] ;  /* 0x00044000015c7983 */ /* 0x002f280000300a00 */
[----:B------:R-:W4:Y:S04]  /*33800*/  LDL.LU.64 R94, [R1+0x448] ;  /* 0x00044800015e7983 */ /* 0x000f280000300a00 */
[----:B------:R-:W4:Y:S04]  /*33810*/  LDL.LU.64 R40, [R1+0x430] ;  /* 0x0004300001287983 */ /* 0x000f280000300a00 */
[----:B------:R-:W4:Y:S08]  /*33820*/  LDL.LU.64 R42, [R1+0x438] ;  /* 0x00043800012a7983 */ /* 0x000f300000300a00 */
[----:B------:R-:W-:Y:S04]  /*33830*/  STL.64 [R1+0x4ce8], R206 ;  /* 0x004ce8ce01007387 */ /* 0x000fe80000100a00 */
[----:B------:R-:W-:Y:S01]  /*33840*/  STL.64 [R1+0x4ce0], R204 ;  /* 0x004ce0cc01007387 */ /* 0x000fe20000100a00 */
[C---:B--2---:R-:W-:Y:S08]  /*33850*/  HMMA.1688.F32.TF32 R84, R200.reuse, R28, R84 ;  /* 0x0000001cc854723c */ /* 0x044ff00000081054 */
[C---:B------:R-:W-:Y:S11]  /*33860*/  HMMA.1688.F32.TF32 R88, R200.reuse, R8, R76 ;  /* 0x00000008c858723c */ /* 0x040ff6000008104c */
[----:B------:R-:W-:Y:S04]  /*33870*/  @!UPT UIADD3 URZ, URZ, URZ, URZ ;  /* 0x0000003f3f3ff290 */ /* 0x000fe8000fffe03f */
[----:B------:R-:W-:Y:S01]  /*33880*/  STL.64 [R1+0x4cf8], R86 ;  /* 0x004cf85601007387 */ /* 0x000fe20000100a00 */
[C---:B------:R-:W-:Y:S03]  /*33890*/  HMMA.1688.F32.TF32 R104, R200.reuse, R12, R96 ;  /* 0x0000000cc868723c */ /* 0x040fe60000081060 */
[----:B------:R-:W-:Y:S04]  /*338a0*/  STL.64 [R1+0x4cf0], R84 ;  /* 0x004cf05401007387 */ /* 0x000fe80000100a00 */
[----:B------:R-:W2:Y:S04]  /*338b0*/  LDL.LU.64 R76, [R1+0x12a0] ;  /* 0x0012a000014c7983 */ /* 0x000ea80000300a00 */
[----:B------:R-:W2:Y:S01]  /*338c0*/  LDL.LU.64 R78, [R1+0x12a8] ;  /* 0x0012a800014e7983 */ /* 0x000ea20000300a00 */
[C---:B------:R-:W-:Y:S03]  /*338d0*/  HMMA.1688.F32.TF32 R128, R200.reuse, R16, R72 ;  /* 0x00000010c880723c */ /* 0x040fe60000081048 */
[----:B------:R-:W-:Y:S04]  /*338e0*/  STL.64 [R1+0x4d08], R90 ;  /* 0x004d085a01007387 */ /* 0x000fe80000100a00 */
[----:B------:R1:W-:Y:S04]  /*338f0*/  STL.64 [R1+0x4d00], R88 ;  /* 0x004d005801007387 */ /* 0x0003e80000100a00 */
[----:B------:R-:W-:Y:S04]  /*33900*/  STL.64 [R1+0x4d18], R106 ;  /* 0x004d186a01007387 */ /* 0x000fe80000100a00 */
[----:B------:R-:W-:Y:S04]  /*33910*/  STL.64 [R1+0x4d10], R104 ;  /* 0x004d106801007387 */ /* 0x000fe80000100a00 */
[----:B------:R-:W2:Y:S04]  /*33920*/  LDL.LU.64 R72, [R1+0x1290] ;  /* 0x0012900001487983 */ /* 0x000ea80000300a00 */
[----:B------:R-:W2:Y:S04]  /*33930*/  LDL.LU.64 R74, [R1+0x1298] ;  /* 0x00129800014a7983 */ /* 0x000ea80000300a00 */
[----:B------:R-:W-:Y:S04]  /*33940*/  STL.64 [R1+0x4d28], R130 ;  /* 0x004d288201007387 */ /* 0x000fe80000100a00 */
[----:B------:R-:W-:Y:S01]  /*33950*/  STL.64 [R1+0x4d20], R128 ;  /* 0x004d208001007387 */ /* 0x000fe20000100a00 */
[C---:B---3--:R-:W-:Y:S03]  /*33960*/  HMMA.1688.F32.TF32 R96, R200.reuse, R20, R68 ;  /* 0x00000014c860723c */ /* 0x048fe60000081044 */
[----:B------:R-:W3:Y:S04]  /*33970*/  LDL.LU.64 R68, [R1+0x650] ;  /* 0x0006500001447983 */ /* 0x000ee80000300a00 */
[----:B------:R-:W3:Y:S01]  /*33980*/  LDL.LU.64 R70, [R1+0x658] ;  /* 0x0006580001467983 */ /* 0x000ee20000300a00 */
[----:B----4-:R-:W-:Y:S11]  /*33990*/  HMMA.1688.F32.TF32 R200, R200, R44, R100 ;  /* 0x0000002cc8c8723c */ /* 0x010ff60000081064 */
[----:B------:R-:W-:Y:S04]  /*339a0*/  @!UPT UIADD3 URZ, URZ, URZ, URZ ;  /* 0x0000003f3f3ff290 */ /* 0x000fe8000fffe03f */
[----:B------:R-:W-:Y:S04]  /*339b0*/  STL.64 [R1+0x4d38], R98 ;  /* 0x004d386201007387 */ /* 0x000fe80000100a00 */
[----:B------:R-:W-:Y:S01]  /*339c0*/  STL.64 [R1+0x4d30], R96 ;  /* 0x004d306001007387 */ /* 0x000fe20000100a00 */
[C---:B------:R-:W-:Y:S03]  /*339d0*/  HMMA.1688.F32.TF32 R224, R172.reuse, R24, R80 ;  /* 0x00000018ace0723c */ /* 0x040fe60000081050 */
[----:B------:R-:W-:Y:S04]  /*339e0*/  STL.64 [R1+0x4d48], R202 ;  /* 0x004d48ca01007387 */ /* 0x000fe80000100a00 */
[----:B------:R-:W-:Y:S04]  /*339f0*/  STL.64 [R1+0x4d40], R200 ;  /* 0x004d40c801007387 */ /* 0x000fe80000100a00 */
[----:B------:R-:W4:Y:S04]  /*33a00*/  LDL.LU.64 R80, [R1+0x640] ;  /* 0x0006400001507983 */ /* 0x000f280000300a00 */
[----:B------:R-:W4:Y:S01]  /*33a10*/  LDL.LU.64 R82, [R1+0x648] ;  /* 0x0006480001527983 */ /* 0x000f220000300a00 */
[C---:B------:R-:W-:Y:S07]  /*33a20*/  HMMA.1688.F32.TF32 R136, R172.reuse, R216, R40 ;  /* 0x000000d8ac88723c */ /* 0x040fee0000081028 */
[----:B------:R-:W-:Y:S04]  /*33a30*/  STL.64 [R1+0x4d58], R226 ;  /* 0x004d58e201007387 */ /* 0x000fe80000100a00 */
[----:B------:R-:W-:Y:S04]  /*33a40*/  STL.64 [R1+0x4d50], R224 ;  /* 0x004d50e001007387 */ /* 0x000fe80000100a00 */
[----:B------:R-:W4:Y:S04]  /*33a50*/  LDL.LU.64 R40, [R1+0x630] ;  /* 0x0006300001287983 */ /* 0x000f280000300a00 */
[----:B------:R-:W4:Y:S01]  /*33a60*/  LDL.LU.64 R42, [R1+0x638] ;  /* 0x00063800012a7983 */ /* 0x000f220000300a00 */
[C---:B--2---:R-:W-:Y:S03]  /*33a70*/  HMMA.1688.F32.TF32 R140, R172.reuse, R64, R76 ;  /* 0x00000040ac8c723c */ /* 0x044fe6000008104c */
[----:B------:R-:W2:Y:S04]  /*33a80*/  LDL.LU.64 R76, [R1+0x12b0] ;  /* 0x0012b000014c7983 */ /* 0x000ea80000300a00 */
[----:B------:R-:W2:Y:S11]  /*33a90*/  LDL.LU.64 R78, [R1+0x12b8] ;  /* 0x0012b800014e7983 */ /* 0x000eb60000300a00 */
[----:B------:R-:W-:Y:S05]  /*33aa0*/  @!UPT UIADD3 URZ, URZ, URZ, URZ ;  /* 0x0000003f3f3ff290 */ /* 0x000fea000fffe03f */
[----:B------:R-:W-:Y:S01]  /*33ab0*/  STL [R1+0x4ba0], R140 ;  /* 0x004ba08c01007387 */ /* 0x000fe20000100800 */
[C---:B------:R-:W-:Y:S03]  /*33ac0*/  HMMA.1688.F32.TF32 R208, R172.reuse, R60, R72 ;  /* 0x0000003cacd0723c */ /* 0x040fe60000081048 */
[----:B------:R-:W-:Y:S04]  /*33ad0*/  STL [R1+0x4b9c], R141 ;  /* 0x004b9c8d01007387 */ /* 0x000fe80000100800 */
[----:B------:R-:W-:Y:S04]  /*33ae0*/  STL [R1+0x4b98], R142 ;  /* 0x004b988e01007387 */ /* 0x000fe80000100800 */
[----:B------:R-:W-:Y:S04]  /*33af0*/  STL [R1+0x4b94], R143 ;  /* 0x004b948f01007387 */ /* 0x000fe80000100800 */
[----:B------:R-:W2:Y:S04]  /*33b00*/  LDL.LU.64 R72, [R1+0x12c0] ;  /* 0x0012c00001487983 */ /* 0x000ea80000300a00 */
[----:B------:R-:W2:Y:S04]  /*33b10*/  LDL.LU.64 R74, [R1+0x12c8] ;  /* 0x0012c800014a7983 */ /* 0x000ea80000300a00 */
[----:B------:R-:W-:Y:S04]  /*33b20*/  STL [R1+0x4bb0], R208 ;  /* 0x004bb0d001007387 */ /* 0x000fe80000100800 */
[----:B------:R1:W-:Y:S04]  /*33b30*/  STL [R1+0x4bac], R209 ;  /* 0x004bacd101007387 */ /* 0x0003e80000100800 */
[----:B------:R1:W-:Y:S04]  /*33b40*/  STL [R1+0x4ba8], R210 ;  /* 0x004ba8d201007387 */ /* 0x0003e80000100800 */
[----:B------:R1:W-:Y:S01]  /*33b50*/  STL [R1+0x4ba4], R211 ;  /* 0x004ba4d301007387 */ /* 0x0003e20000100800 */
[C---:B---3--:R-:W-:Y:S03]  /*33b60*/  HMMA.1688.F32.TF32 R212, R172.reuse, R56, R68 ;  /* 0x00000038acd4723c */ /* 0x048fe60000081044 */
[----:B------:R-:W3:Y:S04]  /*33b70*/  LDL.LU.64 R68, [R1+0x1300] ;  /* 0x0013000001447983 */ /* 0x000ee80000300a00 */
[----:B------:R-:W3:Y:S11]  /*33b80*/  LDL.LU.64 R70, [R1+0x1308] ;  /* 0x0013080001467983 */ /* 0x000ef60000300a00 */
[----:B------:R-:W-:Y:S05]  /*33b90*/  @!UPT UIADD3 URZ, URZ, URZ, URZ ;  /* 0x0000003f3f3ff290 */ /* 0x000fea000fffe03f */
[----:B------:R-:W-:Y:S04]  /*33ba0*/  STL [R1+0x4b80], R212 ;  /* 0x004b80d401007387 */ /* 0x000fe80000100800 */
[----:B------:R-:W-:Y:S04]  /*33bb0*/  STL [R1+0x4b7c], R213 ;  /* 0x004b7cd501007387 */ /* 0x000fe80000100800 */
[----:B------:R-:W-:Y:S04]  /*33bc0*/  STL [R1+0x4b78], R214 ;  /* 0x004b78d601007387 */ /* 0x000fe80000100800 */
[----:B------:R-:W-:Y:S01]  /*33bd0*/  STL [R1+0x4b74], R215 ;  /* 0x004b74d701007387 */ /* 0x000fe20000100800 */
[C---:B----4-:R-:W-:Y:S08]  /*33be0*/  HMMA.1688.F32.TF32 R164, R172.reuse, R52, R80 ;  /* 0x00000034aca4723c */ /* 0x050ff00000081050 */
[C---:B------:R-:W-:Y:S11]  /*33bf0*/  HMMA.1688.F32.TF32 R176, R172.reuse, R48, R40 ;  /* 0x00000030acb0723c */ /* 0x040ff60000081028 */
[----:B------:R-:W-:Y:S04]  /*33c00*/  @!UPT UIADD3 URZ, URZ, URZ, URZ ;  /* 0x0000003f3f3ff290 */ /* 0x000fe8000fffe03f */
[----:B------:R-:W-:Y:S04]  /*33c10*/  STL [R1+0x4b90], R164 ;  /* 0x004b90a401007387 */ /* 0x000fe80000100800 */
[----:B------:R-:W-:Y:S04]  /*33c20*/  STL [R1+0x4b8c], R165 ;  /* 0x004b8ca501007387 */ /* 0x000fe80000100800 */
[----:B------:R-:W-:Y:S04]  /*33c30*/  STL [R1+0x4b88], R166 ;  /* 0x004b88a601007387 */ /* 0x000fe80000100800 */
[----:B------:R-:W-:Y:S04]  /*33c40*/  STL [R1+0x4b84], R167 ;  /* 0x004b84a701007387 */ /* 0x000fe80000100800 */
[----:B------:R-:W4:Y:S04]  /*33c50*/  LDL.LU.64 R40, [R1+0x12f0] ;  /* 0x0012f00001287983 */ /* 0x000f280000300a00 */
[----:B------:R-:W4:Y:S04]  /*33c60*/  LDL.LU.64 R42, [R1+0x12f8] ;  /* 0x0012f800012a7983 */ /* 0x000f280000300a00 */
[----:B------:R1:W-:Y:S04]  /*33c70*/  STL [R1+0x4bbc], R176 ;  /* 0x004bbcb001007387 */ /* 0x0003e80000100800 */
[----:B------:R1:W-:Y:S04]  /*33c80*/  STL [R1+0x4bb8], R177 ;  /* 0x004bb8b101007387 */ /* 0x0003e80000100800 */
[----:B------:R1:W-:Y:S04]  /*33c90*/  STL [R1+0x4bb4], R178 ;  /* 0x004bb4b201007387 */ /* 0x0003e80000100800 */
[----:B------:R-:W-:Y:S04]  /*33ca0*/  STL [R1+0x4b70], R179 ;  /* 0x004b70b301007387 */ /* 0x000fe80000100800 */
[----:B------:R-:W4:Y:S04]  /*33cb0*/  LDL.LU.64 R80, [R1+0x13a0] ;  /* 0x0013a00001507983 */ /* 0x000f280000300a00 */
[----:B------:R-:W4:Y:S01]  /*33cc0*/  LDL.LU.64 R82, [R1+0x13a8] ;  /* 0x0013a80001527983 */ /* 0x000f220000300a00 */
[C---:B--2---:R-:W-:Y:S11]  /*33cd0*/  HMMA.1688.F32.TF32 R220, R172.reuse, R36, R76 ;  /* 0x00000024acdc723c */ /* 0x044ff6000008104c */
[----:B------:R-:W-:Y:S11]  /*33ce0*/  @!UPT UIADD3 URZ, URZ, URZ, URZ ;  /* 0x0000003f3f3ff290 */ /* 0x000ff6000fffe03f */
[----:B------:R-:W-:Y:S01]  /*33cf0*/  @!UPT UIADD3 URZ, URZ, URZ, URZ ;  /* 0x0000003f3f3ff290 */ /* 0x000fe2000fffe03f */
[----:B------:R-:W-:Y:S04]  /*33d00*/  STL [R1+0x4bc8], R220 ;  /* 0x004bc8dc01007387 */ /* 0x000fe80000100800 */
[----:B------:R-:W-:Y:S04]  /*33d10*/  STL [R1+0x4bc4], R221 ;  /* 0x004bc4dd01007387 */ /* 0x000fe80000100800 */
[----:B------:R-:W-:Y:S04]  /*33d20*/  STL [R1+0x4bc0], R222 ;  /* 0x004bc0de01007387 */ /* 0x000fe80000100800 */
[----:B------:R-:W-:Y:S01]  /*33d30*/  STL [R1+0x4b6c], R223 ;  /* 0x004b6cdf01007387 */ /* 0x000fe20000100800 */
[C---:B------:R-:W-:Y:S03]  /*33d40*/  HMMA.1688.F32.TF32 R156, R172.reuse, R32, R72 ;  /* 0x00000020ac9c723c */ /* 0x040fe60000081048 */
[----:B------:R-:W2:Y:S04]  /*33d50*/  LDL.LU.64 R76, [R1+0x1390] ;  /* 0x00139000014c7983 */ /* 0x000ea80000300a00 */
[----:B------:R-:W2:Y:S11]  /*33d60*/  LDL.LU.64 R78, [R1+0x1398] ;  /* 0x00139800014e7983 */ /* 0x000eb60000300a00 */
[----:B------:R-:W-:Y:S05]  /*33d70*/  @!UPT UIADD3 URZ, URZ, URZ, URZ ;  /* 0x0000003f3f3ff290 */ /* 0x000fea000fffe03f */
[----:B------:R-:W-:Y:S01]  /*33d80*/  STL [R1+0x4bd0], R156 ;  /* 0x004bd09c01007387 */ /* 0x000fe20000100800 */
[C---:B---3--:R-:W-:Y:S03]  /*33d90*/  HMMA.1688.F32.TF32 R180, R172.reuse, R28, R68 ;  /* 0x0000001cacb4723c */ /* 0x048fe60000081044 */
[----:B------:R3:W-:Y:S04]  /*33da0*/  STL [R1+0x4bcc], R157 ;  /* 0x004bcc9d01007387 */ /* 0x0007e80000100800 */
[----:B------:R-:W-:Y:S04]  /*33db0*/  STL [R1+0x4b68], R158 ;  /* 0x004b689e01007387 */ /* 0x000fe80000100800 */
[----:B------:R-:W-:Y:S04]  /*33dc0*/  STL [R1+0x4b64], R159 ;  /* 0x004b649f01007387 */ /* 0x000fe80000100800 */
[----:B------:R-:W3:Y:S04]  /*33dd0*/  LDL.LU.64 R68, [R1+0x13e0] ;  /* 0x0013e00001447983 */ /* 0x000ee80000300a00 */
[----:B------:R-:W3:Y:S04]  /*33de0*/  LDL.LU.64 R70, [R1+0x13e8] ;  /* 0x0013e80001467983 */ /* 0x000ee80000300a00 */
[----:B------:R-:W3:Y:S04]  /*33df0*/  LDL.LU.64 R72, [R1+0x13d0] ;  /* 0x0013d00001487983 */ /* 0x000ee80000300a00 */
[----:B------:R-:W3:Y:S04]  /*33e00*/  LDL.LU.64 R74, [R1+0x13d8] ;  /* 0x0013d800014a7983 */ /* 0x000ee80000300a00 */
[----:B------:R-:W-:Y:S04]  /*33e10*/  STL [R1+0x4bdc], R180 ;  /* 0x004bdcb401007387 */ /* 0x000fe80000100800 */
[----:B------:R-:W-:Y:S04]  /*33e20*/  STL [R1+0x4bd8], R181 ;  /* 0x004bd8b501007387 */ /* 0x000fe80000100800 */
[----:B------:R-:W-:Y:S04]  /*33e30*/  STL [R1+0x4bd4], R182 ;  /* 0x004bd4b601007387 */ /* 0x000fe80000100800 */
[----:B------:R-:W-:Y:S04]  /*33e40*/  STL [R1+0x4b60], R183 ;  /* 0x004b60b701007387 */ /* 0x000fe80000100800 */
[----:B-1----:R-:W3:Y:S04]  /*33e50*/  LDL.LU.64 R88, [R1+0x3e0] ;  /* 0x0003e00001587983 */ /* 0x002ee80000300a00 */
[----:B------:R-:W3:Y:S01]  /*33e60*/  LDL.LU.64 R90, [R1+0x3e8] ;  /* 0x0003e800015a7983 */ /* 0x000ee20000300a00 */
[C---:B----4-:R-:W-:Y:S03]  /*33e70*/  HMMA.1688.F32.TF32 R184, R172.reuse, R8, R40 ;  /* 0x00000008acb8723c */ /* 0x050fe60000081028 */
[----:B------:R-:W4:Y:S04]  /*33e80*/  LDL.LU.64 R40, [R1+0x3d0] ;  /* 0x0003d00001287983 */ /* 0x000f280000300a00 */
[----:B------:R-:W4:Y:S01]  /*33e90*/  LDL.LU.64 R42, [R1+0x3d8] ;  /* 0x0003d800012a7983 */ /* 0x000f220000300a00 */
[C---:B------:R-:W-:Y:S11]  /*33ea0*/  HMMA.1688.F32.TF32 R148, R172.reuse, R12, R80 ;  /* 0x0000000cac94723c */ /* 0x040ff60000081050 */
[----:B------:R-:W-:Y:S04]  /*33eb0*/  @!UPT UIADD3 URZ, URZ, URZ, URZ ;  /* 0x0000003f3f3ff290 */ /* 0x000fe8000fffe03f */
[----:B------:R1:W-:Y:S04]  /*33ec0*/  STL [R1+0x4bec], R184 ;  /* 0x004becb801007387 */ /* 0x0003e80000100800 */
[----:B------:R1:W-:Y:S04]  /*33ed0*/  STL [R1+0x4be8], R185 ;  /* 0x004be8b901007387 */ /* 0x0003e80000100800 */
[----:B------:R1:W-:Y:S04]  /*33ee0*/  STL [R1+0x4be4], R186 ;  /* 0x004be4ba01007387 */ /* 0x0003e80000100800 */
[----:B------:R1:W-:Y:S04]  /*33ef0*/  STL [R1+0x4be0], R187 ;  /* 0x004be0bb01007387 */ /* 0x0003e80000100800 */
[----:B------:R-:W4:Y:S04]  /*33f00*/  LDL.LU.64 R84, [R1+0x360] ;  /* 0x0003600001547983 */ /* 0x000f280000300a00 */
[----:B------:R-:W4:Y:S04]  /*33f10*/  LDL.LU.64 R86, [R1+0x368] ;  /* 0x0003680001567983 */ /* 0x000f280000300a00 */
[----:B------:R-:W4:Y:S04]  /*33f20*/  LDL.LU.64 R80, [R1+0x380] ;  /* 0x0003800001507983 */ /* 0x000f280000300a00 */
[----:B------:R-:W4:Y:S04]  /*33f30*/  LDL.LU.64 R82, [R1+0x388] ;  /* 0x0003880001527983 */ /* 0x000f280000300a00 */
[----:B------:R1:W-:Y:S04]  /*33f40*/  STL [R1+0x4bfc], R148 ;  /* 0x004bfc9401007387 */ /* 0x0003e80000100800 */
[----:B------:R1:W-:Y:S04]  /*33f50*/  STL [R1+0x4bf8], R149 ;  /* 0x004bf89501007387 */ /* 0x0003e80000100800 */
[----:B------:R1:W-:Y:S04]  /*33f60*/  STL [R1+0x4bf4], R150 ;  /* 0x004bf49601007387 */ /* 0x0003e80000100800 */
[----:B------:R1:W-:Y:S01]  /*33f70*/  STL [R1+0x4bf0], R151 ;  /* 0x004bf09701007387 */ /* 0x0003e20000100800 */
[C---:B------:R-:W-:Y:S08]  /*33f80*/  HMMA.1688.F32.TF32 R228, R172.reuse, R4, R92 ;  /* 0x00000004ace4723c */ /* 0x040ff0000008105c */
[C---:B--2---:R-:W-:Y:S01]  /*33f90*/  HMMA.1688.F32.TF32 R152, R172.reuse, R16, R76 ;  /* 0x00000010ac98723c */ /* 0x044fe2000008104c */
[----:B------:R-:W2:Y:S04]  /*33fa0*/  LDL.LU.64 R76, [R1+0x390] ;  /* 0x00039000014c7983 */ /* 0x000ea80000300a00 */
[----:B------:R-:W2:Y:S11]  /*33fb0*/  LDL.LU.64 R78, [R1+0x398] ;  /* 0x00039800014e7983 */ /* 0x000eb60000300a00 */
[----:B------:R-:W-:Y:S07]  /*33fc0*/  @!UPT UIADD3 URZ, URZ, URZ, URZ ;  /* 0x0000003f3f3ff290 */ /* 0x000fee000fffe03f */
[----:B------:R1:W-:Y:S04]  /*33fd0*/  STL [R1+0x4c0c], R152 ;  /* 0x004c0c9801007387 */ /* 0x0003e80000100800 */
[----:B------:R1:W-:Y:S04]  /*33fe0*/  STL [R1+0x4c08], R153 ;  /* 0x004c089901007387 */ /* 0x0003e80000100800 */
[----:B------:R1:W-:Y:S04]  /*33ff0*/  STL [R1+0x4c04], R154 ;  /* 0x004c049a01007387 */ /* 0x0003e80000100800 */
[----:B------:R1:W-:Y:S01]  /*34000*/  STL [R1+0x4c00], R155 ;  /* 0x004c009b01007387 */ /* 0x0003e20000100800 */
[C---:B---3--:R-:W-:Y:S03]  /*34010*/  HMMA.1688.F32.TF32 R168, R172.reuse, R20, R68 ;  /* 0x00000014aca8723c */ /* 0x048fe60000081044 */
[----:B------:R-:W3:Y:S04]  /*34020*/  LDL.LU.64 R68, [R1+0x3a0] ;  /* 0x0003a00001447983 */ /* 0x000ee80000300a00 */
[----:B------:R-:W3:Y:S01]  /*34030*/  LDL.LU.64 R70, [R1+0x3a8] ;  /* 0x0003a80001467983 */ /* 0x000ee20000300a00 */
[----:B------:R-:W-:Y:S03]  /*34040*/  HMMA.1688.F32.TF32 R172, R172, R44, R72 ;  /* 0x0000002cacac723c */ /* 0x000fe60000081048 */
[----:B------:R-:W2:Y:S04]  /*34050*/  LDL.LU.64 R72, [R1+0x3b0] ;  /* 0x0003b00001487983 */ /* 0x000ea80000300a00 */
[----:B------:R-:W2:Y:S01]  /*34060*/  LDL.LU.64 R74, [R1+0x3b8] ;  /* 0x0003b800014a7983 */ /* 0x000ea20000300a00 */
[----:B----4-:R-:W-:Y:S11]  /*34070*/  HMMA.1688.F32.TF32 R40, R236, R4, R40 ;  /* 0x00000004ec28723c */ /* 0x010ff60000081028 */
        /* <DEDUP_REMOVED lines=8> */
[C---:B------:R-:W-:Y:S08]  /*34100*/  HMMA.1688.F32.TF32 R84, R236.reuse, R216, R84 ;  /* 0x000000d8ec54723c */ /* 0x040ff00000081054 */
[C---:B------:R-:W-:Y:S08]  /*34110*/  HMMA.1688.F32.TF32 R80, R236.reuse, R64, R80 ;  /* 0x00000040ec50723c */ /* 0x040ff00000081050 */
[----:B------:R-:W-:Y:S08]  /*34120*/  HMMA.1688.F32.TF32 R160, R236, R24, R88 ;  /* 0x00000018eca0723c */ /* 0x000ff00000081058 */
[----:B------:R-:W-:Y:S01]  /*34130*/  MOV R176, R84 ;  /* 0x0000005400b07202 */ /* 0x000fe20000000f00 */
[----:B------:R-:W-:-:S02]  /*34140*/  IMAD.MOV.U32 R177, RZ, RZ, R85 ;  /* 0x000000ffffb17224 */ /* 0x000fc400078e0055 */
[----:B------:R-:W-:Y:S02]  /*34150*/  IMAD.MOV.U32 R178, RZ, RZ, R86 ;  /* 0x000000ffffb27224 */ /* 0x000fe400078e0056 */
[----:B------:R-:W-:-:S03]  /*34160*/  IMAD.MOV.U32 R208, RZ, RZ, R87 ;  /* 0x000000ffffd07224 */ /* 0x000fc600078e0057 */
[----:B------:R-:W-:Y:S01]  /*34170*/  MOV R157, R80 ;  /* 0x00000050009d7202 */ /* 0x000fe20000000f00 */
[----:B------:R-:W-:Y:S02]  /*34180*/  IMAD.MOV.U32 R220, RZ, RZ, R81 ;  /* 0x000000ffffdc7224 */ /* 0x000fe400078e0051 */
[----:B------:R-:W-:Y:S02]  /*34190*/  IMAD.MOV.U32 R221, RZ, RZ, R82 ;  /* 0x000000ffffdd7224 */ /* 0x000fe400078e0052 */
[----:B------:R-:W-:Y:S01]  /*341a0*/  IMAD.MOV.U32 R222, RZ, RZ, R83 ;  /* 0x000000ffffde7224 */ /* 0x000fe200078e0053 */
[C---:B---3--:R-:W-:Y:S08]  /*341b0*/  HMMA.1688.F32.TF32 R68, R236.reuse, R56, R68 ;  /* 0x00000038ec44723c */ /* 0x048ff00000081044 */
[----:B--2---:R-:W-:Y:S11]  /*341c0*/  HMMA.1688.F32.TF32 R72, R236, R52, R72 ;  /* 0x00000034ec48723c */ /* 0x004ff60000081048 */
[----:B------:R-:W-:Y:S05]  /*341d0*/  @!UPT UIADD3 URZ, URZ, URZ, URZ ;  /* 0x0000003f3f3ff290 */ /* 0x000fea000fffe03f */
[----:B------:R-:W-:Y:S01]  /*341e0*/  MOV R141, R68 ;  /* 0x00000044008d7202 */ /* 0x000fe20000000f00 */
[----:B------:R-:W-:Y:S02]  /*341f0*/  IMAD.MOV.U32 R142, RZ, RZ, R69 ;  /* 0x000000ffff8e7224 */ /* 0x000fe400078e0045 */
[----:B------:R-:W-:Y:S01]  /*34200*/  IMAD.MOV.U32 R143, RZ, RZ, R70 ;  /* 0x000000ffff8f7224 */ /* 0x000fe200078e0046 */
[----:B------:R-:W2:Y:S01]  /*34210*/  LDL.LU.64 R68, [R1+0x400] ;  /* 0x0004000001447983 */ /* 0x000ea20000300a00 */
[----:B------:R-:W-:-:S03]  /*34220*/  IMAD.MOV.U32 R164, RZ, RZ, R71 ;  /* 0x000000ffffa47224 */ /* 0x000fc600078e0047 */
[----:B------:R-:W2:Y:S01]  /*34230*/  LDL.LU.64 R70, [R1+0x408] ;  /* 0x0004080001467983 */ /* 0x000ea20000300a00 */
[----:B-1----:R-:W-:Y:S01]  /*34240*/  MOV R184, R72 ;  /* 0x0000004800b87202 */ /* 0x002fe20000000f00 */
[----:B------:R-:W-:Y:S02]  /*34250*/  IMAD.MOV.U32 R185, RZ, RZ, R73 ;  /* 0x000000ffffb97224 */ /* 0x000fe400078e0049 */
[----:B------:R-:W-:Y:S01]  /*34260*/  IMAD.MOV.U32 R186, RZ, RZ, R74 ;  /* 0x000000ffffba7224 */ /* 0x000fe200078e004a */
[----:B------:R-:W3:Y:S01]  /*34270*/  LDL.LU.64 R72, [R1+0x3f0] ;  /* 0x0003f00001487983 */ /* 0x000ee20000300a00 */
[----:B------:R-:W-:-:S03]  /*34280*/  IMAD.MOV.U32 R187, RZ, RZ, R75 ;  /* 0x000000ffffbb7224 */ /* 0x000fc600078e004b */
[----:B------:R-:W3:Y:S04]  /*34290*/  LDL.LU.64 R74, [R1+0x3f8] ;  /* 0x0003f800014a7983 */ /* 0x000ee80000300a00 */
        /* <DEDUP_REMOVED lines=11> */
[----:B------:R-:W3:Y:S01]  /*34350*/  LDL.LU.64 R82, [R1+0x12d8] ;  /* 0x0012d80001527983 */ /* 0x000ee20000300a00 */
        /* <DEDUP_REMOVED lines=18> */
[C---:B--2---:R-:W-:Y:S08]  /*34480*/  HMMA.1688.F32.TF32 R68, R236.reuse, R36, R68 ;  /* 0x00000024ec44723c */ /* 0x044ff00000081044 */
[----:B---3--:R-:W-:Y:S11]  /*34490*/  HMMA.1688.F32.TF32 R72, R236, R32, R72 ;  /* 0x00000020ec48723c */ /* 0x008ff60000081048 */
[----:B------:R-:W-:Y:S05]  /*344a0*/  @!UPT UIADD3 URZ, URZ, URZ, URZ ;  /* 0x0000003f3f3ff290 */ /* 0x000fea000fffe03f */
[----:B------:R-:W-:Y:S01]  /*344b0*/  MOV R152, R68 ;  /* 0x0000004400987202 */ /* 0x000fe20000000f00 */
[----:B------:R-:W-:Y:S02]  /*344c0*/  IMAD.MOV.U32 R153, RZ, RZ, R69 ;  /* 0x000000ffff997224 */ /* 0x000fe400078e0045 */
[----:B------:R-:W-:Y:S01]  /*344d0*/  IMAD.MOV.U32 R154, RZ, RZ, R70 ;  /* 0x000000ffff9a7224 */ /* 0x000fe200078e0046 */
[----:B------:R-:W2:Y:S01]  /*344e0*/  LDL.LU.64 R68, [R1+0x470] ;  /* 0x0004700001447983 */ /* 0x000ea20000300a00 */
[----:B------:R-:W-:-:S03]  /*344f0*/  IMAD.MOV.U32 R155, RZ, RZ, R71 ;  /* 0x000000ffff9b7224 */ /* 0x000fc600078e0047 */
[----:B------:R-:W2:Y:S01]  /*34500*/  LDL.LU.64 R70, [R1+0x478] ;  /* 0x0004780001467983 */ /* 0x000ea20000300a00 */
[----:B------:R-:W-:Y:S01]  /*34510*/  MOV R165, R72 ;  /* 0x0000004800a57202 */ /* 0x000fe20000000f00 */
[----:B------:R-:W-:Y:S02]  /*34520*/  IMAD.MOV.U32 R166, RZ, RZ, R73 ;  /* 0x000000ffffa67224 */ /* 0x000fe400078e0049 */
[----:B------:R-:W-:Y:S01]  /*34530*/  IMAD.MOV.U32 R167, RZ, RZ, R74 ;  /* 0x000000ffffa77224 */ /* 0x000fe200078e004a */
[----:B------:R-:W3:Y:S01]  /*34540*/  LDL.LU.64 R72, [R1+0x4d0] ;  /* 0x0004d00001487983 */ /* 0x000ee20000300a00 */
[----:B------:R-:W-:-:S03]  /*34550*/  IMAD.MOV.U32 R212, RZ, RZ, R75 ;  /* 0x000000ffffd47224 */ /* 0x000fc600078e004b */
[----:B------:R-:W3:Y:S01]  /*34560*/  LDL.LU.64 R74, [R1+0x4d8] ;  /* 0x0004d800014a7983 */ /* 0x000ee20000300a00 */
[C---:B------:R-:W-:Y:S11]  /*34570*/  HMMA.1688.F32.TF32 R96, R236.reuse, R8, R96 ;  /* 0x00000008ec60723c */ /* 0x040ff60000081060 */
[----:B------:R-:W-:Y:S11]  /*34580*/  @!UPT UIADD3 URZ, URZ, URZ, URZ ;  /* 0x0000003f3f3ff290 */ /* 0x000ff6000fffe03f */
[----:B------:R-:W-:Y:S02]  /*34590*/  @!UPT UIADD3 URZ, URZ, URZ, URZ ;  /* 0x0000003f3f3ff290 */ /* 0x000fe4000fffe03f */
[----:B------:R-:W-:Y:S01]  /*345a0*/  MOV R223, R96 ;  /* 0x0000006000df7202 */ /* 0x000fe20000000f00 */
[----:B------:R-:W-:Y:S02]  /*345b0*/  IMAD.MOV.U32 R158, RZ, RZ, R97 ;  /* 0x000000ffff9e7224 */ /* 0x000fe400078e0061 */
[----:B------:R-:W-:Y:S02]  /*345c0*/  IMAD.MOV.U32 R159, RZ, RZ, R98 ;  /* 0x000000ffff9f7224 */ /* 0x000fe400078e0062 */
[----:B------:R-:W-:Y:S02]  /*345d0*/  IMAD.MOV.U32 R183, RZ, RZ, R99 ;  /* 0x000000ffffb77224 */ /* 0x000fe400078e0063 */
[C---:B------:R-:W-:Y:S08]  /*345e0*/  HMMA.1688.F32.TF32 R96, R236.reuse, R12, R92 ;  /* 0x0000000cec60723c */ /* 0x040ff0000008105c */
[C---:B------:R-:W-:Y:S08]  /*345f0*/  HMMA.1688.F32.TF32 R92, R236.reuse, R16, R88 ;  /* 0x00000010ec5c723c */ /* 0x040ff00000081058 */
[C---:B------:R-:W-:Y:S08]  /*34600*/  HMMA.1688.F32.TF32 R88, R236.reuse, R20, R84 ;  /* 0x00000014ec58723c */ /* 0x040ff00000081054 */
[----:B------:R-:W-:Y:S01]  /*34610*/  HMMA.1688.F32.TF32 R84, R236, R44, R80 ;  /* 0x0000002cec54723c */ /* 0x000fe20000081050 */
[----:B------:R-:W-:Y:S04]  /*34620*/  STL.64 [R1+0x410], R96 ;  /* 0x0004106001007387 */ /* 0x000fe80000100a00 */
[----:B------:R-:W-:Y:S04]  /*34630*/  STL.64 [R1+0x418], R98 ;  /* 0x0004186201007387 */ /* 0x000fe80000100a00 */
[----:B------:R-:W-:Y:S04]  /*34640*/  STL.64 [R1+0x420], R92 ;  /* 0x0004205c01007387 */ /* 0x000fe80000100a00 */
[----:B------:R-:W-:Y:S01]  /*34650*/  STL.64 [R1+0x428], R94 ;  /* 0x0004285e01007387 */ /* 0x000fe20000100a00 */
[C---:B----4-:R-:W-:Y:S03]  /*34660*/  HMMA.1688.F32.TF32 R80, R240.reuse, R24, R40 ;  /* 0x00000018f050723c */ /* 0x050fe60000081028 */
[----:B------:R-:W-:Y:S04]  /*34670*/  STL.64 [R1+0x440], R88 ;  /* 0x0004405801007387 */ /* 0x000fe80000100a00 */
[----:B------:R-:W-:Y:S04]  /*34680*/  STL.64 [R1+0x448], R90 ;  /* 0x0004485a01007387 */ /* 0x000fe80000100a00 */
[----:B------:R-:W4:Y:S04]  /*34690*/  LDL.LU.64 R40, [R1+0x490] ;  /* 0x0004900001287983 */ /* 0x000f280000300a00 */
[----:B------:R-:W-:Y:S04]  /*346a0*/  STL.64 [R1+0x430], R84 ;  /* 0x0004305401007387 */ /* 0x000fe80000100a00 */
[----:B------:R-:W-:Y:S04]  /*346b0*/  STL.64 [R1+0x438], R86 ;  /* 0x0004385601007387 */ /* 0x000fe80000100a00 */
[----:B------:R-:W4:Y:S04]  /*346c0*/  LDL.LU.64 R42, [R1+0x498] ;  /* 0x00049800012a7983 */ /* 0x000f280000300a00 */
[----:B------:R-:W-:Y:S04]  /*346d0*/  STL.64 [R1+0x450], R80 ;  /* 0x0004505001007387 */ /* 0x000fe80000100a00 */
[----:B------:R1:W-:Y:S02]  /*346e0*/  STL.64 [R1+0x458], R82 ;  /* 0x0004585201007387 */ /* 0x0003e40000100a00 */
[----:B-1----:R-:W-:Y:S08]  /*346f0*/  HMMA.1688.F32.TF32 R80, R240, R4, R76 ;  /* 0x00000004f050723c */ /* 0x002ff0000008104c */
[----:B------:R-:W-:Y:S01]  /*34700*/  HMMA.1688.F32.TF32 R100, R236, R28, R100 ;  /* 0x0000001cec64723c */ /* 0x000fe20000081064 */
[----:B------:R-:W-:Y:S04]  /*34710*/  LDS R236, [R0+0x400] ;  /* 0x0004000000ec7984 */ /* 0x000fe80000000800 */
[----:B------:R-:W-:Y:S04]  /*34720*/  LDS R238, [R0+0x2400] ;  /* 0x0024000000ee7984 */ /* 0x000fe80000000800 */
[----:B------:R-:W-:Y:S04]  /*34730*/  LDS R237, [R3+0x400] ;  /* 0x0004000003ed7984 */ /* 0x000fe80000000800 */
[----:B------:R-:W1:Y:S11]  /*34740*/  LDS R239, [R3+0x2400] ;  /* 0x0024000003ef7984 */ /* 0x000e760000000800 */
[----:B------:R-:W-:Y:S01]  /*34750*/  MOV R213, R100 ;  /* 0x0000006400d57202 */ /* 0x000fe20000000f00 */
[----:B------:R-:W-:-:S02]  /*34760*/  IMAD.MOV.U32 R214, RZ, RZ, R101 ;  /* 0x000000ffffd67224 */ /* 0x000fc400078e0065 */
[----:B------:R-:W-:Y:S02]  /*34770*/  IMAD.MOV.U32 R215, RZ, RZ, R102 ;  /* 0x000000ffffd77224 */ /* 0x000fe400078e0066 */
[----:B------:R-:W-:Y:S01]  /*34780*/  IMAD.MOV.U32 R179, RZ, RZ, R103 ;  /* 0x000000ffffb37224 */ /* 0x000fe200078e0067 */
[C---:B--2---:R-:W-:Y:S01]  /*34790*/  HMMA.1688.F32.TF32 R76, R240.reuse, R216, R68 ;  /* 0x000000d8f04c723c */ /* 0x044fe20000081044 */
[----:B------:R-:W2:Y:S04]  /*347a0*/  LDL.LU.64 R68, [R1+0x4a0] ;  /* 0x0004a00001447983 */ /* 0x000ea80000300a00 */
[----:B------:R-:W-:Y:S04]  /*347b0*/  STL.64 [R1+0x460], R80 ;  /* 0x0004605001007387 */ /* 0x000fe80000100a00 */
[----:B------:R-:W-:Y:S01]  /*347c0*/  STL.64 [R1+0x468], R82 ;  /* 0x0004685201007387 */ /* 0x000fe20000100a00 */
[C---:B---3--:R-:W-:Y:S03]  /*347d0*/  HMMA.1688.F32.TF32 R72, R240.reuse, R64, R72 ;  /* 0x00000040f048723c */ /* 0x048fe60000081048 */
[----:B------:R-:W2:Y:S10]  /*347e0*/  LDL.LU.64 R70, [R1+0x4a8] ;  /* 0x0004a80001467983 */ /* 0x000eb40000300a00 */
[----:B------:R-:W-:Y:S04]  /*347f0*/  STL.64 [R1+0x470], R76 ;  /* 0x0004704c01007387 */ /* 0x000fe80000100a00 */
[----:B------:R-:W-:Y:S04]  /*34800*/  STL.64 [R1+0x478], R78 ;  /* 0x0004784e01007387 */ /* 0x000fe80000100a00 */
[----:B------:R-:W3:Y:S04]  /*34810*/  LDL.LU.64 R104, [R1+0x4b0] ;  /* 0x0004b00001687983 */ /* 0x000ee80000300a00 */
[----:B------:R-:W3:Y:S04]  /*34820*/  LDL.LU.64 R106, [R1+0x4b8] ;  /* 0x0004b800016a7983 */ /* 0x000ee80000300a00 */
[----:B------:R1:W-:Y:S04]  /*34830*/  STL.64 [R1+0x480], R72 ;  /* 0x0004804801007387 */ /* 0x0003e80000100a00 */
[----:B------:R1:W-:Y:S04]  /*34840*/  STL.64 [R1+0x488], R74 ;  /* 0x0004884a01007387 */ /* 0x0003e80000100a00 */
        /* <DEDUP_REMOVED lines=10> */
[----:B-1----:R-:W3:Y:S04]  /*348f0*/  LDL.LU.64 R72, [R1+0x5f0] ;  /* 0x0005f00001487983 */ /* 0x002ee80000300a00 */
[----:B------:R-:W3:Y:S04]  /*34900*/  LDL.LU.64 R74, [R1+0x5f8] ;  /* 0x0005f800014a7983 */ /* 0x000ee80000300a00 */
[----:B------:R-:W3:Y:S04]  /*34910*/  LDL.LU.64 R76, [R1+0x5e0] ;  /* 0x0005e000014c7983 */ /* 0x000ee80000300a00 */
[----:B------:R-:W3:Y:S01]  /*34920*/  LDL.LU.64 R78, [R1+0x5e8] ;  /* 0x0005e800014e7983 */ /* 0x000ee20000300a00 */
[C---:B----4-:R-:W-:Y:S11]  /*34930*/  HMMA.1688.F32.TF32 R40, R240.reuse, R60, R40 ;  /* 0x0000003cf028723c */ /* 0x050ff60000081028 */
[----:B------:R-:W-:Y:S11]  /*34940*/  @!UPT UIADD3 URZ, URZ, URZ, URZ ;  /* 0x0000003f3f3ff290 */ /* 0x000ff6000fffe03f */
[----:B------:R-:W-:Y:S01]  /*34950*/  @!UPT UIADD3 URZ, URZ, URZ, URZ ;  /* 0x0000003f3f3ff290 */ /* 0x000fe2000fffe03f */
[----:B------:R1:W-:Y:S04]  /*34960*/  STL.64 [R1+0x490], R40 ;  /* 0x0004902801007387 */ /* 0x0003e80000100a00 */
[----:B------:R4:W-:Y:S04]  /*34970*/  STL.64 [R1+0x498], R42 ;  /* 0x0004982a01007387 */ /* 0x0009e80000100a00 */
[----:B------:R-:W3:Y:S04]  /*34980*/  LDL.LU.64 R80, [R1+0x610] ;  /* 0x0006100001507983 */ /* 0x000ee80000300a00 */
[----:B------:R-:W3:Y:S04]  /*34990*/  LDL.LU.64 R82, [R1+0x618] ;  /* 0x0006180001527983 */ /* 0x000ee80000300a00 */
[----:B-1----:R-:W3:Y:S04]  /*349a0*/  LDL.LU.64 R40, [R1+0x600] ;  /* 0x0006000001287983 */ /* 0x002ee80000300a00 */
[----:B----4-:R-:W4:Y:S01]  /*349b0*/  LDL.LU.64 R42, [R1+0x608] ;  /* 0x00060800012a7983 */ /* 0x010f220000300a00 */
[C---:B--2---:R-:W-:Y:S03]  /*349c0*/  HMMA.1688.F32.TF32 R128, R240.reuse, R56, R68 ;  /* 0x00000038f080723c */ /* 0x044fe60000081044 */
[----:B------:R-:W2:Y:S04]  /*349d0*/  LDL.LU.64 R68, [R1+0x580] ;  /* 0x0005800001447983 */ /* 0x000ea80000300a00 */
[----:B------:R-:W2:Y:S11]  /*349e0*/  LDL.LU.64 R70, [R1+0x588] ;  /* 0x0005880001467983 */ /* 0x000eb60000300a00 */
[----:B------:R-:W-:Y:S05]  /*349f0*/  @!UPT UIADD3 URZ, URZ, URZ, URZ ;  /* 0x0000003f3f3ff290 */ /* 0x000fea000fffe03f */
[----:B------:R-:W-:Y:S04]  /*34a00*/  STL.64 [R1+0x4a0], R128 ;  /* 0x0004a08001007387 */ /* 0x000fe80000100a00 */
[----:B------:R3:W-:Y:S02]  /*34a10*/  STL.64 [R1+0x4a8], R130 ;  /* 0x0004a88201007387 */ /* 0x0007e40000100a00 */
[C---:B---3--:R-:W-:Y:S08]  /*34a20*/  HMMA.1688.F32.TF32 R128, R240.reuse, R52, R104 ;  /* 0x00000034f080723c */ /* 0x048ff00000081068 */
[C---:B------:R-:W-:Y:S08]  /*34a30*/  HMMA.1688.F32.TF32 R104, R240.reuse, R48, R100 ;  /* 0x00000030f068723c */ /* 0x040ff00000081064 */
[C---:B------:R-:W-:Y:S08]  /*34a40*/  HMMA.1688.F32.TF32 R100, R240.reuse, R36, R96 ;  /* 0x00000024f064723c */ /* 0x040ff00000081060 */
[C---:B------:R-:W-:Y:S08]  /*34a50*/  HMMA.1688.F32.TF32 R96, R240.reuse, R32, R92 ;  /* 0x00000020f060723c */ /* 0x040ff0000008105c */
[C---:B------:R-:W-:Y:S08]  /*34a60*/  HMMA.1688.F32.TF32 R92, R240.reuse, R28, R88 ;  /* 0x0000001cf05c723c */ /* 0x040ff00000081058 */
[C---:B------:R-:W-:Y:S08]  /*34a70*/  HMMA.1688.F32.TF32 R88, R240.reuse, R8, R84 ;  /* 0x00000008f058723c */ /* 0x040ff00000081054 */
[C---:B------:R-:W-:Y:S01]  /*34a80*/  HMMA.1688.F32.TF32 R84, R240.reuse, R12, R72 ;  /* 0x0000000cf054723c */ /* 0x040fe20000081048 */
[----:B------:R-:W-:Y:S04]  /*34a90*/  STL.64 [R1+0x4b0], R128 ;  /* 0x0004b08001007387 */ /* 0x000fe80000100a00 */
        /* <DEDUP_REMOVED lines=9> */
[----:B------:R-:W3:Y:S04]  /*34b30*/  LDL.LU.64 R72, [R1+0x570] ;  /* 0x0005700001487983 */ /* 0x000ee80000300a00 */
[----:B------:R-:W-:Y:S04]  /*34b40*/  STL.64 [R1+0x530], R88 ;  /* 0x0005305801007387 */ /* 0x000fe80000100a00 */
[----:B------:R-:W-:Y:S04]  /*34b50*/  STL.64 [R1+0x538], R90 ;  /* 0x0005385a01007387 */ /* 0x000fe80000100a00 */
[----:B------:R-:W3:Y:S04]  /*34b60*/  LDL.LU.64 R74, [R1+0x578] ;  /* 0x00057800014a7983 */ /* 0x000ee80000300a00 */
[----:B------:R-:W-:Y:S04]  /*34b70*/  STL.64 [R1+0x520], R84 ;  /* 0x0005205401007387 */ /* 0x000fe80000100a00 */
[----:B------:R1:W-:Y:S02]  /*34b80*/  STL.64 [R1+0x528], R86 ;  /* 0x0005285601007387 */ /* 0x0003e40000100a00 */
[C---:B-1----:R-:W-:Y:S02]  /*34b90*/  HMMA.1688.F32.TF32 R84, R240.reuse, R16, R76 ;  /* 0x00000010f054723c */ /* 0x042fe4000008104c */
[----:B------:R-:W3:Y:S04]  /*34ba0*/  LDL.LU.64 R76, [R1+0x4f0] ;  /* 0x0004f000014c7983 */ /* 0x000ee80000300a00 */
[----:B------:R-:W3:Y:S11]  /*34bb0*/  LDL.LU.64 R78, [R1+0x4f8] ;  /* 0x0004f800014e7983 */ /* 0x000ef60000300a00 */
[----:B------:R-:W-:Y:S06]  /*34bc0*/  @!UPT UIADD3 URZ, URZ, URZ, URZ ;  /* 0x0000003f3f3ff290 */ /* 0x000fec000fffe03f */
[----:B------:R-:W-:Y:S04]  /*34bd0*/  STL.64 [R1+0x510], R84 ;  /* 0x0005105401007387 */ /* 0x000fe80000100a00 */
[----:B------:R1:W-:Y:S02]  /*34be0*/  STL.64 [R1+0x518], R86 ;  /* 0x0005185601007387 */ /* 0x0003e40000100a00 */
[C---:B-1----:R-:W-:Y:S08]  /*34bf0*/  HMMA.1688.F32.TF32 R84, R240.reuse, R20, R80 ;  /* 0x00000014f054723c */ /* 0x042ff00000081050 */
[----:B----4-:R-:W-:Y:S01]  /*34c00*/  HMMA.1688.F32.TF32 R80, R240, R44, R40 ;  /* 0x0000002cf050723c */ /* 0x010fe20000081028 */
[----:B------:R-:W4:Y:S04]  /*34c10*/  LDL.LU.64 R40, [R1+0x5d0] ;  /* 0x0005d00001287983 */ /* 0x000f280000300a00 */
[----:B------:R-:W-:Y:S04]  /*34c20*/  LDS R240, [R0+0x480] ;  /* 0x0004800000f07984 */ /* 0x000fe80000000800 */
[----:B------:R-:W-:Y:S04]  /*34c30*/  LDS R242, [R0+0x2480] ;  /* 0x0024800000f27984 */ /* 0x000fe80000000800 */
[----:B------:R-:W-:Y:S04]  /*34c40*/  LDS R241, [R3+0x480] ;  /* 0x0004800003f17984 */ /* 0x000fe80000000800 */
[----:B------:R1:W-:Y:S04]  /*34c50*/  STL.64 [R1+0x500], R84 ;  /* 0x0005005401007387 */ /* 0x0003e80000100a00 */
[----:B------:R1:W-:Y:S04]  /*34c60*/  STL.64 [R1+0x508], R86 ;  /* 0x0005085601007387 */ /* 0x0003e80000100a00 */
[----:B------:R-:W4:Y:S04]  /*34c70*/  LDL.LU.64 R42, [R1+0x5d8] ;  /* 0x0005d800012a7983 */ /* 0x000f280000300a00 */
[----:B------:R1:W-:Y:S04]  /*34c80*/  STL.64 [R1+0x4e0], R80 ;  /* 0x0004e05001007387 */ /* 0x0003e80000100a00 */
[----:B------:R1:W-:Y:S04]  /*34c90*/  STL.64 [R1+0x4e8], R82 ;  /* 0x0004e85201007387 */ /* 0x0003e80000100a00 */
[----:B------:R-:W4:Y:S04]  /*34ca0*/  LDL.LU.64 R88, [R1+0x5c0] ;  /* 0x0005c00001587983 */ /* 0x000f280000300a00 */
[----:B------:R-:W4:Y:S04]  /*34cb0*/  LDL.LU.64 R90, [R1+0x5c8] ;  /* 0x0005c800015a7983 */ /* 0x000f280000300a00 */
[----:B------:R-:W1:Y:S01]  /*34cc0*/  LDS R243, [R3+0x2480] ;  /* 0x0024800003f37984 */ /* 0x000e620000000800 */
[C---:B--2---:R-:W-:Y:S11]  /*34cd0*/  HMMA.1688.F32.TF32 R68, R232.reuse, R24, R68 ;  /* 0x00000018e844723c */ /* 0x044ff60000081044 */
[----:B------:R-:W-:Y:S11]  /*34ce0*/  @!UPT UIADD3 URZ, URZ, URZ, URZ ;  /* 0x0000003f3f3ff290 */ /* 0x000ff6000fffe03f */
[----:B------:R-:W-:Y:S01]  /*34cf0*/  @!UPT UIADD3 URZ, URZ, URZ, URZ ;  /* 0x0000003f3f3ff290 */ /* 0x000fe2000fffe03f */
[----:B------:R2:W-:Y:S04]  /*34d00*/  STL.64 [R1+0x650], R68 ;  /* 0x0006504401007387 */ /* 0x0005e80000100a00 */
[----:B------:R2:W-:Y:S04]  /*34d10*/  STL.64 [R1+0x658], R70 ;  /* 0x0006584601007387 */ /* 0x0005e80000100a00 */
[----:B-1----:R-:W4:Y:S04]  /*34d20*/  LDL.LU.64 R84, [R1+0x5b0] ;  /* 0x0005b00001547983 */ /* 0x002f280000300a00 */
[----:B------:R-:W4:Y:S04]  /*34d30*/  LDL.LU.64 R86, [R1+0x5b8] ;  /* 0x0005b80001567983 */ /* 0x000f280000300a00 */
[----:B------:R-:W4:Y:S04]  /*34d40*/  LDL.LU.64 R80, [R1+0x5a0] ;  /* 0x0005a00001507983 */ /* 0x000f280000300a00 */
[----:B------:R-:W4:Y:S04]  /*34d50*/  LDL.LU.64 R82, [R1+0x5a8] ;  /* 0x0005a80001527983 */ /* 0x000f280000300a00 */
[----:B--2---:R-:W2:Y:S04]  /*34d60*/  LDL.LU.64 R68, [R1+0x590] ;  /* 0x0005900001447983 */ /* 0x004ea80000300a00 */
[----:B------:R-:W2:Y:S01]  /*34d70*/  LDL.LU.64 R70, [R1+0x598] ;  /* 0x0005980001467983 */ /* 0x000ea20000300a00 */
[C---:B---3--:R-:W-:Y:S03]  /*34d80*/  HMMA.1688.F32.TF32 R92, R232.reuse, R4, R72 ;  /* 0x00000004e85c723c */ /* 0x048fe60000081048 */
[----:B------:R-:W3:Y:S04]  /*34d90*/  LDL.LU.64 R72, [R1+0x1160] ;  /* 0x0011600001487983 */ /* 0x000ee80000300a00 */
[----:B------:R-:W3:Y:S11]  /*34da0*/  LDL.LU.64 R74, [R1+0x1168] ;  /* 0x00116800014a7983 */ /* 0x000ef60000300a00 */
[----:B------:R-:W-:Y:S05]  /*34db0*/  @!UPT UIADD3 URZ, URZ, URZ, URZ ;  /* 0x0000003f3f3ff290 */ /* 0x000fea000fffe03f */
        /* <DEDUP_REMOVED lines=14> */
[C---:B-1----:R-:W-:Y:S11]  /*34ea0*/  HMMA.1688.F32.TF32 R92, R232.reuse, R60, R88 ;  /* 0x0000003ce85c723c */ /* 0x042ff60000081058 */
[----:B------:R-:W-:Y:S11]  /*34eb0*/  @!UPT UIADD3 URZ, URZ, URZ, URZ ;  /* 0x0000003f3f3ff290 */ /* 0x000ff6000fffe03f */
[----:B------:R-:W-:Y:S01]  /*34ec0*/  @!UPT UIADD3 URZ, URZ, URZ, URZ ;  /* 0x0000003f3f3ff290 */ /* 0x000fe2000fffe03f */
[----:B------:R-:W-:Y:S04]  /*34ed0*/  STL.64 [R1+0x610], R92 ;  /* 0x0006105c01007387 */ /* 0x000fe80000100a00 */
[----:B------:R-:W-:Y:S01]  /*34ee0*/  STL.64 [R1+0x618], R94 ;  /* 0x0006185e01007387 */ /* 0x000fe20000100a00 */
[C---:B------:R-:W-:Y:S08]  /*34ef0*/  HMMA.1688.F32.TF32 R88, R232.reuse, R56, R84 ;  /* 0x00000038e858723c */ /* 0x040ff00000081054 */
[C---:B------:R-:W-:Y:S08]  /*34f00*/  HMMA.1688.F32.TF32 R84, R232.reuse, R52, R80 ;  /* 0x00000034e854723c */ /* 0x040ff00000081050 */
[C---:B--2---:R-:W-:Y:S07]  /*34f10*/  HMMA.1688.F32.TF32 R80, R232.reuse, R48, R68 ;  /* 0x00000030e850723c */ /* 0x044fee0000081044 */
[----:B------:R-:W-:Y:S04]  /*34f20*/  STL.64 [R1+0x600], R88 ;  /* 0x0006005801007387 */ /* 0x000fe80000100a00 */
[----:B------:R-:W-:Y:S04]  /*34f30*/  STL.64 [R1+0x608], R90 ;  /* 0x0006085a01007387 */ /* 0x000fe80000100a00 */
[----:B------:R-:W2:Y:S04]  /*34f40*/  LDL.LU.64 R68, [R1+0x11a0] ;  /* 0x0011a00001447983 */ /* 0x000ea80000300a00 */
[----:B------:R-:W-:Y:S04]  /*34f50*/  STL.64 [R1+0x5f0], R84 ;  /* 0x0005f05401007387 */ /* 0x000fe80000100a00 */
[----:B------:R-:W-:Y:S04]  /*34f60*/  STL.64 [R1+0x5f8], R86 ;  /* 0x0005f85601007387 */ /* 0x000fe80000100a00 */
[----:B------:R-:W2:Y:S04]  /*34f70*/  LDL.LU.64 R70, [R1+0x11a8] ;  /* 0x0011a80001467983 */ /* 0x000ea80000300a00 */
[----:B------:R-:W-:Y:S04]  /*34f80*/  STL.64 [R1+0x5e0], R80 ;  /* 0x0005e05001007387 */ /* 0x000fe80000100a00 */
[----:B------:R3:W-:Y:S02]  /*34f90*/  STL.64 [R1+0x5e8], R82 ;  /* 0x0005e85201007387 */ /* 0x0007e40000100a00 */
[C---:B---3--:R-:W-:Y:S02]  /*34fa0*/  HMMA.1688.F32.TF32 R80, R232.reuse, R36, R72 ;  /* 0x00000024e850723c */ /* 0x048fe40000081048 */
[----:B------:R-:W3:Y:S04]  /*34fb0*/  LDL.LU.64 R72, [R1+0x11f0] ;  /* 0x0011f00001487983 */ /* 0x000ee80000300a00 */
[----:B------:R-:W3:Y:S02]  /*34fc0*/  LDL.LU.64 R74, [R1+0x11f8] ;  /* 0x0011f800014a7983 */ /* 0x000ee40000300a00 */
[C---:B------:R-:W-:Y:S11]  /*34fd0*/  HMMA.1688.F32.TF32 R76, R232.reuse, R32, R76 ;  /* 0x00000020e84c723c */ /* 0x040ff6000008104c */
[----:B------:R-:W-:Y:S04]  /*34fe0*/  @!UPT UIADD3 URZ, URZ, URZ, URZ ;  /* 0x0000003f3f3ff290 */ /* 0x000fe8000fffe03f */
[----:B------:R1:W-:Y:S04]  /*34ff0*/  STL.64 [R1+0x5d0], R80 ;  /* 0x0005d05001007387 */ /* 0x0003e80000100a00 */
[----:B------:R1:W-:Y:S04]  /*35000*/  STL.64 [R1+0x5d8], R82 ;  /* 0x0005d85201007387 */ /* 0x0003e80000100a00 */
[----:B------:R-:W3:Y:S04]  /*35010*/  LDL.LU.64 R96, [R1+0x11d0] ;  /* 0x0011d00001607983 */ /* 0x000ee80000300a00 */
[----:B------:R-:W3:Y:S04]  /*35020*/  LDL.LU.64 R98, [R1+0x11d8] ;  /* 0x0011d80001627983 */ /* 0x000ee80000300a00 */
[----:B------:R1:W-:Y:S04]  /*35030*/  STL.64 [R1+0x5c0], R76 ;  /* 0x0005c04c01007387 */ /* 0x0003e80000100a00 */
[----:B------:R1:W-:Y:S04]  /*35040*/  STL.64 [R1+0x5c8], R78 ;  /* 0x0005c84e01007387 */ /* 0x0003e80000100a00 */
        /* <DEDUP_REMOVED lines=9> */
[----:B------:R-:W3:Y:S04]  /*350e0*/  LDL.LU.64 R84, [R1+0x560] ;  /* 0x0005600001547983 */ /* 0x000ee80000300a00 */
[----:B------:R-:W3:Y:S04]  /*350f0*/  LDL.LU.64 R86, [R1+0x568] ;  /* 0x0005680001567983 */ /* 0x000ee80000300a00 */
[----:B-1----:R-:W3:Y:S04]  /*35100*/  LDL.LU.64 R80, [R1+0x660] ;  /* 0x0006600001507983 */ /* 0x002ee80000300a00 */
[----:B------:R-:W3:Y:S04]  /*35110*/  LDL.LU.64 R82, [R1+0x668] ;  /* 0x0006680001527983 */ /* 0x000ee80000300a00 */
[----:B------:R-:W3:Y:S04]  /*35120*/  LDL.LU.64 R76, [R1+0x670] ;  /* 0x00067000014c7983 */ /* 0x000ee80000300a00 */
[----:B------:R-:W3:Y:S04]  /*35130*/  LDL.LU.64 R78, [R1+0x678] ;  /* 0x00067800014e7983 */ /* 0x000ee80000300a00 */
[----:B----4-:R-:W4:Y:S04]  /*35140*/  LDL.LU.64 R40, [R1+0x680] ;  /* 0x0006800001287983 */ /* 0x010f280000300a00 */
[----:B------:R-:W4:Y:S01]  /*35150*/  LDL.LU.64 R42, [R1+0x688] ;  /* 0x00068800012a7983 */ /* 0x000f220000300a00 */
[C---:B--2---:R-:W-:Y:S03]  /*35160*/  HMMA.1688.F32.TF32 R100, R232.reuse, R8, R68 ;  /* 0x00000008e864723c */ /* 0x044fe60000081044 */
[----:B------:R-:W2:Y:S04]  /*35170*/  LDL.LU.64 R68, [R1+0x6a0] ;  /* 0x0006a00001447983 */ /* 0x000ea80000300a00 */
[----:B------:R-:W2:Y:S11]  /*35180*/  LDL.LU.64 R70, [R1+0x6a8] ;  /* 0x0006a80001467983 */ /* 0x000eb60000300a00 */
[----:B------:R-:W-:Y:S05]  /*35190*/  @!UPT UIADD3 URZ, URZ, URZ, URZ ;  /* 0x0000003f3f3ff290 */ /* 0x000fea000fffe03f */
[----:B------:R-:W-:Y:S04]  /*351a0*/  STL.64 [R1+0x5a0], R100 ;  /* 0x0005a06401007387 */ /* 0x000fe80000100a00 */
[----:B------:R3:W-:Y:S02]  /*351b0*/  STL.64 [R1+0x5a8], R102 ;  /* 0x0005a86601007387 */ /* 0x0007e40000100a00 */
[C---:B---3--:R-:W-:Y:S02]  /*351c0*/  HMMA.1688.F32.TF32 R100, R232.reuse, R12, R72 ;  /* 0x0000000ce864723c */ /* 0x048fe40000081048 */
[----:B------:R-:W3:Y:S04]  /*351d0*/  LDL.LU.64 R72, [R1+0x6b0] ;  /* 0x0006b00001487983 */ /* 0x000ee80000300a00 */
[----:B------:R-:W3:Y:S11]  /*351e0*/  LDL.LU.64 R74, [R1+0x6b8] ;  /* 0x0006b800014a7983 */ /* 0x000ef60000300a00 */
[----:B------:R-:W-:Y:S06]  /*351f0*/  @!UPT UIADD3 URZ, URZ, URZ, URZ ;  /* 0x0000003f3f3ff290 */ /* 0x000fec000fffe03f */
[----:B------:R-:W-:Y:S01]  /*35200*/  STL.64 [R1+0x590], R100 ;  /* 0x0005906401007387 */ /* 0x000fe20000100a00 */
[C---:B------:R-:W-:Y:S03]  /*35210*/  HMMA.1688.F32.TF32 R96, R232.reuse, R16, R96 ;  /* 0x00000010e860723c */ /* 0x040fe60000081060 */
[----:B------:R-:W-:Y:S05]  /*35220*/  STL.64 [R1+0x598], R102 ;  /* 0x0005986601007387 */ /* 0x000fea0000100a00 */
[C---:B------:R-:W-:Y:S11]  /*35230*/  HMMA.1688.F32.TF32 R92, R232.reuse, R20, R92 ;  /* 0x00000014e85c723c */ /* 0x040ff6000008105c */
[----:B------:R-:W-:Y:S04]  /*35240*/  @!UPT UIADD3 URZ, URZ, URZ, URZ ;  /* 0x0000003f3f3ff290 */ /* 0x000fe8000fffe03f */
[----:B------:R-:W-:Y:S04]  /*35250*/  STL.64 [R1+0x580], R96 ;  /* 0x0005806001007387 */ /* 0x000fe80000100a00 */
[----:B------:R-:W-:Y:S04]  /*35260*/  STL.64 [R1+0x588], R98 ;  /* 0x0005886201007387 */ /* 0x000fe80000100a00 */
[----:B------:R-:W-:Y:S04]  /*35270*/  STL.64 [R1+0x570], R92 ;  /* 0x0005705c01007387 */ /* 0x000fe80000100a00 */
[----:B------:R-:W-:Y:S01]  /*35280*/  STL.64 [R1+0x578], R94 ;  /* 0x0005785e01007387 */ /* 0x000fe20000100a00 */
[----:B------:R-:W-:Y:S03]  /*35290*/  HMMA.1688.F32.TF32 R88, R232, R44, R88 ;  /* 0x0000002ce858723c */ /* 0x000fe60000081058 */
[----:B------:R-:W-:Y:S04]  /*352a0*/  LDS R232, [R0+0x500] ;  /* 0x0005000000e87984 */ /* 0x000fe80000000800 */
[----:B------:R-:W-:Y:S04]  /*352b0*/  LDS R234, [R0+0x2500] ;  /* 0x0025000000ea7984 */ /* 0x000fe80000000800 */
[----:B------:R-:W-:Y:S04]  /*352c0*/  LDS R233, [R3+0x500] ;  /* 0x0005000003e97984 */ /* 0x000fe80000000800 */
[----:B------:R-:W1:Y:S08]  /*352d0*/  LDS R235, [R3+0x2500] ;  /* 0x0025000003eb7984 */ /* 0x000e700000000800 */
[----:B------:R-:W-:Y:S04]  /*352e0*/  STL.64 [R1+0x4f0], R88 ;  /* 0x0004f05801007387 */ /* 0x000fe80000100a00 */
[----:B------:R4:W-:Y:S02]  /*352f0*/  STL.64 [R1+0x4f8], R90 ;  /* 0x0004f85a01007387 */ /* 0x0009e40000100a00 */
[C---:B----4-:R-:W-:Y:S08]  /*35300*/  HMMA.1688.F32.TF32 R88, R236.reuse, R24, R84 ;  /* 0x00000018ec58723c */ /* 0x050ff00000081054 */
[C---:B------:R-:W-:Y:S08]  /*35310*/  HMMA.1688.F32.TF32 R84, R236.reuse, R4, R80 ;  /* 0x00000004ec54723c */ /* 0x040ff00000081050 */
[C---:B------:R-:W-:Y:S07]  /*35320*/  HMMA.1688.F32.TF32 R80, R236.reuse, R216, R76 ;  /* 0x000000d8ec50723c */ /* 0x040fee000008104c */
[----:B------:R-:W-:Y:S01]  /*35330*/  STL.64 [R1+0x560], R88 ;  /* 0x0005605801007387 */ /* 0x000fe20000100a00 */
[C---:B------:R-:W-:Y:S03]  /*35340*/  HMMA.1688.F32.TF32 R76, R236.reuse, R64, R40 ;  /* 0x00000040ec4c723c */ /* 0x040fe60000081028 */
[----:B------:R-:W-:Y:S04]  /*35350*/  STL.64 [R1+0x568], R90 ;  /* 0x0005685a01007387 */ /* 0x000fe80000100a00 */
        /* <DEDUP_REMOVED lines=8> */
[C---:B--2---:R-:W-:Y:S02]  /*353e0*/  HMMA.1688.F32.TF32 R76, R236.reuse, R60, R68 ;  /* 0x0000003cec4c723c */ /* 0x044fe40000081044 */
[----:B------:R-:W2:Y:S04]  /*353f0*/  LDL.LU.64 R68, [R1+0x6f0] ;  /* 0x0006f00001447983 */ /* 0x000ea80000300a00 */
[----:B------:R-:W2:Y:S11]  /*35400*/  LDL.LU.64 R70, [R1+0x6f8] ;  /* 0x0006f80001467983 */ /* 0x000eb60000300a00 */
[----:B------:R-:W-:Y:S06]  /*35410*/  @!UPT UIADD3 URZ, URZ, URZ, URZ ;  /* 0x0000003f3f3ff290 */ /* 0x000fec000fffe03f */
[----:B------:R1:W-:Y:S04]  /*35420*/  STL.64 [R1+0x6a0], R76 ;  /* 0x0006a04c01007387 */ /* 0x0003e80000100a00 */
[----:B------:R1:W-:Y:S04]  /*35430*/  STL.64 [R1+0x6a8], R78 ;  /* 0x0006a84e01007387 */ /* 0x0003e80000100a00 */
[----:B------:R-:W2:Y:S04]  /*35440*/  LDL.LU.64 R132, [R1+0x720] ;  /* 0x0007200001847983 */ /* 0x000ea80000300a00 */
[----:B------:R-:W2:Y:S01]  /*35450*/  LDL.LU.64 R134, [R1+0x728] ;  /* 0x0007280001867983 */ /* 0x000ea20000300a00 */
[C---:B---3--:R-:W-:Y:S11]  /*35460*/  HMMA.1688.F32.TF32 R72, R236.reuse, R56, R72 ;  /* 0x00000038ec48723c */ /* 0x048ff60000081048 */
[----:B------:R-:W-:Y:S11]  /*35470*/  @!UPT UIADD3 URZ, URZ, URZ, URZ ;  /* 0x0000003f3f3ff290 */ /* 0x000ff6000fffe03f */
[----:B------:R-:W-:Y:S01]  /*35480*/  @!UPT UIADD3 URZ, URZ, URZ, URZ ;  /* 0x0000003f3f3ff290 */ /* 0x000fe2000fffe03f */
[----:B------:R3:W-:Y:S04]  /*35490*/  STL.64 [R1+0x6b0], R72 ;  /* 0x0006b04801007387 */ /* 0x0007e80000100a00 */
[----:B------:R1:W-:Y:S04]  /*354a0*/  STL.64 [R1+0x6b8], R74 ;  /* 0x0006b84a01007387 */ /* 0x0003e80000100a00 */
        /* <DEDUP_REMOVED lines=16> */
[----:B-1----:R-:W2:Y:S04]  /*355b0*/  LDL.LU.64 R76, [R1+0x1050] ;  /* 0x00105000014c7983 */ /* 0x002ea80000300a00 */
[----:B------:R-:W2:Y:S04]  /*355c0*/  LDL.LU.64 R78, [R1+0x1058] ;  /* 0x00105800014e7983 */ /* 0x000ea80000300a00 */
[----:B---3--:R-:W3:Y:S04]  /*355d0*/  LDL.LU.64 R72, [R1+0x1040] ;  /* 0x0010400001487983 */ /* 0x008ee80000300a00 */
[----:B------:R-:W3:Y:S01]  /*355e0*/  LDL.LU.64 R74, [R1+0x1048] ;  /* 0x00104800014a7983 */ /* 0x000ee20000300a00 */
[C---:B----4-:R-:W-:Y:S03]  /*355f0*/  HMMA.1688.F32.TF32 R144, R236.reuse, R52, R40 ;  /* 0x00000034ec90723c */ /* 0x050fe60000081028 */
[----:B------:R-:W4:Y:S04]  /*35600*/  LDL.LU.64 R40, [R1+0x1030] ;  /* 0x0010300001287983 */ /* 0x000f280000300a00 */
[----:B------:R-:W4:Y:S11]  /*35610*/  LDL.LU.64 R42, [R1+0x1038] ;  /* 0x00103800012a7983 */ /* 0x000f360000300a00 */
[----:B------:R-:W-:Y:S05]  /*35620*/  @!UPT UIADD3 URZ, URZ, URZ, URZ ;  /* 0x0000003f3f3ff290 */ /* 0x000fea000fffe03f */
        /* <DEDUP_REMOVED lines=15> */
[C---:B------:R-:W-:Y:S08]  /*35720*/  HMMA.1688.F32.TF32 R104, R236.reuse, R8, R100 ;  /* 0x00000008ec68723c */ /* 0x040ff00000081064 */
[C---:B------:R-:W-:Y:S08]  /*35730*/  HMMA.1688.F32.TF32 R100, R236.reuse, R12, R96 ;  /* 0x0000000cec64723c */ /* 0x040ff00000081060 */
[C---:B------:R-:W-:Y:S08]  /*35740*/  HMMA.1688.F32.TF32 R96, R236.reuse, R16, R92 ;  /* 0x00000010ec60723c */ /* 0x040ff0000008105c */
[C---:B------:R-:W-:Y:S08]  /*35750*/  HMMA.1688.F32.TF32 R92, R236.reuse, R20, R88 ;  /* 0x00000014ec5c723c */ /* 0x040ff00000081058 */
[----:B------:R-:W-:Y:S01]  /*35760*/  HMMA.1688.F32.TF32 R88, R236, R44, R84 ;  /* 0x0000002cec58723c */ /* 0x000fe20000081054 */
[----:B------:R-:W-:Y:S04]  /*35770*/  STL.64 [R1+0x740], R132 ;  /* 0x0007408401007387 */ /* 0x000fe80000100a00 */
[----:B------:R-:W-:Y:S03]  /*35780*/  LDS R236, [R0+0x600] ;  /* 0x0006000000ec7984 */ /* 0x000fe60000000800 */
[C---:B------:R-:W-:Y:S01]  /*35790*/  HMMA.1688.F32.TF32 R84, R240.reuse, R24, R80 ;  /* 0x00000018f054723c */ /* 0x040fe20000081050 */
[----:B------:R-:W-:Y:S04]  /*357a0*/  STL.64 [R1+0x748], R134 ;  /* 0x0007488601007387 */ /* 0x000fe80000100a00 */
[----:B------:R-:W-:Y:S03]  /*357b0*/  LDS R238, [R0+0x2600] ;  /* 0x0026000000ee7984 */ /* 0x000fe60000000800 */
        /* <DEDUP_REMOVED lines=10> */
[----:B------:R-:W-:Y:S01]  /*35860*/  STL.64 [R1+0x7a8], R94 ;  /* 0x0007a85e01007387 */ /* 0x000fe20000100a00 */
[C---:B---3--:R-:W-:Y:S03]  /*35870*/  HMMA.1688.F32.TF32 R76, R240.reuse, R216, R72 ;  /* 0x000000d8f04c723c */ /* 0x048fe60000081048 */
        /* <DEDUP_REMOVED lines=9> */
[----:B------:R4:W-:Y:S04]  /*35910*/  STL.64 [R1+0x7d8], R78 ;  /* 0x0007d84e01007387 */ /* 0x0009e80000100a00 */
[----:B------:R-:W-:Y:S04]  /*35920*/  LDS R237, [R3+0x600] ;  /* 0x0006000003ed7984 */ /* 0x000fe80000000800 */
[----:B------:R-:W-:Y:S01]  /*35930*/  LDS R239, [R3+0x2600] ;  /* 0x0026000003ef7984 */ /* 0x000fe20000000800 */
[C---:B----4-:R-:W-:Y:S03]  /*35940*/  HMMA.1688.F32.TF32 R76, R240.reuse, R64, R40 ;  /* 0x00000040f04c723c */ /* 0x050fe60000081028 */
[----:B------:R-:W4:Y:S04]  /*35950*/  LDL.LU.64 R40, [R1+0x1000] ;  /* 0x0010000001287983 */ /* 0x000f280000300a00 */
[----:B------:R-:W4:Y:S01]  /*35960*/  LDL.LU.64 R42, [R1+0x1008] ;  /* 0x00100800012a7983 */ /* 0x000f220000300a00 */
[C---:B--2---:R-:W-:Y:S11]  /*35970*/  HMMA.1688.F32.TF32 R68, R240.reuse, R60, R68 ;  /* 0x0000003cf044723c */ /* 0x044ff60000081044 */
[----:B------:R-:W-:Y:S04]  /*35980*/  @!UPT UIADD3 URZ, URZ, URZ, URZ ;  /* 0x0000003f3f3ff290 */ /* 0x000fe8000fffe03f */
[----:B------:R-:W-:Y:S04]  /*35990*/  STL.64 [R1+0x7e0], R76 ;  /* 0x0007e04c01007387 */ /* 0x000fe80000100a00 */
[----:B------:R-:W-:Y:S04]  /*359a0*/  STL.64 [R1+0x7e8], R78 ;  /* 0x0007e84e01007387 */ /* 0x000fe80000100a00 */
[----:B------:R-:W2:Y:S04]  /*359b0*/  LDL.LU.64 R104, [R1+0xff0] ;  /* 0x000ff00001687983 */ /* 0x000ea80000300a00 */
[----:B------:R-:W2:Y:S04]  /*359c0*/  LDL.LU.64 R106, [R1+0xff8] ;  /* 0x000ff800016a7983 */ /* 0x000ea80000300a00 */
        /* <DEDUP_REMOVED lines=14> */
[----:B------:R-:W2:Y:S04]  /*35ab0*/  LDL.LU.64 R80, [R1+0x10a0] ;  /* 0x0010a00001507983 */ /* 0x000ea80000300a00 */
[----:B------:R-:W2:Y:S04]  /*35ac0*/  LDL.LU.64 R82, [R1+0x10a8] ;  /* 0x0010a80001527983 */ /* 0x000ea80000300a00 */
[----:B------:R-:W2:Y:S04]  /*35ad0*/  LDL.LU.64 R76, [R1+0x1090] ;  /* 0x00109000014c7983 */ /* 0x000ea80000300a00 */
[----:B------:R-:W2:Y:S01]  /*35ae0*/  LDL.LU.64 R78, [R1+0x1098] ;  /* 0x00109800014e7983 */ /* 0x000ea20000300a00 */
[C---:B---3--:R-:W-:Y:S03]  /*35af0*/  HMMA.1688.F32.TF32 R128, R240.reuse, R56, R72 ;  /* 0x00000038f080723c */ /* 0x048fe60000081048 */
[----:B------:R-:W3:Y:S04]  /*35b00*/  LDL.LU.64 R72, [R1+0xe00] ;  /* 0x000e000001487983 */ /* 0x000ee80000300a00 */
[----:B------:R-:W3:Y:S11]  /*35b10*/  LDL.LU.64 R74, [R1+0xe08] ;  /* 0x000e0800014a7983 */ /* 0x000ef60000300a00 */
[----:B------:R-:W-:Y:S05]  /*35b20*/  @!UPT UIADD3 URZ, URZ, URZ, URZ ;  /* 0x0000003f3f3ff290 */ /* 0x000fea000fffe03f */
        /* <DEDUP_REMOVED lines=8> */
[C---:B--2---:R-:W-:Y:S08]  /*35bb0*/  HMMA.1688.F32.TF32 R128, R240.reuse, R48, R104 ;  /* 0x00000030f080723c */ /* 0x044ff00000081068 */
        /* <DEDUP_REMOVED lines=22> */
[C---:B-1----:R-:W-:Y:S08]  /*35d20*/  HMMA.1688.F32.TF32 R84, R240.reuse, R20, R80 ;  /* 0x00000014f054723c */ /* 0x042ff00000081050 */
[----:B------:R-:W-:Y:S01]  /*35d30*/  HMMA.1688.F32.TF32 R80, R240, R44, R76 ;  /* 0x0000002cf050723c */ /* 0x000fe2000008104c */
[----:B------:R-:W2:Y:S04]  /*35d40*/  LDL.LU.64 R76, [R1+0xe60] ;  /* 0x000e6000014c7983 */ /* 0x000ea80000300a00 */
[----:B------:R-:W-:Y:S04]  /*35d50*/  LDS R240, [R0+0x580] ;  /* 0x0005800000f07984 */ /* 0x000fe80000000800 */
[----:B------:R-:W-:Y:S04]  /*35d60*/  LDS R242, [R0+0x2580] ;  /* 0x0025800000f27984 */ /* 0x000fe80000000800 */
[----:B------:R-:W-:Y:S04]  /*35d70*/  LDS R241, [R3+0x580] ;  /* 0x0005800003f17984 */ /* 0x000fe80000000800 */
[----:B------:R-:W-:Y:S04]  /*35d80*/  STL.64 [R1+0x870], R84 ;  /* 0x0008705401007387 */ /* 0x000fe80000100a00 */
[----:B------:R-:W-:Y:S04]  /*35d90*/  STL.64 [R1+0x878], R86 ;  /* 0x0008785601007387 */ /* 0x000fe80000100a00 */
[----:B------:R-:W2:Y:S04]  /*35da0*/  LDL.LU.64 R78, [R1+0xe68] ;  /* 0x000e6800014e7983 */ /* 0x000ea80000300a00 */
[----:B------:R-:W-:Y:S04]  /*35db0*/  STL.64 [R1+0x850], R80 ;  /* 0x0008505001007387 */ /* 0x000fe80000100a00 */
[----:B------:R3:W-:Y:S04]  /*35dc0*/  STL.64 [R1+0x858], R82 ;  /* 0x0008585201007387 */ /* 0x0007e80000100a00 */
[----:B------:R-:W1:Y:S01]  /*35dd0*/  LDS R243, [R3+0x2580] ;  /* 0x0025800003f37984 */ /* 0x000e620000000800 */
[C---:B---3--:R-:W-:Y:S03]  /*35de0*/  HMMA.1688.F32.TF32 R80, R232.reuse, R24, R72 ;  /* 0x00000018e850723c */ /* 0x048fe60000081048 */
[----:B------:R-:W3:Y:S04]  /*35df0*/  LDL.LU.64 R72, [R1+0xe50] ;  /* 0x000e500001487983 */ /* 0x000ee80000300a00 */
[----:B------:R-:W3:Y:S11]  /*35e00*/  LDL.LU.64 R74, [R1+0xe58] ;  /* 0x000e5800014a7983 */ /* 0x000ef60000300a00 */
[----:B------:R-:W-:Y:S05]  /*35e10*/  @!UPT UIADD3 URZ, URZ, URZ, URZ ;  /* 0x0000003f3f3ff290 */ /* 0x000fea000fffe03f */
        /* <DEDUP_REMOVED lines=21> */
[C---:B-1----:R-:W-:Y:S02]  /*35f70*/  HMMA.1688.F32.TF32 R92, R232.reuse, R64, R76 ;  /* 0x00000040e85c723c */ /* 0x042fe4000008104c */
        /* <DEDUP_REMOVED lines=11> */
[C---:B-1----:R-:W-:Y:S08]  /*36030*/  HMMA.1688.F32.TF32 R92, R232.reuse, R56, R88 ;  /* 0x00000038e85c723c */ /* 0x042ff00000081058 */
[C---:B------:R-:W-:Y:S08]  /*36040*/  HMMA.1688.F32.TF32 R88, R232.reuse, R52, R84 ;  /* 0x00000034e858723c */ /* 0x040ff00000081054 */
[C---:B------:R-:W-:Y:S07]  /*36050*/  HMMA.1688.F32.TF32 R84, R232.reuse, R48, R80 ;  /* 0x00000030e854723c */ /* 0x040fee0000081050 */
        /* <DEDUP_REMOVED lines=19> */
[C---:B------:R-:W-:Y:S11]  /*36190*/  HMMA.1688.F32.TF32 R76, R232.reuse, R28, R76 ;  /* 0x0000001ce84c723c */ /* 0x040ff6000008104c */
[----:B------:R-:W-:Y:S11]  /*361a0*/  @!UPT UIADD3 URZ, URZ, URZ, URZ ;  /* 0x0000003f3f3ff290 */ /* 0x000ff6000fffe03f */
[----:B------:R-:W-:Y:S01]  /*361b0*/  @!UPT UIADD3 URZ, URZ, URZ, URZ ;  /* 0x0000003f3f3ff290 */ /* 0x000fe2000fffe03f */
        /* <DEDUP_REMOVED lines=41> */
[C---:B-1----:R-:W-:Y:S08]  /*36450*/  HMMA.1688.F32.TF32 R92, R240.reuse, R24, R88 ;  /* 0x00000018f05c723c */ /* 0x042ff00000081058 */
[C---:B------:R-:W-:Y:S08]  /*36460*/  HMMA.1688.F32.TF32 R88, R240.reuse, R4, R84 ;  /* 0x00000004f058723c */ /* 0x040ff00000081054 */
[C---:B------:R-:W-:Y:S08]  /*36470*/  HMMA.1688.F32.TF32 R84, R240.reuse, R216, R80 ;  /* 0x000000d8f054723c */ /* 0x040ff00000081050 */
[C---:B------:R-:W-:Y:S01]  /*36480*/  HMMA.1688.F32.TF32 R80, R240.reuse, R64, R76 ;  /* 0x00000040f050723c */ /* 0x040fe2000008104c */
[----:B------:R-:W-:Y:S04]  /*36490*/  STL.64 [R1+0x8d0], R92 ;  /* 0x0008d05c01007387 */ /* 0x000fe80000100a00 */
[----:B------:R-:W-:Y:S04]  /*364a0*/  STL.64 [R1+0x8d8], R94 ;  /* 0x0008d85e01007387 */ /* 0x000fe80000100a00 */
[----:B------:R-:W-:Y:S01]  /*364b0*/  STL.64 [R1+0x9d0], R88 ;  /* 0x0009d05801007387 */ /* 0x000fe20000100a00 */
[C---:B---3--:R-:W-:Y:S03]  /*364c0*/  HMMA.1688.F32.TF32 R76, R240.reuse, R60, R72 ;  /* 0x0000003cf04c723c */ /* 0x048fe60000081048 */
        /* <DEDUP_REMOVED lines=9> */
[C---:B----4-:R-:W-:Y:S02]  /*36560*/  HMMA.1688.F32.TF32 R76, R240.reuse, R56, R40 ;  /* 0x00000038f04c723c */ /* 0x050fe40000081028 */
[----:B------:R-:W4:Y:S04]  /*36570*/  LDL.LU.64 R40, [R1+0xa50] ;  /* 0x000a500001287983 */ /* 0x000f280000300a00 */
[----:B------:R-:W4:Y:S11]  /*36580*/  LDL.LU.64 R42, [R1+0xa58] ;  /* 0x000a5800012a7983 */ /* 0x000f360000300a00 */
[----:B------:R-:W-:Y:S06]  /*36590*/  @!UPT UIADD3 URZ, URZ, URZ, URZ ;  /* 0x0000003f3f3ff290 */ /* 0x000fec000fffe03f */
[----:B------:R1:W-:Y:S04]  /*365a0*/  STL.64 [R1+0xa10], R76 ;  /* 0x000a104c01007387 */ /* 0x0003e80000100a00 */
[----:B------:R1:W-:Y:S04]  /*365b0*/  STL.64 [R1+0xa18], R78 ;  /* 0x000a184e01007387 */ /* 0x0003e80000100a00 */
[----:B------:R-:W4:Y:S04]  /*365c0*/  LDL.LU.64 R132, [R1+0xa60] ;  /* 0x000a600001847983 */ /* 0x000f280000300a00 */
[----:B------:R-:W4:Y:S01]  /*365d0*/  LDL.LU.64 R134, [R1+0xa68] ;  /* 0x000a680001867983 */ /* 0x000f220000300a00 */
[C---:B--2---:R-:W-:Y:S11]  /*365e0*/  HMMA.1688.F32.TF32 R68, R240.reuse, R52, R68 ;  /* 0x00000034f044723c */ /* 0x044ff60000081044 */
[----:B------:R-:W-:Y:S11]  /*365f0*/  @!UPT UIADD3 URZ, URZ, URZ, URZ ;  /* 0x0000003f3f3ff290 */ /* 0x000ff6000fffe03f */
[----:B------:R-:W-:Y:S01]  /*36600*/  @!UPT UIADD3 URZ, URZ, URZ, URZ ;  /* 0x0000003f3f3ff290 */ /* 0x000fe2000fffe03f */
[----:B------:R2:W-:Y:S04]  /*36610*/  STL.64 [R1+0xa20], R68 ;  /* 0x000a204401007387 */ /* 0x0005e80000100a00 */
[----:B------:R1:W-:Y:S04]  /*36620*/  STL.64 [R1+0xa28], R70 ;  /* 0x000a284601007387 */ /* 0x0003e80000100a00 */
[----:B------:R-:W4:Y:S04]  /*36630*/  LDL.LU.64 R128, [R1+0xa70] ;  /* 0x000a700001807983 */ /* 0x000f280000300a00 */
        /* <DEDUP_REMOVED lines=15> */
[----:B-1----:R-:W4:Y:S04]  /*36730*/  LDL.LU.64 R76, [R1+0xaf0] ;  /* 0x000af000014c7983 */ /* 0x002f280000300a00 */
        /* <DEDUP_REMOVED lines=29> */
[----:B------:R-:W-:Y:S04]  /*36910*/  LDS R242, [R0+0x2700] ;  /* 0x0027000000f27984 */ /* 0x000fe80000000800 */
[----:B------:R-:W-:Y:S03]  /*36920*/  LDS R241, [R3+0x700] ;  /* 0x0007000003f17984 */ /* 0x000fe60000000800 */
[C---:B------:R-:W-:Y:S01]  /*36930*/  HMMA.1688.F32.TF32 R84, R236.reuse, R4, R80 ;  /* 0x00000004ec54723c */ /* 0x040fe20000081050 */
[----:B------:R-:W-:Y:S04]  /*36940*/  STL.64 [R1+0xa78], R134 ;  /* 0x000a788601007387 */ /* 0x000fe80000100a00 */
[----:B------:R-:W1:Y:S03]  /*36950*/  LDS R243, [R3+0x2700] ;  /* 0x0027000003f37984 */ /* 0x000e660000000800 */
        /* <DEDUP_REMOVED lines=11> */
[C---:B--2---:R-:W-:Y:S03]  /*36a10*/  HMMA.1688.F32.TF32 R76, R236.reuse, R64, R68 ;  /* 0x00000040ec4c723c */ /* 0x044fe60000081044 */
        /* <DEDUP_REMOVED lines=8> */
[----:B------:R1:W-:Y:S04]  /*36aa0*/  STL.64 [R1+0xb00], R76 ;  /* 0x000b004c01007387 */ /* 0x0003e80000100a00 */
[----:B------:R3:W-:Y:S04]  /*36ab0*/  STL.64 [R1+0xb08], R78 ;  /* 0x000b084e01007387 */ /* 0x0007e80000100a00 */
[----:B-1----:R-:W2:Y:S04]  /*36ac0*/  LDL.LU.64 R76, [R1+0xb50] ;  /* 0x000b5000014c7983 */ /* 0x002ea80000300a00 */
[----:B---3--:R-:W3:Y:S01]  /*36ad0*/  LDL.LU.64 R78, [R1+0xb58] ;  /* 0x000b5800014e7983 */ /* 0x008ee20000300a00 */
[C---:B------:R-:W-:Y:S08]  /*36ae0*/  HMMA.1688.F32.TF32 R72, R236.reuse, R60, R72 ;  /* 0x0000003cec48723c */ /* 0x040ff00000081048 */
[C---:B----4-:R-:W-:Y:S11]  /*36af0*/  HMMA.1688.F32.TF32 R40, R236.reuse, R56, R40 ;  /* 0x00000038ec28723c */ /* 0x050ff60000081028 */
[----:B------:R-:W-:Y:S04]  /*36b00*/  @!UPT UIADD3 URZ, URZ, URZ, URZ ;  /* 0x0000003f3f3ff290 */ /* 0x000fe8000fffe03f */
[----:B------:R-:W-:Y:S04]  /*36b10*/  STL.64 [R1+0xb20], R72 ;  /* 0x000b204801007387 */ /* 0x000fe80000100a00 */
[----:B------:R-:W-:Y:S04]  /*36b20*/  STL.64 [R1+0xb28], R74 ;  /* 0x000b284a01007387 */ /* 0x000fe80000100a00 */
[----:B------:R-:W4:Y:S04]  /*36b30*/  LDL.LU.64 R104, [R1+0xb60] ;  /* 0x000b600001687983 */ /* 0x000f280000300a00 */
[----:B------:R-:W4:Y:S04]  /*36b40*/  LDL.LU.64 R106, [R1+0xb68] ;  /* 0x000b6800016a7983 */ /* 0x000f280000300a00 */
[----:B------:R1:W-:Y:S04]  /*36b50*/  STL.64 [R1+0xb30], R40 ;  /* 0x000b302801007387 */ /* 0x0003e80000100a00 */
[----:B------:R1:W-:Y:S04]  /*36b60*/  STL.64 [R1+0xb38], R42 ;  /* 0x000b382a01007387 */ /* 0x0003e80000100a00 */
[----:B------:R-:W4:Y:S04]  /*36b70*/  LDL.LU.64 R100, [R1+0xba0] ;  /* 0x000ba00001647983 */ /* 0x000f280000300a00 */
[----:B------:R-:W4:Y:S04]  /*36b80*/  LDL.LU.64 R102, [R1+0xba8] ;  /* 0x000ba80001667983 */ /* 0x000f280000300a00 */
[----:B------:R-:W4:Y:S04]  /*36b90*/  LDL.LU.64 R96, [R1+0xb90] ;  /* 0x000b900001607983 */ /* 0x000f280000300a00 */
[----:B------:R-:W4:Y:S04]  /*36ba0*/  LDL.LU.64 R98, [R1+0xb98] ;  /* 0x000b980001627983 */ /* 0x000f280000300a00 */
[----:B-1----:R-:W4:Y:S04]  /*36bb0*/  LDL.LU.64 R40, [R1+0xb70] ;  /* 0x000b700001287983 */ /* 0x002f280000300a00 */
        /* <DEDUP_REMOVED lines=23> */
[C---:B----4-:R-:W-:Y:S08]  /*36d30*/  HMMA.1688.F32.TF32 R128, R236.reuse, R36, R104 ;  /* 0x00000024ec80723c */ /* 0x050ff00000081068 */
[C---:B------:R-:W-:Y:S08]  /*36d40*/  HMMA.1688.F32.TF32 R104, R236.reuse, R32, R100 ;  /* 0x00000020ec68723c */ /* 0x040ff00000081064 */
[C---:B------:R-:W-:Y:S07]  /*36d50*/  HMMA.1688.F32.TF32 R100, R236.reuse, R28, R96 ;  /* 0x0000001cec64723c */ /* 0x040fee0000081060 */
[----:B------:R-:W-:Y:S04]  /*36d60*/  STL.64 [R1+0xb60], R128 ;  /* 0x000b608001007387 */ /* 0x000fe80000100a00 */
[----:B------:R-:W-:Y:S01]  /*36d70*/  STL.64 [R1+0xb68], R130 ;  /* 0x000b688201007387 */ /* 0x000fe20000100a00 */
[C---:B------:R-:W-:Y:S03]  /*36d80*/  HMMA.1688.F32.TF32 R96, R236.reuse, R8, R40 ;  /* 0x00000008ec60723c */ /* 0x040fe60000081028 */
        /* <DEDUP_REMOVED lines=8> */
[C---:B-1----:R-:W-:Y:S08]  /*36e10*/  HMMA.1688.F32.TF32 R96, R236.reuse, R12, R92 ;  /* 0x0000000cec60723c */ /* 0x042ff0000008105c */
[C---:B------:R-:W-:Y:S08]  /*36e20*/  HMMA.1688.F32.TF32 R92, R236.reuse, R16, R88 ;  /* 0x00000010ec5c723c */ /* 0x040ff00000081058 */
[C---:B------:R-:W-:Y:S08]  /*36e30*/  HMMA.1688.F32.TF32 R88, R236.reuse, R20, R84 ;  /* 0x00000014ec58723c */ /* 0x040ff00000081054 */
[----:B------:R-:W-:Y:S01]  /*36e40*/  HMMA.1688.F32.TF32 R84, R236, R44, R80 ;  /* 0x0000002cec54723c */ /* 0x000fe20000081050 */
        /* <DEDUP_REMOVED lines=13> */
[----:B------:R2:W-:Y:S04]  /*36f20*/  STL.64 [R1+0xce8], R82 ;  /* 0x000ce85201007387 */ /* 0x0005e80000100a00 */
[----:B------:R-:W-:Y:S04]  /*36f30*/  LDS R238, [R0+0x2780] ;  /* 0x0027800000ee7984 */ /* 0x000fe80000000800 */
[----:B------:R-:W-:Y:S04]  /*36f40*/  LDS R237, [R3+0x780] ;  /* 0x0007800003ed7984 */ /* 0x000fe80000000800 */
[----:B------:R-:W1:Y:S01]  /*36f50*/  LDS R239, [R3+0x2780] ;  /* 0x0027800003ef7984 */ /* 0x000e620000000800 */
[C---:B--2---:R-:W-:Y:S03]  /*36f60*/  HMMA.1688.F32.TF32 R80, R232.reuse, R4, R68 ;  /* 0x00000004e850723c */ /* 0x044fe60000081044 */
[----:B------:R-:W2:Y:S04]  /*36f70*/  LDL.LU.64 R68, [R1+0xc70] ;  /* 0x000c700001447983 */ /* 0x000ea80000300a00 */
[----:B------:R-:W2:Y:S01]  /*36f80*/  LDL.LU.64 R70, [R1+0xc78] ;  /* 0x000c780001467983 */ /* 0x000ea20000300a00 */
[C---:B---3--:R-:W-:Y:S11]  /*36f90*/  HMMA.1688.F32.TF32 R76, R232.reuse, R216, R76 ;  /* 0x000000d8e84c723c */ /* 0x048ff6000008104c */
[----:B------:R-:W-:Y:S04]  /*36fa0*/  @!UPT UIADD3 URZ, URZ, URZ, URZ ;  /* 0x0000003f3f3ff290 */ /* 0x000fe8000fffe03f */
[----:B------:R3:W-:Y:S04]  /*36fb0*/  STL.64 [R1+0xcd0], R80 ;  /* 0x000cd05001007387 */ /* 0x0007e80000100a00 */
[----:B------:R1:W-:Y:S04]  /*36fc0*/  STL.64 [R1+0xcd8], R82 ;  /* 0x000cd85201007387 */ /* 0x0003e80000100a00 */
[----:B------:R-:W2:Y:S04]  /*36fd0*/  LDL.LU.64 R96, [R1+0xc60] ;  /* 0x000c600001607983 */ /* 0x000ea80000300a00 */
[----:B------:R-:W2:Y:S04]  /*36fe0*/  LDL.LU.64 R98, [R1+0xc68] ;  /* 0x000c680001627983 */ /* 0x000ea80000300a00 */
[----:B------:R1:W-:Y:S04]  /*36ff0*/  STL.64 [R1+0xcc0], R76 ;  /* 0x000cc04c01007387 */ /* 0x0003e80000100a00 */
[----:B------:R1:W-:Y:S04]  /*37000*/  STL.64 [R1+0xcc8], R78 ;  /* 0x000cc84e01007387 */ /* 0x0003e80000100a00 */
[----:B------:R-:W2:Y:S04]  /*37010*/  LDL.LU.64 R92, [R1+0xc10] ;  /* 0x000c1000015c7983 */ /* 0x000ea80000300a00 */
[----:B------:R-:W2:Y:S01]  /*37020*/  LDL.LU.64 R94, [R1+0xc18] ;  /* 0x000c1800015e7983 */ /* 0x000ea20000300a00 */
[C---:B----4-:R-:W-:Y:S11]  /*37030*/  HMMA.1688.F32.TF32 R40, R232.reuse, R64, R40 ;  /* 0x00000040e828723c */ /* 0x050ff60000081028 */
        /* <DEDUP_REMOVED lines=8> */
[----:B---3--:R-:W3:Y:S04]  /*370c0*/  LDL.LU.64 R80, [R1+0xc40] ;  /* 0x000c400001507983 */ /* 0x008ee80000300a00 */
[----:B-1----:R-:W3:Y:S04]  /*370d0*/  LDL.LU.64 R82, [R1+0xc48] ;  /* 0x000c480001527983 */ /* 0x002ee80000300a00 */
[----:B------:R-:W3:Y:S04]  /*370e0*/  LDL.LU.64 R76, [R1+0xc30] ;  /* 0x000c3000014c7983 */ /* 0x000ee80000300a00 */
[----:B------:R-:W3:Y:S04]  /*370f0*/  LDL.LU.64 R78, [R1+0xc38] ;  /* 0x000c3800014e7983 */ /* 0x000ee80000300a00 */
[----:B----4-:R-:W4:Y:S04]  /*37100*/  LDL.LU.64 R40, [R1+0xc20] ;  /* 0x000c200001287983 */ /* 0x010f280000300a00 */
        /* <DEDUP_REMOVED lines=20> */
[C---:B------:R-:W-:Y:S11]  /*37250*/  HMMA.1688.F32.TF32 R88, R232.reuse, R36, R88 ;  /* 0x00000024e858723c */ /* 0x040ff60000081058 */
[----:B------:R-:W-:Y:S11]  /*37260*/  @!UPT UIADD3 URZ, URZ, URZ, URZ ;  /* 0x0000003f3f3ff290 */ /* 0x000ff6000fffe03f */
[----:B------:R-:W-:Y:S01]  /*37270*/  @!UPT UIADD3 URZ, URZ, URZ, URZ ;  /* 0x0000003f3f3ff290 */ /* 0x000fe2000fffe03f */
[----:B------:R-:W-:Y:S04]  /*37280*/  STL.64 [R1+0xc60], R88 ;  /* 0x000c605801007387 */ /* 0x000fe80000100a00 */
[----:B------:R1:W-:Y:S02]  /*37290*/  STL.64 [R1+0xc68], R90 ;  /* 0x000c685a01007387 */ /* 0x0003e40000100a00 */
[C---:B-1----:R-:W-:Y:S08]  /*372a0*/  HMMA.1688.F32.TF32 R88, R232.reuse, R32, R84 ;  /* 0x00000020e858723c */ /* 0x042ff00000081054 */
[C---:B---3--:R-:W-:Y:S08]  /*372b0*/  HMMA.1688.F32.TF32 R84, R232.reuse, R28, R80 ;  /* 0x0000001ce854723c */ /* 0x048ff00000081050 */
[C---:B------:R-:W-:Y:S07]  /*372c0*/  HMMA.1688.F32.TF32 R80, R232.reuse, R8, R76 ;  /* 0x00000008e850723c */ /* 0x040fee000008104c */
[----:B------:R1:W-:Y:S01]  /*372d0*/  STL.64 [R1+0xc50], R88 ;  /* 0x000c505801007387 */ /* 0x0003e20000100a00 */
[C---:B----4-:R-:W-:Y:S03]  /*372e0*/  HMMA.1688.F32.TF32 R76, R232.reuse, R12, R40 ;  /* 0x0000000ce84c723c */ /* 0x050fe60000081028 */
[----:B------:R3:W-:Y:S04]  /*372f0*/  STL.64 [R1+0xc58], R90 ;  /* 0x000c585a01007387 */ /* 0x0007e80000100a00 */
[----:B------:R2:W-:Y:S04]  /*37300*/  STL.64 [R1+0xc40], R84 ;  /* 0x000c405401007387 */ /* 0x0005e80000100a00 */
[----:B------:R1:W-:Y:S04]  /*37310*/  STL.64 [R1+0xc48], R86 ;  /* 0x000c485601007387 */ /* 0x0003e80000100a00 */
[----:B------:R-:W4:Y:S04]  /*37320*/  LDL.LU.64 R40, [R1+0xb80] ;  /* 0x000b800001287983 */ /* 0x000f280000300a00 */
[----:B------:R1:W-:Y:S04]  /*37330*/  STL.64 [R1+0xc30], R80 ;  /* 0x000c305001007387 */ /* 0x0003e80000100a00 */
[----:B------:R1:W-:Y:S04]  /*37340*/  STL.64 [R1+0xc38], R82 ;  /* 0x000c385201007387 */ /* 0x0003e80000100a00 */
[----:B------:R-:W4:Y:S01]  /*37350*/  LDL.LU.64 R42, [R1+0xb88] ;  /* 0x000b8800012a7983 */ /* 0x000f220000300a00 */
[C---:B------:R-:W-:Y:S03]  /*37360*/  HMMA.1688.F32.TF32 R72, R232.reuse, R16, R72 ;  /* 0x00000010e848723c */ /* 0x040fe60000081048 */
[----:B------:R1:W-:Y:S04]  /*37370*/  STL.64 [R1+0xc20], R76 ;  /* 0x000c204c01007387 */ /* 0x0003e80000100a00 */
[----:B------:R1:W-:Y:S04]  /*37380*/  STL.64 [R1+0xc28], R78 ;  /* 0x000c284e01007387 */ /* 0x0003e80000100a00 */
[----:B------:R-:W4:Y:S04]  /*37390*/  LDL.LU.64 R104, [R1+0xbf0] ;  /* 0x000bf00001687983 */ /* 0x000f280000300a00 */
[----:B------:R-:W4:Y:S08]  /*373a0*/  LDL.LU.64 R106, [R1+0xbf8] ;  /* 0x000bf800016a7983 */ /* 0x000f300000300a00 */
        /* <DEDUP_REMOVED lines=13> */
[----:B-1----:R-:W4:Y:S04]  /*37480*/  LDL.LU.64 R88, [R1+0xd40] ;  /* 0x000d400001587983 */ /* 0x002f280000300a00 */
[----:B---3--:R-:W3:Y:S04]  /*37490*/  LDL.LU.64 R90, [R1+0xd48] ;  /* 0x000d4800015a7983 */ /* 0x008ee80000300a00 */
        /* <DEDUP_REMOVED lines=8> */
[----:B--2---:R-:W2:Y:S04]  /*37520*/  LDL.LU.64 R68, [R1+0x810] ;  /* 0x0008100001447983 */ /* 0x004ea80000300a00 */
[----:B------:R-:W2:Y:S01]  /*37530*/  LDL.LU.64 R70, [R1+0x818] ;  /* 0x0008180001467983 */ /* 0x000ea20000300a00 */
[----:B----4-:R-:W-:Y:S03]  /*37540*/  HMMA.1688.F32.TF32 R128, R232, R44, R40 ;  /* 0x0000002ce880723c */ /* 0x010fe60000081028 */
[----:B------:R-:W4:Y:S04]  /*37550*/  LDL.LU.64 R40, [R1+0x730] ;  /* 0x0007300001287983 */ /* 0x000f280000300a00 */
[----:B------:R-:W4:Y:S01]  /*37560*/  LDL.LU.64 R42, [R1+0x738] ;  /* 0x00073800012a7983 */ /* 0x000f220000300a00 */
[----:B------:R-:W-:-:S02]  /*37570*/  IMAD.MOV.U32 R244, RZ, RZ, R125 ;  /* 0x000000fffff47224 */ /* 0x000fc400078e007d */
[----:B------:R-:W-:Y:S02]  /*37580*/  IMAD.MOV.U32 R245, RZ, RZ, R126 ;  /* 0x000000fffff57224 */ /* 0x000fe400078e007e */
[----:B------:R-:W-:Y:S01]  /*37590*/  IMAD.MOV.U32 R246, RZ, RZ, R127 ;  /* 0x000000fffff67224 */ /* 0x000fe200078e007f */
[----:B------:R-:W-:Y:S01]  /*375a0*/  MOV R247, R192 ;  /* 0x000000c000f77202 */ /* 0x000fe20000000f00 */
[----:B------:R-:W-:Y:S02]  /*375b0*/  IMAD.MOV.U32 R248, RZ, RZ, R193 ;  /* 0x000000fffff87224 */ /* 0x000fe400078e00c1 */
[----:B------:R-:W-:Y:S01]  /*375c0*/  IMAD.MOV.U32 R250, RZ, RZ, R195 ;  /* 0x000000fffffa7224 */ /* 0x000fe200078e00c3 */
[----:B------:R-:W-:Y:S01]  /*375d0*/  MOV R251, R252 ;  /* 0x000000fc00fb7202 */ /* 0x000fe20000000f00 */
[C---:B------:R-:W-:Y:S01]  /*375e0*/  HMMA.1688.F32.TF32 R104, R240.reuse, R24, R104 ;  /* 0x00000018f068723c */ /* 0x040fe20000081068 */
[----:B------:R-:W-:Y:S01]  /*375f0*/  IMAD.MOV.U32 R249, RZ, RZ, R194 ;  /* 0x000000fffff97224 */ /* 0x000fe200078e00c2 */
[----:B------:R-:W-:Y:S04]  /*37600*/  LDS R232, [R0+0x4000] ;  /* 0x0040000000e87984 */ /* 0x000fe80000000800 */
[----:B------:R-:W-:Y:S02]  /*37610*/  LDS R234, [R0+0x6000] ;  /* 0x0060000000ea7984 */ /* 0x000fe40000000800 */
[C---:B------:R-:W-:Y:S02]  /*37620*/  HMMA.1688.F32.TF32 R100, R240.reuse, R4, R100 ;  /* 0x00000004f064723c */ /* 0x040fe40000081064 */
[----:B------:R1:W-:Y:S04]  /*37630*/  STL.64 [R1+0xb80], R128 ;  /* 0x000b808001007387 */ /* 0x0003e80000100a00 */
[----:B------:R1:W-:Y:S09]  /*37640*/  STL.64 [R1+0xb88], R130 ;  /* 0x000b888201007387 */ /* 0x0003f20000100a00 */
[----:B------:R1:W-:Y:S04]  /*37650*/  STL.64 [R1+0xbf0], R104 ;  /* 0x000bf06801007387 */ /* 0x0003e80000100a00 */
[----:B------:R1:W-:Y:S04]  /*37660*/  STL.64 [R1+0xbf8], R106 ;  /* 0x000bf86a01007387 */ /* 0x0003e80000100a00 */
[----:B------:R-:W-:Y:S04]  /*37670*/  LDS R233, [R3+0x4000] ;  /* 0x0040000003e97984 */ /* 0x000fe80000000800 */
[----:B------:R-:W1:Y:S04]  /*37680*/  LDS R235, [R3+0x6000] ;  /* 0x0060000003eb7984 */ /* 0x000e680000000800 */
[----:B------:R1:W-:Y:S01]  /*37690*/  STL.64 [R1+0xcf0], R100 ;  /* 0x000cf06401007387 */ /* 0x0003e20000100a00 */
[C---:B------:R-:W-:Y:S08]  /*376a0*/  HMMA.1688.F32.TF32 R96, R240.reuse, R216, R96 ;  /* 0x000000d8f060723c */ /* 0x040ff00000081060 */
[C---:B------:R-:W-:Y:S08]  /*376b0*/  HMMA.1688.F32.TF32 R92, R240.reuse, R64, R92 ;  /* 0x00000040f05c723c */ /* 0x040ff0000008105c */
[C---:B---3--:R-:W-:Y:S08]  /*376c0*/  HMMA.1688.F32.TF32 R88, R240.reuse, R60, R88 ;  /* 0x0000003cf058723c */ /* 0x048ff00000081058 */
[C---:B------:R-:W-:Y:S08]  /*376d0*/  HMMA.1688.F32.TF32 R84, R240.reuse, R56, R84 ;  /* 0x00000038f054723c */ /* 0x040ff00000081054 */
[C---:B------:R-:W-:Y:S08]  /*376e0*/  HMMA.1688.F32.TF32 R80, R240.reuse, R52, R80 ;  /* 0x00000034f050723c */ /* 0x040ff00000081050 */
[C---:B------:R-:W-:Y:S08]  /*376f0*/  HMMA.1688.F32.TF32 R76, R240.reuse, R48, R76 ;  /* 0x00000030f04c723c */ /* 0x040ff0000008104c */
[C---:B------:R-:W-:Y:S01]  /*37700*/  HMMA.1688.F32.TF32 R72, R240.reuse, R36, R72 ;  /* 0x00000024f048723c */ /* 0x040fe20000081048 */
[----:B------:R3:W-:Y:S07]  /*37710*/  STL.64 [R1+0xcf8], R102 ;  /* 0x000cf86601007387 */ /* 0x0007ee0000100a00 */
[C---:B--2---:R-:W-:Y:S01]  /*37720*/  HMMA.1688.F32.TF32 R68, R240.reuse, R32, R68 ;  /* 0x00000020f044723c */ /* 0x044fe20000081044 */
[----:B------:R3:W-:Y:S04]  /*37730*/  STL.64 [R1+0xd00], R96 ;  /* 0x000d006001007387 */ /* 0x0007e80000100a00 */
[----:B------:R1:W-:Y:S04]  /*37740*/  STL.64 [R1+0xd08], R98 ;  /* 0x000d086201007387 */ /* 0x0003e80000100a00 */
[----:B------:R1:W-:Y:S04]  /*37750*/  STL.64 [R1+0xd10], R92 ;  /* 0x000d105c01007387 */ /* 0x0003e80000100a00 */
[----:B------:R1:W-:Y:S04]  /*37760*/  STL.64 [R1+0xd18], R94 ;  /* 0x000d185e01007387 */ /* 0x0003e80000100a00 */
[----:B------:R1:W-:Y:S04]  /*37770*/  STL.64 [R1+0xdd0], R88 ;  /* 0x000dd05801007387 */ /* 0x0003e80000100a00 */
[----:B------:R1:W-:Y:S04]  /*37780*/  STL.64 [R1+0xdd8], R90 ;  /* 0x000dd85a01007387 */ /* 0x0003e80000100a00 */
[----:B------:R1:W-:Y:S04]  /*37790*/  STL.64 [R1+0xdc0], R84 ;  /* 0x000dc05401007387 */ /* 0x0003e80000100a00 */
[----:B------:R1:W-:Y:S04]  /*377a0*/  STL.64 [R1+0xdc8], R86 ;  /* 0x000dc85601007387 */ /* 0x0003e80000100a00 */
        /* <DEDUP_REMOVED lines=8> */
[----:B------:R1:W-:Y:S04]  /*37830*/  STL.64 [R1+0xd80], R68 ;  /* 0x000d804401007387 */ /* 0x0003e80000100a00 */
[----:B------:R1:W-:Y:S04]  /*37840*/  STL.64 [R1+0xd88], R70 ;  /* 0x000d884601007387 */ /* 0x0003e80000100a00 */
[----:B------:R-:W4:Y:S04]  /*37850*/  LDL.LU.64 R132, [R1+0x700] ;  /* 0x0007000001847983 */ /* 0x000f280000300a00 */
[----:B------:R-:W4:Y:S04]  /*37860*/  LDL.LU.64 R134, [R1+0x708] ;  /* 0x0007080001867983 */ /* 0x000f280000300a00 */
[----:B-1----:R-:W4:Y:S04]  /*37870*/  LDL.LU.64 R128, [R1+0x6d0] ;  /* 0x0006d00001807983 */ /* 0x002f280000300a00 */
[----:B------:R-:W4:Y:S02]  /*37880*/  LDL.LU.64 R130, [R1+0x6d8] ;  /* 0x0006d80001827983 */ /* 0x000f240000300a00 */
        /* <DEDUP_REMOVED lines=26> */
[----:B----4-:R-:W4:Y:S01]  /*37a30*/  LDL.LU.64 R42, [R1+0x98] ;  /* 0x00009800012a7983 */ /* 0x010f220000300a00 */
[C---:B------:R-:W-:Y:S08]  /*37a40*/  HMMA.1688.F32.TF32 R188, R240.reuse, R8, R144 ;  /* 0x00000008f0bc723c */ /* 0x040ff00000081090 */
[C---:B------:R-:W-:Y:S08]  /*37a50*/  HMMA.1688.F32.TF32 R144, R240.reuse, R12, R132 ;  /* 0x0000000cf090723c */ /* 0x040ff00000081084 */
[C---:B------:R-:W-:Y:S07]  /*37a60*/  HMMA.1688.F32.TF32 R132, R240.reuse, R16, R128 ;  /* 0x00000010f084723c */ /* 0x040fee0000081080 */
[----:B------:R-:W-:Y:S04]  /*37a70*/  STL.64 [R1+0xd60], R188 ;  /* 0x000d60bc01007387 */ /* 0x000fe80000100a00 */
[----:B------:R-:W-:Y:S04]  /*37a80*/  STL.64 [R1+0xd68], R190 ;  /* 0x000d68be01007387 */ /* 0x000fe80000100a00 */
[----:B------:R-:W-:Y:S04]  /*37a90*/  STL.64 [R1+0xd50], R144 ;  /* 0x000d509001007387 */ /* 0x000fe80000100a00 */
[----:B------:R-:W-:Y:S04]  /*37aa0*/  STL.64 [R1+0xd58], R146 ;  /* 0x000d589201007387 */ /* 0x000fe80000100a00 */
[----:B------:R-:W-:Y:S04]  /*37ab0*/  STL.64 [R1+0xd40], R132 ;  /* 0x000d408401007387 */ /* 0x000fe80000100a00 */
[----:B------:R-:W-:Y:S01]  /*37ac0*/  STL.64 [R1+0xd48], R134 ;  /* 0x000d488601007387 */ /* 0x000fe20000100a00 */
[C---:B--2---:R-:W-:Y:S08]  /*37ad0*/  HMMA.1688.F32.TF32 R128, R240.reuse, R20, R104 ;  /* 0x00000014f080723c */ /* 0x044ff00000081068 */
[----:B---3--:R-:W-:Y:S08]  /*37ae0*/  HMMA.1688.F32.TF32 R104, R240, R44, R100 ;  /* 0x0000002cf068723c */ /* 0x008ff00000081064 */
        /* <DEDUP_REMOVED lines=9> */
[----:B------:R-:W-:Y:S01]  /*37b80*/  STL.64 [R1+0xb18], R102 ;  /* 0x000b186601007387 */ /* 0x000fe20000100a00 */
[C---:B------:R-:W-:Y:S03]  /*37b90*/  HMMA.1688.F32.TF32 R84, R236.reuse, R60, R68 ;  /* 0x0000003cec54723c */ /* 0x040fe60000081044 */
[----:B------:R-:W-:Y:S04]  /*37ba0*/  STL.64 [R1+0x710], R96 ;  /* 0x0007106001007387 */ /* 0x000fe80000100a00 */
[----:B------:R-:W-:Y:S04]  /*37bb0*/  STL.64 [R1+0x718], R98 ;  /* 0x0007186201007387 */ /* 0x000fe80000100a00 */
[----:B------:R-:W-:Y:S04]  /*37bc0*/  STL.64 [R1+0xa30], R92 ;  /* 0x000a305c01007387 */ /* 0x000fe80000100a00 */
[----:B------:R-:W-:Y:S04]  /*37bd0*/  STL.64 [R1+0xa38], R94 ;  /* 0x000a385e01007387 */ /* 0x000fe80000100a00 */
[----:B------:R-:W2:Y:S04]  /*37be0*/  LDL.LU.64 R68, [R1+0x60] ;  /* 0x0000600001447983 */ /* 0x000ea80000300a00 */
[----:B------:R-:W-:Y:S04]  /*37bf0*/  STL.64 [R1+0x810], R88 ;  /* 0x0008105801007387 */ /* 0x000fe80000100a00 */
[----:B------:R-:W-:Y:S04]  /*37c00*/  STL.64 [R1+0x818], R90 ;  /* 0x0008185a01007387 */ /* 0x000fe80000100a00 */
[----:B------:R-:W2:Y:S01]  /*37c10*/  LDL.LU.64 R70, [R1+0x68] ;  /* 0x0000680001467983 */ /* 0x000ea20000300a00 */
[C---:B------:R-:W-:Y:S08]  /*37c20*/  HMMA.1688.F32.TF32 R80, R236.reuse, R56, R80 ;  /* 0x00000038ec50723c */ /* 0x040ff00000081050 */
[C---:B------:R-:W-:Y:S08]  /*37c30*/  HMMA.1688.F32.TF32 R72, R236.reuse, R48, R72 ;  /* 0x00000030ec48723c */ /* 0x040ff00000081048 */
[----:B------:R-:W-:Y:S01]  /*37c40*/  HMMA.1688.F32.TF32 R76, R236, R52, R76 ;  /* 0x00000034ec4c723c */ /* 0x000fe2000008104c */
[----:B------:R-:W-:Y:S04]  /*37c50*/  STL.64 [R1+0x730], R84 ;  /* 0x0007305401007387 */ /* 0x000fe80000100a00 */
[----:B------:R-:W-:Y:S04]  /*37c60*/  STL.64 [R1+0x738], R86 ;  /* 0x0007385601007387 */ /* 0x000fe80000100a00 */
[----:B------:R-:W-:Y:S04]  /*37c70*/  STL.64 [R1+0x700], R80 ;  /* 0x0007005001007387 */ /* 0x000fe80000100a00 */
[----:B------:R-:W-:Y:S04]  /*37c80*/  STL.64 [R1+0x708], R82 ;  /* 0x0007085201007387 */ /* 0x000fe80000100a00 */
[----:B------:R-:W-:Y:S01]  /*37c90*/  STL.64 [R1+0x340], R72 ;  /* 0x0003404801007387 */ /* 0x000fe20000100a00 */
[----:B------:R-:W-:-:S05]  /*37ca0*/  MOV R2, R75 ;  /* 0x0000004b00027202 */ /* 0x000fca0000000f00 */
[----:B------:R-:W-:Y:S04]  /*37cb0*/  STL.64 [R1+0x6d0], R76 ;  /* 0x0006d04c01007387 */ /* 0x000fe80000100a00 */
[----:B------:R-:W-:Y:S04]  /*37cc0*/  STL.64 [R1+0x6d8], R78 ;  /* 0x0006d84e01007387 */ /* 0x000fe80000100a00 */
[----:B------:R4:W-:Y:S02]  /*37cd0*/  STL [R1+0x348], R74 ;  /* 0x0003484a01007387 */ /* 0x0009e40000100800 */
[C---:B----4-:R-:W-:Y:S02]  /*37ce0*/  HMMA.1688.F32.TF32 R72, R236.reuse, R36, R40 ;  /* 0x00000024ec48723c */ /* 0x050fe40000081028 */
[----:B------:R-:W3:Y:S11]  /*37cf0*/  LDL.LU R40, [R1+0x80] ;  /* 0x0000800001287983 */ /* 0x000ef60000300800 */
[----:B------:R-:W-:Y:S10]  /*37d00*/  @!UPT UIADD3 URZ, URZ, URZ, URZ ;  /* 0x0000003f3f3ff290 */ /* 0x000ff4000fffe03f */
[----:B------:R-:W-:Y:S04]  /*37d10*/  STL.64 [R1+0x300], R72 ;  /* 0x0003004801007387 */ /* 0x000fe80000100a00 */
[----:B------:R1:W-:Y:S04]  /*37d20*/  STL.64 [R1+0x308], R74 ;  /* 0x0003084a01007387 */ /* 0x0003e80000100a00 */
[----:B------:R-:W3:Y:S04]  /*37d30*/  LDL.LU R41, [R1+0x84] ;  /* 0x0000840001297983 */ /* 0x000ee80000300800 */
[----:B------:R-:W3:Y:S04]  /*37d40*/  LDL.LU R42, [R1+0x88] ;  /* 0x00008800012a7983 */ /* 0x000ee80000300800 */
[----:B------:R-:W3:Y:S04]  /*37d50*/  LDL.LU R43, [R1+0x8c] ;  /* 0x00008c00012b7983 */ /* 0x000ee80000300800 */
[----:B------:R-:W4:Y:S04]  /*37d60*/  LDL.LU R125, [R1+0x4e30] ;  /* 0x004e3000017d7983 */ /* 0x000f280000300800 */
[----:B------:R-:W4:Y:S04]  /*37d70*/  LDL.LU R126, [R1+0x4e2c] ;  /* 0x004e2c00017e7983 */ /* 0x000f280000300800 */
[----:B------:R-:W4:Y:S04]  /*37d80*/  LDL.LU R127, [R1+0x4e28] ;  /* 0x004e2800017f7983 */ /* 0x000f280000300800 */
[----:B------:R-:W4:Y:S04]  /*37d90*/  LDL.LU R192, [R1+0x4e24] ;  /* 0x004e240001c07983 */ /* 0x000f280000300800 */
[----:B------:R-:W4:Y:S04]  /*37da0*/  LDL.LU R193, [R1+0x4e20] ;  /* 0x004e200001c17983 */ /* 0x000f280000300800 */
[----:B------:R-:W4:Y:S04]  /*37db0*/  LDL.LU R194, [R1+0x4e1c] ;  /* 0x004e1c0001c27983 */ /* 0x000f280000300800 */
[----:B------:R-:W4:Y:S01]  /*37dc0*/  LDL.LU R195, [R1+0x4e18] ;  /* 0x004e180001c37983 */ /* 0x000f220000300800 */
[----:B-1----:R-:W-:Y:S01]  /*37dd0*/  HMMA.1688.F32.TF32 R72, R236, R28, R108 ;  /* 0x0000001cec48723c */ /* 0x002fe2000008106c */
[----:B------:R-:W-:-:S02]  /*37de0*/  IMAD.MOV.U32 R190, RZ, RZ, R50 ;  /* 0x000000ffffbe7224 */ /* 0x000fc400078e0032 */
[----:B------:R-:W-:Y:S01]  /*37df0*/  IMAD.MOV.U32 R191, RZ, RZ, R51 ;  /* 0x000000ffffbf7224 */ /* 0x000fe200078e0033 */
[----:B------:R-:W-:Y:S04]  /*37e00*/  LDS R108, [R0+0x4080] ;  /* 0x00408000006c7984 */ /* 0x000fe80000000800 */
[----:B------:R-:W-:Y:S04]  /*37e10*/  LDS R110, [R0+0x6080] ;  /* 0x00608000006e7984 */ /* 0x000fe80000000800 */
[----:B------:R-:W-:Y:S04]  /*37e20*/  LDS R109, [R3+0x4080] ;  /* 0x00408000036d7984 */ /* 0x000fe80000000800 */
[----:B------:R-:W1:Y:S01]  /*37e30*/  LDS R111, [R3+0x6080] ;  /* 0x00608000036f7984 */ /* 0x000e620000000800 */
[C---:B--2---:R-:W-:Y:S08]  /*37e40*/  HMMA.1688.F32.TF32 R76, R236.reuse, R32, R68 ;  /* 0x00000020ec4c723c */ /* 0x044ff00000081044 */
[----:B------:R-:W-:Y:S01]  /*37e50*/  HMMA.1688.F32.TF32 R68, R236, R8, R112 ;  /* 0x00000008ec44723c */ /* 0x000fe20000081070 */
[----:B------:R-:W-:Y:S04]  /*37e60*/  LDS R112, [R0+0x4100] ;  /* 0x0041000000707984 */ /* 0x000fe80000000800 */
[----:B------:R-:W-:Y:S04]  /*37e70*/  LDS R114, [R0+0x6100] ;  /* 0x0061000000727984 */ /* 0x000fe80000000800 */
[----:B------:R-:W-:Y:S04]  /*37e80*/  LDS R113, [R3+0x4100] ;  /* 0x0041000003717984 */ /* 0x000fe80000000800 */
[----:B------:R-:W2:Y:S04]  /*37e90*/  LDS R115, [R3+0x6100] ;  /* 0x0061000003737984 */ /* 0x000ea80000000800 */
[----:B------:R-:W-:Y:S04]  /*37ea0*/  STL.64 [R1+0x180], R76 ;  /* 0x0001804c01007387 */ /* 0x000fe80000100a00 */
[----:B------:R-:W-:Y:S04]  /*37eb0*/  STL.64 [R1+0x188], R78 ;  /* 0x0001884e01007387 */ /* 0x000fe80000100a00 */
[----:B------:R-:W-:Y:S01]  /*37ec0*/  STL.64 [R1+0xde0], R68 ;  /* 0x000de04401007387 */ /* 0x000fe20000100a00 */
[----:B------:R-:W-:-:S03]  /*37ed0*/  IMAD.MOV.U32 R252, RZ, RZ, R71 ;  /* 0x000000fffffc7224 */ /* 0x000fc600078e0047 */
[----:B------:R-:W-:Y:S04]  /*37ee0*/  STL.64 [R1+0x170], R72 ;  /* 0x0001704801007387 */ /* 0x000fe80000100a00 */
[----:B------:R-:W-:Y:S04]  /*37ef0*/  STL.64 [R1+0x178], R74 ;  /* 0x0001784a01007387 */ /* 0x000fe80000100a00 */
[----:B------:R1:W-:Y:S02]  /*37f00*/  STL [R1+0xde8], R70 ;  /* 0x000de84601007387 */ /* 0x0003e40000100800 */
[----:B-1----:R-:W-:Y:S08]  /*37f10*/  HMMA.1688.F32.TF32 R68, R236, R12, R116 ;  /* 0x0000000cec44723c */ /* 0x002ff00000081074 */
[----:B---3--:R-:W-:Y:S11]  /*37f20*/  HMMA.1688.F32.TF32 R40, R232, R26, R40 ;  /* 0x0000001ae828723c */ /* 0x008ff60000081028 */
[----:B------:R-:W-:Y:S05]  /*37f30*/  @!UPT UIADD3 URZ, URZ, URZ, URZ ;  /* 0x0000003f3f3ff290 */ /* 0x000fea000fffe03f */
[----:B------:R-:W-:Y:S01]  /*37f40*/  IMAD.MOV.U32 R217, RZ, RZ, R68 ;  /* 0x000000ffffd97224 */ /* 0x000fe200078e0044 */
[----:B------:R-:W-:Y:S01]  /*37f50*/  MOV R37, R70 ;  /* 0x0000004600257202 */ /* 0x000fe20000000f00 */
[----:B------:R-:W-:Y:S02]  /*37f60*/  IMAD.MOV.U32 R216, RZ, RZ, R69 ;  /* 0x000000ffffd87224 */ /* 0x000fe400078e0045 */
[----:B------:R-:W-:Y:S01]  /*37f70*/  IMAD.MOV.U32 R72, RZ, RZ, R31 ;  /* 0x000000ffff487224 */ /* 0x000fe200078e001f */
[----:B------:R-:W-:Y:S01]  /*37f80*/  MOV R74, R11 ;  /* 0x0000000b004a7202 */ /* 0x000fe20000000f00 */
[----:B------:R-:W-:Y:S01]  /*37f90*/  IMAD.MOV.U32 R36, RZ, RZ, R71 ;  /* 0x000000ffff247224 */ /* 0x000fe200078e0047 */
[----:B------:R-:W-:Y:S01]  /*37fa0*/  MOV R76, R54 ;  /* 0x00000036004c7202 */ /* 0x000fe20000000f00 */
[----:B------:R-:W-:Y:S01]  /*37fb0*/  HMMA.1688.F32.TF32 R68, R236, R16, R120 ;  /* 0x00000010ec44723c */ /* 0x000fe20000081078 */
[----:B------:R-:W-:Y:S01]  /*37fc0*/  IMAD.MOV.U32 R73, RZ, RZ, R30 ;  /* 0x000000ffff497224 */ /* 0x000fe200078e001e */
[----:B------:R-:W-:Y:S01]  /*37fd0*/  LDS R116, [R0+0x4180] ;  /* 0x0041800000747984 */ /* 0x000fe20000000800 */
[----:B------:R-:W-:-:S02]  /*37fe0*/  IMAD.MOV.U32 R75, RZ, RZ, R10 ;  /* 0x000000ffff4b7224 */ /* 0x000fc400078e000a */
[----:B------:R-:W-:Y:S01]  /*37ff0*/  IMAD.MOV.U32 R77, RZ, RZ, R55 ;  /* 0x000000ffff4d7224 */ /* 0x000fe200078e0037 */
[----:B------:R-:W-:Y:S01]  /*38000*/  LDS R118, [R0+0x6180] ;  /* 0x0061800000767984 */ /* 0x000fe20000000800 */
[----:B------:R-:W-:Y:S02]  /*38010*/  IMAD.MOV.U32 R78, RZ, RZ, R66 ;  /* 0x000000ffff4e7224 */ /* 0x000fe400078e0042 */
[----:B------:R-:W-:Y:S01]  /*38020*/  IMAD.MOV.U32 R79, RZ, RZ, R67 ;  /* 0x000000ffff4f7224 */ /* 0x000fe200078e0043 */
[----:B------:R-:W-:Y:S04]  /*38030*/  LDS R117, [R3+0x4180] ;  /* 0x0041800003757984 */ /* 0x000fe80000000800 */
[----:B------:R-:W1:Y:S10]  /*38040*/  LDS R119, [R3+0x6180] ;  /* 0x0061800003777984 */ /* 0x000e740000000800 */
[----:B------:R-:W-:Y:S01]  /*38050*/  IMAD.MOV.U32 R33, RZ, RZ, R68 ;  /* 0x000000ffff217224 */ /* 0x000fe200078e0044 */
[----:B------:R-:W-:Y:S01]  /*38060*/  MOV R29, R70 ;  /* 0x00000046001d7202 */ /* 0x000fe20000000f00 */
[----:B------:R-:W-:-:S02]  /*38070*/  IMAD.MOV.U32 R32, RZ, RZ, R69 ;  /* 0x000000ffff207224 */ /* 0x000fc400078e0045 */
[----:B------:R-:W-:Y:S02]  /*38080*/  IMAD.MOV.U32 R28, RZ, RZ, R71 ;  /* 0x000000ffff1c7224 */ /* 0x000fe400078e0047 */
[C---:B----4-:R-:W-:Y:S11]  /*38090*/  HMMA.1688.F32.TF32 R68, R236.reuse, R20, R124 ;  /* 0x00000014ec44723c */ /* 0x050ff6000008107c */
[----:B------:R-:W-:Y:S11]  /*380a0*/  @!UPT UIADD3 URZ, URZ, URZ, URZ ;  /* 0x0000003f3f3ff290 */ /* 0x000ff6000fffe03f */
[----:B------:R-:W-:Y:S02]  /*380b0*/  @!UPT UIADD3 URZ, URZ, URZ, URZ ;  /* 0x0000003f3f3ff290 */ /* 0x000fe4000fffe03f */
[----:B------:R-:W-:Y:S01]  /*380c0*/  IMAD.MOV.U32 R25, RZ, RZ, R68 ;  /* 0x000000ffff197224 */ /* 0x000fe200078e0044 */
[----:B------:R-:W-:Y:S01]  /*380d0*/  MOV R5, R70 ;  /* 0x0000004600057202 */ /* 0x000fe20000000f00 */
[----:B------:R-:W-:Y:S02]  /*380e0*/  IMAD.MOV.U32 R24, RZ, RZ, R69 ;  /* 0x000000ffff187224 */ /* 0x000fe400078e0045 */
[----:B------:R-:W-:Y:S02]  /*380f0*/  IMAD.MOV.U32 R4, RZ, RZ, R71 ;  /* 0x000000ffff047224 */ /* 0x000fe400078e0047 */
[----:B------:R-:W-:Y:S01]  /*38100*/  HMMA.1688.F32.TF32 R68, R236, R44, R192 ;  /* 0x0000002cec44723c */ /* 0x000fe200000810c0 */
[----:B------:R-:W-:Y:S01]  /*38110*/  IMAD.MOV.U32 R13, RZ, RZ, R40 ;  /* 0x000000ffff0d7224 */ /* 0x000fe200078e0028 */
[----:B------:R-:W-:Y:S01]  /*38120*/  MOV R9, R42 ;  /* 0x0000002a00097202 */ /* 0x000fe20000000f00 */
[----:B------:R-:W-:Y:S02]  /*38130*/  IMAD.MOV.U32 R12, RZ, RZ, R41 ;  /* 0x000000ffff0c7224 */ /* 0x000fe400078e0029 */
[----:B------:R-:W-:-:S03]  /*38140*/  IMAD.MOV.U32 R8, RZ, RZ, R43 ;  /* 0x000000ffff087224 */ /* 0x000fc600078e002b */
[C---:B------:R-:W-:Y:S11]  /*38150*/  HMMA.1688.F32.TF32 R40, R232.reuse, R218, R248 ;  /* 0x000000dae828723c */ /* 0x040ff600000810f8 */
[----:B------:R-:W-:Y:S05]  /*38160*/  @!UPT UIADD3 URZ, URZ, URZ, URZ ;  /* 0x0000003f3f3ff290 */ /* 0x000fea000fffe03f */
        /* <DEDUP_REMOVED lines=8> */
[----:B------:R-:W-:-:S02]  /*381f0*/  IMAD.MOV.U32 R251, RZ, RZ, R47 ;  /* 0x000000fffffb7224 */ /* 0x000fc400078e002f */
[----:B------:R-:W-:Y:S02]  /*38200*/  IMAD.MOV.U32 R244, RZ, RZ, R14 ;  /* 0x000000fffff47224 */ /* 0x000fe400078e000e */
[----:B------:R-:W-:Y:S11]  /*38210*/  IMAD.MOV.U32 R245, RZ, RZ, R15 ;  /* 0x000000fffff57224 */ /* 0x000ff600078e000f */
[----:B------:R-:W-:Y:S03]  /*38220*/  @!UPT UIADD3 URZ, URZ, URZ, URZ ;  /* 0x0000003f3f3ff290 */ /* 0x000fe6000fffe03f */
[----:B------:R3:W-:Y:S04]  /*38230*/  STL.64 [R1+0xe40], R68 ;  /* 0x000e404401007387 */ /* 0x0007e80000100a00 */
[----:B------:R4:W-:Y:S04]  /*38240*/  STL.64 [R1+0xe48], R70 ;  /* 0x000e484601007387 */ /* 0x0009e80000100a00 */
[----:B------:R-:W2:Y:S04]  /*38250*/  LDL.LU R39, [R1+0x4e14] ;  /* 0x004e140001277983 */ /* 0x000ea80000300800 */
[----:B------:R1:W-:Y:S04]  /*38260*/  STL.64 [R1+0xe50], R40 ;  /* 0x000e502801007387 */ /* 0x0003e80000100a00 */
[----:B------:R1:W-:Y:S04]  /*38270*/  STL.64 [R1+0xe58], R42 ;  /* 0x000e582a01007387 */ /* 0x0003e80000100a00 */
[----:B------:R-:W2:Y:S04]  /*38280*/  LDL.LU R38, [R1+0x4e10] ;  /* 0x004e100001267983 */ /* 0x000ea80000300800 */
[----:B------:R-:W2:Y:S04]  /*38290*/  LDL.LU R46, [R1+0x4e0c] ;  /* 0x004e0c00012e7983 */ /* 0x000ea80000300800 */
[----:B------:R-:W2:Y:S04]  /*382a0*/  LDL.LU R47, [R1+0x4e08] ;  /* 0x004e0800012f7983 */ /* 0x000ea80000300800 */
[----:B------:R-:W2:Y:S04]  /*382b0*/  LDL.LU R14, [R1+0x4e04] ;  /* 0x004e0400010e7983 */ /* 0x000ea80000300800 */
[----:B------:R-:W2:Y:S01]  /*382c0*/  LDL.LU R15, [R1+0x4e00] ;  /* 0x004e0000010f7983 */ /* 0x000ea20000300800 */
[----:B------:R-:W-:Y:S01]  /*382d0*/  MOV R246, R19 ;  /* 0x0000001300f67202 */ /* 0x000fe20000000f00 */
[----:B------:R-:W-:-:S02]  /*382e0*/  IMAD.MOV.U32 R247, RZ, RZ, R18 ;  /* 0x000000fffff77224 */ /* 0x000fc400078e0012 */
[----:B------:R-:W2:Y:S01]  /*382f0*/  LDL.LU R19, [R1+0x4dfc] ;  /* 0x004dfc0001137983 */ /* 0x000ea20000300800 */
[----:B---3--:R-:W-:Y:S01]  /*38300*/  IMAD.MOV.U32 R68, RZ, RZ, R23 ;  /* 0x000000ffff447224 */ /* 0x008fe200078e0017 */
[----:B----4-:R-:W-:Y:S01]  /*38310*/  MOV R70, R35 ;  /* 0x0000002300467202 */ /* 0x010fe20000000f00 */
[----:B------:R-:W-:Y:S01]  /*38320*/  IMAD.MOV.U32 R69, RZ, RZ, R22 ;  /* 0x000000ffff457224 */ /* 0x000fe200078e0016 */
[----:B------:R-:W3:Y:S01]  /*38330*/  LDL.LU R18, [R1+0x4df8] ;  /* 0x004df80001127983 */ /* 0x000ee20000300800 */
[----:B------:R-:W-:-:S03]  /*38340*/  IMAD.MOV.U32 R71, RZ, RZ, R34 ;  /* 0x000000ffff477224 */ /* 0x000fc600078e0022 */
[----:B------:R-:W4:Y:S04]  /*38350*/  LDL.LU R23, [R1+0x4df4] ;  /* 0x004df40001177983 */ /* 0x000f280000300800 */
[----:B------:R-:W3:Y:S04]  /*38360*/  LDL.LU R22, [R1+0x4df0] ;  /* 0x004df00001167983 */ /* 0x000ee80000300800 */
[----:B------:R-:W3:Y:S04]  /*38370*/  LDL.LU R35, [R1+0x4dec] ;  /* 0x004dec0001237983 */ /* 0x000ee80000300800 */
[----:B------:R-:W3:Y:S04]  /*38380*/  LDL.LU R34, [R1+0x4de8] ;  /* 0x004de80001227983 */ /* 0x000ee80000300800 */
[----:B------:R-:W3:Y:S04]  /*38390*/  LDL.LU R31, [R1+0x4de4] ;  /* 0x004de400011f7983 */ /* 0x000ee80000300800 */
[----:B------:R-:W4:Y:S04]  /*383a0*/  LDL.LU R30, [R1+0x4de0] ;  /* 0x004de000011e7983 */ /* 0x000f280000300800 */
[----:B------:R-:W4:Y:S04]  /*383b0*/  LDL.LU R11, [R1+0x4ddc] ;  /* 0x004ddc00010b7983 */ /* 0x000f280000300800 */
[----:B------:R-:W4:Y:S01]  /*383c0*/  LDL.LU R10, [R1+0x4dd8] ;  /* 0x004dd800010a7983 */ /* 0x000f220000300800 */
[----:B--2---:R-:W-:Y:S01]  /*383d0*/  IMAD.MOV.U32 R83, RZ, RZ, R46 ;  /* 0x000000ffff537224 */ /* 0x004fe200078e002e */
[----:B------:R-:W-:Y:S01]  /*383e0*/  MOV R82, R47 ;  /* 0x0000002f00527202 */ /* 0x000fe20000000f00 */
[----:B------:R-:W-:-:S02]  /*383f0*/  IMAD.MOV.U32 R81, RZ, RZ, R14 ;  /* 0x000000ffff517224 */ /* 0x000fc400078e000e */
[----:B------:R-:W-:Y:S02]  /*38400*/  IMAD.MOV.U32 R80, RZ, RZ, R15 ;  /* 0x000000ffff507224 */ /* 0x000fe400078e000f */
[----:B------:R-:W2:Y:S04]  /*38410*/  LDL.LU R15, [R1+0x4dd4] ;  /* 0x004dd400010f7983 */ /* 0x000ea80000300800 */
[----:B------:R-:W2:Y:S04]  /*38420*/  LDL.LU R14, [R1+0x4dd0] ;  /* 0x004dd000010e7983 */ /* 0x000ea80000300800 */
[----:B------:R-:W2:Y:S04]  /*38430*/  LDL.LU R47, [R1+0x4dcc] ;  /* 0x004dcc00012f7983 */ /* 0x000ea80000300800 */
[----:B------:R-:W2:Y:S04]  /*38440*/  LDL.LU R46, [R1+0x4dc8] ;  /* 0x004dc800012e7983 */ /* 0x000ea80000300800 */
[----:B------:R-:W2:Y:S04]  /*38450*/  LDL.LU R144, [R1+0xf0] ;  /* 0x0000f00001907983 */ /* 0x000ea80000300800 */
[----:B------:R-:W2:Y:S04]  /*38460*/  LDL.LU R145, [R1+0xf4] ;  /* 0x0000f40001917983 */ /* 0x000ea80000300800 */
[----:B------:R-:W2:Y:S04]  /*38470*/  LDL.LU R146, [R1+0xf8] ;  /* 0x0000f80001927983 */ /* 0x000ea80000300800 */
[----:B------:R-:W2:Y:S01]  /*38480*/  LDL.LU R147, [R1+0xfc] ;  /* 0x0000fc0001937983 */ /* 0x000ea20000300800 */
[----:B---3--:R-:W-:-:S03]  /*38490*/  MOV R100, R22 ;  /* 0x0000001600647202 */ /* 0x008fc60000000f00 */
[----:B------:R-:W3:Y:S01]  /*384a0*/  LDL.LU R92, [R1+0xe0] ;  /* 0x0000e000015c7983 */ /* 0x000ee20000300800 */
[----:B----4-:R-:W-:-:S03]  /*384b0*/  IMAD.MOV.U32 R101, RZ, RZ, R23 ;  /* 0x000000ffff657224 */ /* 0x010fc600078e0017 */
[----:B------:R-:W3:Y:S01]  /*384c0*/  LDL.LU R93, [R1+0xe4] ;  /* 0x0000e400015d7983 */ /* 0x000ee20000300800 */
[----:B------:R-:W-:Y:S02]  /*384d0*/  IMAD.MOV.U32 R102, RZ, RZ, R18 ;  /* 0x000000ffff667224 */ /* 0x000fe400078e0012 */
        /* <DEDUP_REMOVED lines=9> */
[----:B-1----:R-:W-:Y:S01]  /*38570*/  MOV R40, R58 ;  /* 0x0000003a00287202 */ /* 0x002fe20000000f00 */
[----:B------:R-:W-:Y:S02]  /*38580*/  IMAD.MOV.U32 R41, RZ, RZ, R62 ;  /* 0x000000ffff297224 */ /* 0x000fe400078e003e */
[----:B------:R-:W-:Y:S02]  /*38590*/  IMAD.MOV.U32 R42, RZ, RZ, R63 ;  /* 0x000000ffff2a7224 */ /* 0x000fe400078e003f */
[----:B------:R-:W-:Y:S02]  /*385a0*/  IMAD.MOV.U32 R43, RZ, RZ, R59 ;  /* 0x000000ffff2b7224 */ /* 0x000fe400078e003b */
[----:B--2---:R-:W-:Y:S02]  /*385b0*/  IMAD.MOV.U32 R197, RZ, RZ, R15 ;  /* 0x000000ffffc57224 */ /* 0x004fe400078e000f */
[----:B------:R-:W-:-:S02]  /*385c0*/  IMAD.MOV.U32 R95, RZ, RZ, R47 ;  /* 0x000000ffff5f7224 */ /* 0x000fc400078e002f */
[----:B------:R-:W-:Y:S02]  /*385d0*/  IMAD.MOV.U32 R94, RZ, RZ, R46 ;  /* 0x000000ffff5e7224 */ /* 0x000fe400078e002e */
[----:B------:R-:W2:Y:S04]  /*385e0*/  LDL.LU R46, [R1+0x4dc4] ;  /* 0x004dc400012e7983 */ /* 0x000ea80000300800 */
[----:B------:R-:W2:Y:S01]  /*385f0*/  LDL.LU R47, [R1+0x4dc0] ;  /* 0x004dc000012f7983 */ /* 0x000ea20000300800 */
[----:B------:R-:W-:-:S03]  /*38600*/  MOV R196, R14 ;  /* 0x0000000e00c47202 */ /* 0x000fc60000000f00 */
[----:B------:R-:W4:Y:S04]  /*38610*/  LDL.LU R22, [R1+0x4dbc] ;  /* 0x004dbc0001167983 */ /* 0x000f280000300800 */
[----:B------:R-:W4:Y:S04]  /*38620*/  LDL.LU R23, [R1+0x4db8] ;  /* 0x004db80001177983 */ /* 0x000f280000300800 */
[----:B------:R-:W2:Y:S04]  /*38630*/  LDL.LU R18, [R1+0x4db4] ;  /* 0x004db40001127983 */ /* 0x000ea80000300800 */
        /* <DEDUP_REMOVED lines=17> */
[----:B------:R-:W3:Y:S04]  /*38750*/  LDL.LU R58, [R1+0x4d6c] ;  /* 0x004d6c00013a7983 */ /* 0x000ee80000300800 */
[----:B------:R-:W3:Y:S04]  /*38760*/  LDL.LU R62, [R1+0x4d68] ;  /* 0x004d6800013e7983 */ /* 0x000ee80000300800 */
[----:B------:R-:W3:Y:S04]  /*38770*/  LDL.LU R63, [R1+0x4d64] ;  /* 0x004d6400013f7983 */ /* 0x000ee80000300800 */
[----:B------:R-:W3:Y:S01]  /*38780*/  LDL.LU R59, [R1+0x4d60] ;  /* 0x004d6000013b7983 */ /* 0x000ee20000300800 */
[C---:B--2---:R-:W-:Y:S11]  /*38790*/  HMMA.1688.F32.TF32 R84, R232.reuse, R66, R144 ;  /* 0x00000042e854723c */ /* 0x044ff60000081090 */
[----:B------:R-:W-:Y:S11]  /*387a0*/  @!UPT UIADD3 URZ, URZ, URZ, URZ ;  /* 0x0000003f3f3ff290 */ /* 0x000ff6000fffe03f */
[----:B------:R-:W-:Y:S02]  /*387b0*/  @!UPT UIADD3 URZ, URZ, URZ, URZ ;  /* 0x0000003f3f3ff290 */ /* 0x000fe4000fffe03f */
[----:B------:R-:W-:Y:S01]  /*387c0*/  MOV R49, R84 ;  /* 0x0000005400317202 */ /* 0x000fe20000000f00 */
[----:B------:R-:W-:Y:S02]  /*387d0*/  IMAD.MOV.U32 R48, RZ, RZ, R85 ;  /* 0x000000ffff307224 */ /* 0x000fe400078e0055 */
[----:B------:R-:W-:Y:S02]  /*387e0*/  IMAD.MOV.U32 R45, RZ, RZ, R86 ;  /* 0x000000ffff2d7224 */ /* 0x000fe400078e0056 */
[----:B------:R-:W-:Y:S02]  /*387f0*/  IMAD.MOV.U32 R44, RZ, RZ, R87 ;  /* 0x000000ffff2c7224 */ /* 0x000fe400078e0057 */
[C---:B---3--:R-:W-:Y:S11]  /*38800*/  HMMA.1688.F32.TF32 R84, R232.reuse, R62, R92 ;  /* 0x0000003ee854723c */ /* 0x048ff6000008105c */
        /* <DEDUP_REMOVED lines=8> */
[----:B------:R-:W-:Y:S08]  /*38890*/  HMMA.1688.F32.TF32 R80, R232, R38, R80 ;  /* 0x00000026e850723c */ /* 0x000ff00000081050 */
[----:B------:R-:W-:Y:S01]  /*388a0*/  MOV R65, R84 ;  /* 0x0000005400417202 */ /* 0x000fe20000000f00 */
[----:B------:R-:W-:-:S02]  /*388b0*/  IMAD.MOV.U32 R64, RZ, RZ, R85 ;  /* 0x000000ffff407224 */ /* 0x000fc400078e0055 */
[----:B------:R-:W-:Y:S02]  /*388c0*/  IMAD.MOV.U32 R61, RZ, RZ, R86 ;  /* 0x000000ffff3d7224 */ /* 0x000fe400078e0056 */
[----:B------:R-:W-:Y:S02]  /*388d0*/  IMAD.MOV.U32 R60, RZ, RZ, R87 ;  /* 0x000000ffff3c7224 */ /* 0x000fe400078e0057 */
[C---:B------:R-:W-:Y:S01]  /*388e0*/  HMMA.1688.F32.TF32 R84, R232.reuse, R50, R100 ;  /* 0x00000032e854723c */ /* 0x040fe20000081064 */
[----:B------:R-:W-:Y:S04]  /*388f0*/  STL.64 [R1+0xef0], R88 ;  /* 0x000ef05801007387 */ /* 0x000fe80000100a00 */
[----:B------:R-:W-:Y:S11]  /*38900*/  STL.64 [R1+0xef8], R90 ;  /* 0x000ef85a01007387 */ /* 0x000ff60000100a00 */
[----:B------:R-:W-:Y:S07]  /*38910*/  @!UPT UIADD3 URZ, URZ, URZ, URZ ;  /* 0x0000003f3f3ff290 */ /* 0x000fee000fffe03f */
[----:B------:R-:W-:Y:S04]  /*38920*/  STL.64 [R1+0xee0], R84 ;  /* 0x000ee05401007387 */ /* 0x000fe80000100a00 */
[----:B------:R-:W-:Y:S04]  /*38930*/  STL.64 [R1+0xee8], R86 ;  /* 0x000ee85601007387 */ /* 0x000fe80000100a00 */
[----:B------:R-:W-:Y:S04]  /*38940*/  STL.64 [R1+0xed0], R80 ;  /* 0x000ed05001007387 */ /* 0x000fe80000100a00 */
[----:B------:R1:W-:Y:S02]  /*38950*/  STL.64 [R1+0xed8], R82 ;  /* 0x000ed85201007387 */ /* 0x0003e40000100a00 */
[C---:B-1----:R-:W-:Y:S08]  /*38960*/  HMMA.1688.F32.TF32 R80, R232.reuse, R34, R188 ;  /* 0x00000022e850723c */ /* 0x042ff000000810bc */
[C---:B------:R-:W-:Y:S08]  /*38970*/  HMMA.1688.F32.TF32 R84, R232.reuse, R30, R76 ;  /* 0x0000001ee854723c */ /* 0x040ff0000008104c */
[C---:B------:R-:W-:Y:S07]  /*38980*/  HMMA.1688.F32.TF32 R76, R232.reuse, R14, R68 ;  /* 0x0000000ee84c723c */ /* 0x040fee0000081044 */
[----:B------:R-:W-:Y:S04]  /*38990*/  STL.64 [R1+0x1520], R80 ;  /* 0x0015205001007387 */ /* 0x000fe80000100a00 */
[----:B------:R1:W-:Y:S01]  /*389a0*/  STL.64 [R1+0x1528], R82 ;  /* 0x0015285201007387 */ /* 0x0003e20000100a00 */
[C---:B----4-:R-:W-:Y:S08]  /*389b0*/  HMMA.1688.F32.TF32 R68, R232.reuse, R22, R244 ;  /* 0x00000016e844723c */ /* 0x050ff000000810f4 */
[C---:B-1----:R-:W-:Y:S08]  /*389c0*/  HMMA.1688.F32.TF32 R80, R232.reuse, R10, R72 ;  /* 0x0000000ae850723c */ /* 0x042ff00000081048 */
[C---:B------:R-:W-:Y:S08]  /*389d0*/  HMMA.1688.F32.TF32 R72, R232.reuse, R18, R40 ;  /* 0x00000012e848723c */ /* 0x040ff00000081028 */
[----:B------:R-:W-:Y:S01]  /*389e0*/  HMMA.1688.F32.TF32 R40, R232, R46, R248 ;  /* 0x0000002ee828723c */ /* 0x000fe200000810f8 */
        /* <DEDUP_REMOVED lines=8> */
[----:B------:R-:W2:Y:S04]  /*38a70*/  LDL.LU R240, [R1] ;  /* 0x0000000001f07983 */ /* 0x000ea80000300800 */
[----:B------:R1:W-:Y:S04]  /*38a80*/  STL.64 [R1+0x14d0], R68 ;  /* 0x0014d04401007387 */ /* 0x0003e80000100a00 */
[----:B------:R3:W-:Y:S04]  /*38a90*/  STL.64 [R1+0x14d8], R70 ;  /* 0x0014d84601007387 */ /* 0x0007e80000100a00 */
[----:B------:R4:W-:Y:S04]  /*38aa0*/  STL.64 [R1+0xec0], R40 ;  /* 0x000ec02801007387 */ /* 0x0009e80000100a00 */
[----:B------:R1:W-:Y:S04]  /*38ab0*/  STL.64 [R1+0xec8], R42 ;  /* 0x000ec82a01007387 */ /* 0x0003e80000100a00 */
        /* <DEDUP_REMOVED lines=27> */
[----:B-1----:R-:W2:Y:S04]  /*38c70*/  LDL.LU R68, [R1+0x210] ;  /* 0x0002100001447983 */ /* 0x002ea80000300800 */
[----:B------:R-:W2:Y:S04]  /*38c80*/  LDL.LU R69, [R1+0x214] ;  /* 0x0002140001457983 */ /* 0x000ea80000300800 */
[----:B---3--:R-:W2:Y:S04]  /*38c90*/  LDL.LU R70, [R1+0x218] ;  /* 0x0002180001467983 */ /* 0x008ea80000300800 */
[----:B------:R-:W2:Y:S04]  /*38ca0*/  LDL.LU R71, [R1+0x21c] ;  /* 0x00021c0001477983 */ /* 0x000ea80000300800 */
[----:B------:R-:W3:Y:S04]  /*38cb0*/  LDL.LU R76, [R1+0x230] ;  /* 0x00023000014c7983 */ /* 0x000ee80000300800 */
[----:B------:R-:W3:Y:S04]  /*38cc0*/  LDL.LU R77, [R1+0x234] ;  /* 0x00023400014d7983 */ /* 0x000ee80000300800 */
[----:B------:R-:W3:Y:S04]  /*38cd0*/  LDL.LU R78, [R1+0x238] ;  /* 0x00023800014e7983 */ /* 0x000ee80000300800 */
[----:B------:R-:W3:Y:S04]  /*38ce0*/  LDL.LU R79, [R1+0x23c] ;  /* 0x00023c00014f7983 */ /* 0x000ee80000300800 */
[----:B------:R-:W2:Y:S04]  /*38cf0*/  LDL.LU R80, [R1+0x250] ;  /* 0x0002500001507983 */ /* 0x000ea80000300800 */
[----:B------:R-:W2:Y:S04]  /*38d00*/  LDL.LU R81, [R1+0x254] ;  /* 0x0002540001517983 */ /* 0x000ea80000300800 */
[----:B------:R-:W2:Y:S04]  /*38d10*/  LDL.LU R82, [R1+0x258] ;  /* 0x0002580001527983 */ /* 0x000ea80000300800 */
[----:B------:R-:W2:Y:S04]  /*38d20*/  LDL.LU R83, [R1+0x25c] ;  /* 0x00025c0001537983 */ /* 0x000ea80000300800 */
[----:B------:R-:W3:Y:S04]  /*38d30*/  LDL.LU R100, [R1+0x260] ;  /* 0x0002600001647983 */ /* 0x000ee80000300800 */
        /* <DEDUP_REMOVED lines=59> */
[----:B----4-:R-:W4:Y:S04]  /*390f0*/  LDL.LU R40, [R1+0x1f0] ;  /* 0x0001f00001287983 */ /* 0x010f280000300800 */
[----:B------:R-:W4:Y:S04]  /*39100*/  LDL.LU R41, [R1+0x1f4] ;  /* 0x0001f40001297983 */ /* 0x000f280000300800 */
[----:B------:R-:W4:Y:S04]  /*39110*/  LDL.LU R42, [R1+0x1f8] ;  /* 0x0001f800012a7983 */ /* 0x000f280000300800 */
[----:B------:R-:W4:Y:S04]  /*39120*/  LDL.LU R43, [R1+0x1fc] ;  /* 0x0001fc00012b7983 */ /* 0x000f280000300800 */
[----:B------:R-:W4:Y:S04]  /*39130*/  LDL.LU R120, [R1+0x10] ;  /* 0x0000100001787983 */ /* 0x000f280000300800 */
[----:B------:R-:W4:Y:S04]  /*39140*/  LDL.LU R121, [R1+0x14] ;  /* 0x0000140001797983 */ /* 0x000f280000300800 */
[----:B------:R-:W4:Y:S04]  /*39150*/  LDL.LU R122, [R1+0x18] ;  /* 0x00001800017a7983 */ /* 0x000f280000300800 */
[----:B------:R-:W4:Y:S01]  /*39160*/  LDL.LU R123, [R1+0x1c] ;  /* 0x00001c00017b7983 */ /* 0x000f220000300800 */
[C---:B--2---:R-:W-:Y:S08]  /*39170*/  HMMA.1688.F32.TF32 R80, R108.reuse, R18, R80 ;  /* 0x000000126c50723c */ /* 0x044ff00000081050 */
[C---:B---3--:R-:W-:Y:S08]  /*39180*/  HMMA.1688.F32.TF32 R100, R108.reuse, R14, R100 ;  /* 0x0000000e6c64723c */ /* 0x048ff00000081064 */
[C---:B------:R-:W-:Y:S08]  /*39190*/  HMMA.1688.F32.TF32 R132, R108.reuse, R10, R132 ;  /* 0x0000000a6c84723c */ /* 0x040ff00000081084 */
        /* <DEDUP_REMOVED lines=8> */
[C---:B------:R-:W-:Y:S11]  /*39220*/  HMMA.1688.F32.TF32 R96, R108.reuse, R218, R96 ;  /* 0x000000da6c60723c */ /* 0x040ff60000081060 */
[----:B------:R-:W-:Y:S04]  /*39230*/  @!UPT UIADD3 URZ, URZ, URZ, URZ ;  /* 0x0000003f3f3ff290 */ /* 0x000fe8000fffe03f */
[----:B------:R-:W-:Y:S04]  /*39240*/  STL.64 [R1+0x14c0], R224 ;  /* 0x0014c0e001007387 */ /* 0x000fe80000100a00 */
[----:B------:R1:W-:Y:S01]  /*39250*/  STL.64 [R1+0x14c8], R226 ;  /* 0x0014c8e201007387 */ /* 0x0003e20000100a00 */
[C---:B------:R-:W-:Y:S03]  /*39260*/  HMMA.1688.F32.TF32 R84, R108.reuse, R54, R84 ;  /* 0x000000366c54723c */ /* 0x040fe60000081054 */
[----:B-1----:R-:W2:Y:S04]  /*39270*/  LDL.LU.64 R226, [R1+0x4d58] ;  /* 0x004d580001e27983 */ /* 0x002ea80000300a00 */
[----:B------:R-:W2:Y:S04]  /*39280*/  LDL.LU.64 R224, [R1+0x4d50] ;  /* 0x004d500001e07983 */ /* 0x000ea80000300a00 */
[----:B------:R-:W-:Y:S04]  /*39290*/  STL.64 [R1+0x14b0], R200 ;  /* 0x0014b0c801007387 */ /* 0x000fe80000100a00 */
[----:B------:R1:W-:Y:S01]  /*392a0*/  STL.64 [R1+0x14b8], R202 ;  /* 0x0014b8ca01007387 */ /* 0x0003e20000100a00 */
[C---:B------:R-:W-:Y:S03]  /*392b0*/  HMMA.1688.F32.TF32 R196, R108.reuse, R30, R196 ;  /* 0x0000001e6cc4723c */ /* 0x040fe600000810c4 */
[----:B-1----:R-:W3:Y:S04]  /*392c0*/  LDL.LU.64 R202, [R1+0x4d48] ;  /* 0x004d480001ca7983 */ /* 0x002ee80000300a00 */
[----:B------:R-:W3:Y:S04]  /*392d0*/  LDL.LU.64 R200, [R1+0x4d40] ;  /* 0x004d400001c87983 */ /* 0x000ee80000300a00 */
[----:B------:R-:W-:Y:S04]  /*392e0*/  STL.64 [R1+0x14a0], R96 ;  /* 0x0014a06001007387 */ /* 0x000fe80000100a00 */
[----:B------:R1:W-:Y:S04]  /*392f0*/  STL.64 [R1+0x14a8], R98 ;  /* 0x0014a86201007387 */ /* 0x0003e80000100a00 */
[----:B-1----:R-:W2:Y:S04]  /*39300*/  LDL.LU.64 R98, [R1+0x4d38] ;  /* 0x004d380001627983 */ /* 0x002ea80000300a00 */
[----:B------:R-:W2:Y:S04]  /*39310*/  LDL.LU.64 R96, [R1+0x4d30] ;  /* 0x004d300001607983 */ /* 0x000ea80000300a00 */
        /* <DEDUP_REMOVED lines=9> */
[----:B------:R1:W-:Y:S01]  /*393b0*/  STL.64 [R1+0x1478], R90 ;  /* 0x0014785a01007387 */ /* 0x0003e20000100a00 */
[C---:B------:R-:W-:Y:S03]  /*393c0*/  HMMA.1688.F32.TF32 R188, R108.reuse, R22, R188 ;  /* 0x000000166cbc723c */ /* 0x040fe600000810bc */
        /* <DEDUP_REMOVED lines=8> */
[----:B------:R-:W-:Y:S03]  /*39450*/  HMMA.1688.F32.TF32 R108, R108, R46, R76 ;  /* 0x0000002e6c6c723c */ /* 0x000fe6000008104c */
        /* <DEDUP_REMOVED lines=30> */
[----:B------:R-:W2:Y:S04]  /*39640*/  LDL.LU.64 R78, [R1+0x4c68] ;  /* 0x004c6800014e7983 */ /* 0x000ea80000300a00 */
[----:B------:R-:W2:Y:S04]  /*39650*/  LDL.LU.64 R76, [R1+0x4c60] ;  /* 0x004c6000014c7983 */ /* 0x000ea80000300a00 */
[----:B------:R1:W-:Y:S04]  /*39660*/  STL.64 [R1+0xeb0], R108 ;  /* 0x000eb06c01007387 */ /* 0x0003e80000100a00 */
[----:B------:R3:W-:Y:S04]  /*39670*/  STL.64 [R1+0xeb8], R110 ;  /* 0x000eb86e01007387 */ /* 0x0007e80000100a00 */
[----:B-1----:R-:W2:Y:S04]  /*39680*/  LDL.LU R108, [R1+0x1b0] ;  /* 0x0001b000016c7983 */ /* 0x002ea80000300800 */
[----:B------:R-:W2:Y:S04]  /*39690*/  LDL.LU R109, [R1+0x1b4] ;  /* 0x0001b400016d7983 */ /* 0x000ea80000300800 */
[----:B---3--:R-:W2:Y:S04]  /*396a0*/  LDL.LU R110, [R1+0x1b8] ;  /* 0x0001b800016e7983 */ /* 0x008ea80000300800 */
[----:B------:R-:W2:Y:S01]  /*396b0*/  LDL.LU R111, [R1+0x1bc] ;  /* 0x0001bc00016f7983 */ /* 0x000ea20000300800 */
[C---:B------:R-:W-:Y:S08]  /*396c0*/  HMMA.1688.F32.TF32 R72, R112.reuse, R26, R72 ;  /* 0x0000001a7048723c */ /* 0x040ff00000081048 */
[C---:B------:R-:W-:Y:S08]  /*396d0*/  HMMA.1688.F32.TF32 R68, R112.reuse, R6, R68 ;  /* 0x000000067044723c */ /* 0x040ff00000081044 */
[C---:B----4-:R-:W-:Y:S08]  /*396e0*/  HMMA.1688.F32.TF32 R40, R112.reuse, R218, R40 ;  /* 0x000000da7028723c */ /* 0x050ff00000081028 */
[C---:B------:R-:W-:Y:S01]  /*396f0*/  HMMA.1688.F32.TF32 R244, R112.reuse, R66, R244 ;  /* 0x0000004270f4723c */ /* 0x040fe200000810f4 */
[----:B------:R-:W-:Y:S07]  /*39700*/  STL.64 [R1+0xea0], R72 ;  /* 0x000ea04801007387 */ /* 0x000fee0000100a00 */
[C---:B------:R-:W-:Y:S01]  /*39710*/  HMMA.1688.F32.TF32 R248, R112.reuse, R62, R248 ;  /* 0x0000003e70f8723c */ /* 0x040fe200000810f8 */
[----:B------:R1:W-:Y:S04]  /*39720*/  STL.64 [R1+0xea8], R74 ;  /* 0x000ea84a01007387 */ /* 0x0003e80000100a00 */
[----:B-1----:R-:W3:Y:S04]  /*39730*/  LDL.LU.64 R74, [R1+0x4c58] ;  /* 0x004c5800014a7983 */ /* 0x002ee80000300a00 */
[----:B------:R-:W3:Y:S04]  /*39740*/  LDL.LU.64 R72, [R1+0x4c50] ;  /* 0x004c500001487983 */ /* 0x000ee80000300a00 */
[----:B------:R-:W-:Y:S04]  /*39750*/  STL.64 [R1+0xe90], R68 ;  /* 0x000e904401007387 */ /* 0x000fe80000100a00 */
[----:B------:R1:W-:Y:S04]  /*39760*/  STL.64 [R1+0xe98], R70 ;  /* 0x000e984601007387 */ /* 0x0003e80000100a00 */
[----:B-1----:R-:W4:Y:S04]  /*39770*/  LDL.LU.64 R70, [R1+0x4c48] ;  /* 0x004c480001467983 */ /* 0x002f280000300a00 */
[----:B------:R-:W4:Y:S04]  /*39780*/  LDL.LU.64 R68, [R1+0x4c40] ;  /* 0x004c400001447983 */ /* 0x000f280000300a00 */
[----:B------:R-:W-:Y:S04]  /*39790*/  STL.64 [R1+0xe80], R40 ;  /* 0x000e802801007387 */ /* 0x000fe80000100a00 */
[----:B------:R1:W-:Y:S04]  /*397a0*/  STL.64 [R1+0xe88], R42 ;  /* 0x000e882a01007387 */ /* 0x0003e80000100a00 */
[----:B-1----:R-:W3:Y:S04]  /*397b0*/  LDL.LU.64 R42, [R1+0x4c38] ;  /* 0x004c3800012a7983 */ /* 0x002ee80000300a00 */
[----:B------:R-:W3:Y:S04]  /*397c0*/  LDL.LU.64 R40, [R1+0x4c30] ;  /* 0x004c300001287983 */ /* 0x000ee80000300a00 */
[----:B------:R-:W-:Y:S04]  /*397d0*/  STL.64 [R1+0xe70], R244 ;  /* 0x000e70f401007387 */ /* 0x000fe80000100a00 */
[----:B------:R1:W-:Y:S04]  /*397e0*/  STL.64 [R1+0xe78], R246 ;  /* 0x000e78f601007387 */ /* 0x0003e80000100a00 */
[----:B-1----:R-:W3:Y:S04]  /*397f0*/  LDL.LU.64 R246, [R1+0x4c28] ;  /* 0x004c280001f67983 */ /* 0x002ee80000300a00 */
[----:B------:R-:W3:Y:S04]  /*39800*/  LDL.LU.64 R244, [R1+0x4c20] ;  /* 0x004c200001f47983 */ /* 0x000ee80000300a00 */
[----:B------:R-:W-:Y:S04]  /*39810*/  STL.64 [R1+0xe60], R248 ;  /* 0x000e60f801007387 */ /* 0x000fe80000100a00 */
[----:B------:R1:W-:Y:S04]  /*39820*/  STL.64 [R1+0xe68], R250 ;  /* 0x000e68fa01007387 */ /* 0x0003e80000100a00 */
[----:B-1----:R-:W3:Y:S04]  /*39830*/  LDL.LU.64 R250, [R1+0x4c18] ;  /* 0x004c180001fa7983 */ /* 0x002ee80000300a00 */
[----:B------:R-:W3:Y:S01]  /*39840*/  LDL.LU.64 R248, [R1+0x4c10] ;  /* 0x004c100001f87983 */ /* 0x000ee20000300a00 */
[C---:B------:R-:W-:Y:S08]  /*39850*/  HMMA.1688.F32.TF32 R124, R112.reuse, R34, R124 ;  /* 0x00000022707c723c */ /* 0x040ff0000008107c */
[C---:B------:R-:W-:Y:S08]  /*39860*/  HMMA.1688.F32.TF32 R120, R112.reuse, R30, R120 ;  /* 0x0000001e7078723c */ /* 0x040ff00000081078 */
[C---:B--2---:R-:W-:Y:S11]  /*39870*/  HMMA.1688.F32.TF32 R108, R112.reuse, R58, R108 ;  /* 0x0000003a706c723c */ /* 0x044ff6000008106c */
[----:B------:R-:W-:Y:S11]  /*39880*/  @!UPT UIADD3 URZ, URZ, URZ, URZ ;  /* 0x0000003f3f3ff290 */ /* 0x000ff6000fffe03f */
[----:B------:R-:W-:Y:S01]  /*39890*/  @!UPT UIADD3 URZ, URZ, URZ, URZ ;  /* 0x0000003f3f3ff290 */ /* 0x000fe2000fffe03f */
[----:B------:R-:W-:Y:S04]  /*398a0*/  STL.64 [R1+0x350], R108 ;  /* 0x0003506c01007387 */ /* 0x000fe80000100a00 */
[----:B------:R1:W-:Y:S02]  /*398b0*/  STL.64 [R1+0x358], R110 ;  /* 0x0003586e01007387 */ /* 0x0003e40000100a00 */
[C---:B-1----:R-:W-:Y:S08]  /*398c0*/  HMMA.1688.F32.TF32 R108, R112.reuse, R54, R232 ;  /* 0x00000036706c723c */ /* 0x042ff000000810e8 */
[C---:B------:R-:W-:Y:S11]  /*398d0*/  HMMA.1688.F32.TF32 R232, R112.reuse, R50, R236 ;  /* 0x0000003270e8723c */ /* 0x040ff600000810ec */
[----:B------:R-:W-:Y:S04]  /*398e0*/  @!UPT UIADD3 URZ, URZ, URZ, URZ ;  /* 0x0000003f3f3ff290 */ /* 0x000fe8000fffe03f */
[----:B------:R-:W-:Y:S04]  /*398f0*/  STL.64 [R1+0x330], R108 ;  /* 0x0003306c01007387 */ /* 0x000fe80000100a00 */
[----:B------:R1:W-:Y:S02]  /*39900*/  STL.64 [R1+0x338], R110 ;  /* 0x0003386e01007387 */ /* 0x0003e40000100a00 */
[C---:B-1----:R-:W-:Y:S02]  /*39910*/  HMMA.1688.F32.TF32 R108, R112.reuse, R38, R192 ;  /* 0x00000026706c723c */ /* 0x042fe400000810c0 */
[----:B------:R-:W-:Y:S04]  /*39920*/  STL.64 [R1+0x320], R232 ;  /* 0x000320e801007387 */ /* 0x000fe80000100a00 */
[----:B------:R-:W-:Y:S11]  /*39930*/  STL.64 [R1+0x328], R234 ;  /* 0x000328ea01007387 */ /* 0x000ff60000100a00 */
[----:B------:R-:W-:Y:S06]  /*39940*/  @!UPT UIADD3 URZ, URZ, URZ, URZ ;  /* 0x0000003f3f3ff290 */ /* 0x000fec000fffe03f */
[----:B------:R-:W-:Y:S04]  /*39950*/  STL.64 [R1+0x310], R108 ;  /* 0x0003106c01007387 */ /* 0x000fe80000100a00 */
[----:B------:R1:W-:Y:S02]  /*39960*/  STL.64 [R1+0x318], R110 ;  /* 0x0003186e01007387 */ /* 0x0003e40000100a00 */
[C---:B-1----:R-:W-:Y:S02]  /*39970*/  HMMA.1688.F32.TF32 R108, R112.reuse, R10, R240 ;  /* 0x0000000a706c723c */ /* 0x042fe400000810f0 */
[----:B------:R-:W-:Y:S04]  /*39980*/  STL.64 [R1+0x2f0], R124 ;  /* 0x0002f07c01007387 */ /* 0x000fe80000100a00 */
[----:B------:R-:W-:Y:S04]  /*39990*/  STL.64 [R1+0x2f8], R126 ;  /* 0x0002f87e01007387 */ /* 0x000fe80000100a00 */
[----:B------:R-:W-:Y:S04]  /*399a0*/  STL.64 [R1+0x2e0], R120 ;  /* 0x0002e07801007387 */ /* 0x000fe80000100a00 */
[----:B------:R3:W-:Y:S01]  /*399b0*/  STL.64 [R1+0x2e8], R122 ;  /* 0x0002e87a01007387 */ /* 0x0007e20000100a00 */
[C---:B----4-:R-:W-:Y:S08]  /*399c0*/  HMMA.1688.F32.TF32 R68, R112.reuse, R46, R68 ;  /* 0x0000002e7044723c */ /* 0x050ff00000081044 */
[----:B------:R-:W-:Y:S01]  /*399d0*/  STL.64 [R1+0x260], R108 ;  /* 0x0002606c01007387 */ /* 0x000fe20000100a00 */
[C---:B---3--:R-:W-:Y:S03]  /*399e0*/  HMMA.1688.F32.TF32 R120, R112.reuse, R18, R244 ;  /* 0x000000127078723c */ /* 0x048fe600000810f4 */
[----:B------:R1:W-:Y:S05]  /*399f0*/  STL.64 [R1+0x268], R110 ;  /* 0x0002686e01007387 */ /* 0x0003ea0000100a00 */
[C---:B------:R-:W-:Y:S08]  /*39a00*/  HMMA.1688.F32.TF32 R124, R112.reuse, R14, R248 ;  /* 0x0000000e707c723c */ /* 0x040ff000000810f8 */
[----:B-1----:R-:W-:Y:S08]  /*39a10*/  HMMA.1688.F32.TF32 R108, R112, R22, R40 ;  /* 0x00000016706c723c */ /* 0x002ff00000081028 */
[C---:B------:R-:W-:Y:S07]  /*39a20*/  HMMA.1688.F32.TF32 R40, R116.reuse, R26, R72 ;  /* 0x0000001a7428723c */ /* 0x040fee0000081048 */
        /* <DEDUP_REMOVED lines=8> */
[----:B------:R1:W-:Y:S01]  /*39ab0*/  STL.64 [R1+0xe8], R70 ;  /* 0x0000e84601007387 */ /* 0x0003e20000100a00 */
[----:B------:R-:W-:Y:S01]  /*39ac0*/  HMMA.1688.F32.TF32 R76, R116, R62, R100 ;  /* 0x0000003e744c723c */ /* 0x000fe20000081064 */
[----:B------:R-:W-:Y:S01]  /*39ad0*/  MOV R192, R152 ;  /* 0x0000009800c07202 */ /* 0x000fe20000000f00 */
[----:B------:R-:W-:-:S02]  /*39ae0*/  IMAD.MOV.U32 R193, RZ, RZ, R153 ;  /* 0x000000ffffc17224 */ /* 0x000fc400078e0099 */
[----:B------:R-:W-:Y:S01]  /*39af0*/  IMAD.MOV.U32 R194, RZ, RZ, R154 ;  /* 0x000000ffffc27224 */ /* 0x000fe200078e009a */
[----:B------:R-:W-:Y:S01]  /*39b00*/  MOV R236, R148 ;  /* 0x0000009400ec7202 */ /* 0x000fe20000000f00 */
[----:B------:R-:W-:Y:S02]  /*39b10*/  IMAD.MOV.U32 R195, RZ, RZ, R155 ;  /* 0x000000ffffc37224 */ /* 0x000fe400078e009b */
[----:B------:R-:W-:Y:S02]  /*39b20*/  IMAD.MOV.U32 R237, RZ, RZ, R149 ;  /* 0x000000ffffed7224 */ /* 0x000fe400078e0095 */
[----:B------:R-:W-:Y:S01]  /*39b30*/  IMAD.MOV.U32 R238, RZ, RZ, R150 ;  /* 0x000000ffffee7224 */ /* 0x000fe200078e0096 */
[C---:B-1----:R-:W-:Y:S01]  /*39b40*/  HMMA.1688.F32.TF32 R68, R116.reuse, R218, R188 ;  /* 0x000000da7444723c */ /* 0x042fe200000810bc */
[----:B------:R-:W-:Y:S04]  /*39b50*/  STL.64 [R1+0xd0], R40 ;  /* 0x0000d02801007387 */ /* 0x000fe80000100a00 */
[----:B------:R-:W-:Y:S04]  /*39b60*/  STL.64 [R1+0xd8], R42 ;  /* 0x0000d82a01007387 */ /* 0x000fe80000100a00 */
[----:B------:R-:W-:Y:S04]  /*39b70*/  STL.64 [R1+0xc0], R72 ;  /* 0x0000c04801007387 */ /* 0x000fe80000100a00 */
[----:B------:R1:W-:Y:S04]  /*39b80*/  STL.64 [R1+0xc8], R74 ;  /* 0x0000c84a01007387 */ /* 0x0003e80000100a00 */
[----:B------:R-:W-:Y:S04]  /*39b90*/  LDS R40, [R0+0x4200] ;  /* 0x0042000000287984 */ /* 0x000fe80000000800 */
[----:B------:R-:W-:Y:S04]  /*39ba0*/  LDS R42, [R0+0x6200] ;  /* 0x00620000002a7984 */ /* 0x000fe80000000800 */
[----:B------:R-:W-:Y:S04]  /*39bb0*/  STL.64 [R1+0xb0], R68 ;  /* 0x0000b04401007387 */ /* 0x000fe80000100a00 */
[----:B------:R2:W-:Y:S01]  /*39bc0*/  STL.64 [R1+0xb8], R70 ;  /* 0x0000b84601007387 */ /* 0x0005e20000100a00 */
[C---:B-1----:R-:W-:Y:S03]  /*39bd0*/  HMMA.1688.F32.TF32 R72, R116.reuse, R58, R132 ;  /* 0x0000003a7448723c */ /* 0x042fe60000081084 */
[----:B------:R-:W-:Y:S04]  /*39be0*/  LDS R41, [R3+0x4200] ;  /* 0x0042000003297984 */ /* 0x000fe80000000800 */
[----:B------:R-:W1:Y:S01]  /*39bf0*/  LDS R43, [R3+0x6200] ;  /* 0x00620000032b7984 */ /* 0x000e620000000800 */
[----:B--2---:R-:W-:Y:S01]  /*39c00*/  HMMA.1688.F32.TF32 R68, R116, R66, R80 ;  /* 0x000000427444723c */ /* 0x004fe20000081050 */
[----:B------:R-:W-:Y:S01]  /*39c10*/  IMAD.MOV.U32 R239, RZ, RZ, R151 ;  /* 0x000000ffffef7224 */ /* 0x000fe200078e0097 */
[----:B------:R-:W-:Y:S01]  /*39c20*/  MOV R232, R184 ;  /* 0x000000b800e87202 */ /* 0x000fe20000000f00 */
[----:B------:R-:W-:-:S02]  /*39c30*/  IMAD.MOV.U32 R233, RZ, RZ, R185 ;  /* 0x000000ffffe97224 */ /* 0x000fc400078e00b9 */
[----:B------:R-:W-:Y:S01]  /*39c40*/  IMAD.MOV.U32 R234, RZ, RZ, R186 ;  /* 0x000000ffffea7224 */ /* 0x000fe200078e00ba */
[----:B------:R-:W-:Y:S01]  /*39c50*/  MOV R244, R180 ;  /* 0x000000b400f47202 */ /* 0x000fe20000000f00 */
[----:B------:R-:W-:Y:S02]  /*39c60*/  IMAD.MOV.U32 R235, RZ, RZ, R187 ;  /* 0x000000ffffeb7224 */ /* 0x000fe400078e00bb */
[----:B------:R-:W-:Y:S02]  /*39c70*/  IMAD.MOV.U32 R245, RZ, RZ, R181 ;  /* 0x000000fffff57224 */ /* 0x000fe400078e00b5 */
[----:B------:R-:W-:Y:S01]  /*39c80*/  IMAD.MOV.U32 R246, RZ, RZ, R182 ;  /* 0x000000fffff67224 */ /* 0x000fe200078e00b6 */
[----:B------:R-:W-:Y:S01]  /*39c90*/  MOV R112, R157 ;  /* 0x0000009d00707202 */ /* 0x000fe20000000f00 */
[----:B------:R-:W-:Y:S02]  /*39ca0*/  IMAD.MOV.U32 R247, RZ, RZ, R156 ;  /* 0x000000fffff77224 */ /* 0x000fe400078e009c */
[----:B------:R-:W-:-:S02]  /*39cb0*/  IMAD.MOV.U32 R113, RZ, RZ, R220 ;  /* 0x000000ffff717224 */ /* 0x000fc400078e00dc */
[----:B------:R-:W-:Y:S02]  /*39cc0*/  IMAD.MOV.U32 R114, RZ, RZ, R221 ;  /* 0x000000ffff727224 */ /* 0x000fe400078e00dd */
[----:B------:R-:W-:Y:S01]  /*39cd0*/  IMAD.MOV.U32 R115, RZ, RZ, R222 ;  /* 0x000000ffff737224 */ /* 0x000fe200078e00de */
[----:B------:R-:W-:Y:S01]  /*39ce0*/  MOV R248, R141 ;  /* 0x0000008d00f87202 */ /* 0x000fe20000000f00 */
[----:B------:R-:W-:Y:S02]  /*39cf0*/  IMAD.MOV.U32 R249, RZ, RZ, R142 ;  /* 0x000000fffff97224 */ /* 0x000fe400078e008e */
[----:B------:R-:W-:Y:S01]  /*39d00*/  IMAD.MOV.U32 R250, RZ, RZ, R143 ;  /* 0x000000fffffa7224 */ /* 0x000fe200078e008f */
[----:B------:R-:W-:Y:S04]  /*39d10*/  STL.64 [R1+0x150], R68 ;  /* 0x0001504401007387 */ /* 0x000fe80000100a00 */
[----:B------:R2:W-:Y:S04]  /*39d20*/  STL.64 [R1+0x158], R70 ;  /* 0x0001584601007387 */ /* 0x0005e80000100a00 */
[----:B------:R-:W-:Y:S04]  /*39d30*/  STL.64 [R1+0x140], R76 ;  /* 0x0001404c01007387 */ /* 0x000fe80000100a00 */
[----:B------:R3:W-:Y:S01]  /*39d40*/  STL.64 [R1+0x148], R78 ;  /* 0x0001484e01007387 */ /* 0x0007e20000100a00 */
[C---:B--2---:R-:W-:Y:S03]  /*39d50*/  HMMA.1688.F32.TF32 R68, R116.reuse, R54, R196 ;  /* 0x000000367444723c */ /* 0x044fe600000810c4 */
[----:B------:R-:W-:Y:S04]  /*39d60*/  STL.64 [R1+0x130], R72 ;  /* 0x0001304801007387 */ /* 0x000fe80000100a00 */
[----:B------:R2:W-:Y:S01]  /*39d70*/  STL.64 [R1+0x138], R74 ;  /* 0x0001384a01007387 */ /* 0x0005e20000100a00 */
[----:B---3--:R-:W-:Y:S01]  /*39d80*/  HMMA.1688.F32.TF32 R76, R116, R50, R92 ;  /* 0x00000032744c723c */ /* 0x008fe2000008105c */
[----:B------:R-:W-:Y:S01]  /*39d90*/  IMAD.MOV.U32 R251, RZ, RZ, R164 ;  /* 0x000000fffffb7224 */ /* 0x000fe200078e00a4 */
[----:B------:R-:W-:Y:S01]  /*39da0*/  MOV R240, R165 ;  /* 0x000000a500f07202 */ /* 0x000fe20000000f00 */
[----:B------:R-:W-:-:S02]  /*39db0*/  IMAD.MOV.U32 R241, RZ, RZ, R166 ;  /* 0x000000fffff17224 */ /* 0x000fc400078e00a6 */
[----:B------:R-:W-:Y:S02]  /*39dc0*/  IMAD.MOV.U32 R242, RZ, RZ, R167 ;  /* 0x000000fffff27224 */ /* 0x000fe400078e00a7 */
[----:B------:R-:W-:Y:S01]  /*39dd0*/  IMAD.MOV.U32 R243, RZ, RZ, R212 ;  /* 0x000000fffff37224 */ /* 0x000fe200078e00d4 */
[----:B------:R-:W-:Y:S01]  /*39de0*/  MOV R124, R213 ;  /* 0x000000d5007c7202 */ /* 0x000fe20000000f00 */
[C---:B--2---:R-:W-:Y:S01]  /*39df0*/  HMMA.1688.F32.TF32 R72, R116.reuse, R38, R144 ;  /* 0x000000267448723c */ /* 0x044fe20000081090 */
[----:B------:R-:W-:Y:S02]  /*39e00*/  IMAD.MOV.U32 R125, RZ, RZ, R214 ;  /* 0x000000ffff7d7224 */ /* 0x000fe400078e00d6 */
[----:B------:R-:W-:Y:S02]  /*39e10*/  IMAD.MOV.U32 R126, RZ, RZ, R215 ;  /* 0x000000ffff7e7224 */ /* 0x000fe400078e00d7 */
[----:B------:R-:W-:Y:S01]  /*39e20*/  IMAD.MOV.U32 R127, RZ, RZ, R179 ;  /* 0x000000ffff7f7224 */ /* 0x000fe200078e00b3 */
[----:B------:R-:W-:Y:S04]  /*39e30*/  STL.64 [R1+0x120], R68 ;  /* 0x0001204401007387 */ /* 0x000fe80000100a00 */
[----:B------:R-:W-:Y:S04]  /*39e40*/  STL.64 [R1+0x128], R70 ;  /* 0x0001284601007387 */ /* 0x000fe80000100a00 */
[----:B------:R-:W-:Y:S04]  /*39e50*/  STL.64 [R1+0x110], R76 ;  /* 0x0001104c01007387 */ /* 0x000fe80000100a00 */
[----:B------:R-:W-:Y:S01]  /*39e60*/  STL.64 [R1+0x118], R78 ;  /* 0x0001184e01007387 */ /* 0x000fe20000100a00 */
[----:B------:R-:W-:Y:S01]  /*39e70*/  HMMA.1688.F32.TF32 R80, R116, R30, R84 ;  /* 0x0000001e7450723c */ /* 0x000fe20000081054 */
[----:B------:R-:W-:Y:S01]  /*39e80*/  MOV R120, R223 ;  /* 0x000000df00787202 */ /* 0x000fe20000000f00 */
[----:B------:R-:W-:Y:S01]  /*39e90*/  IMAD.MOV.U32 R121, RZ, RZ, R158 ;  /* 0x000000ffff797224 */ /* 0x000fe200078e009e */
[----:B------:R-:W-:Y:S04]  /*39ea0*/  LDS R68, [R0+0x4280] ;  /* 0x0042800000447984 */ /* 0x000fe80000000800 */
[----:B------:R-:W-:Y:S04]  /*39eb0*/  STL.64 [R1+0x100], R72 ;  /* 0x0001004801007387 */ /* 0x000fe80000100a00 */
[----:B------:R2:W-:Y:S01]  /*39ec0*/  STL.64 [R1+0x108], R74 ;  /* 0x0001084a01007387 */ /* 0x0005e20000100a00 */
[----:B------:R-:W-:-:S02]  /*39ed0*/  IMAD.MOV.U32 R122, RZ, RZ, R159 ;  /* 0x000000ffff7a7224 */ /* 0x000fc400078e009f */
[----:B------:R-:W-:Y:S01]  /*39ee0*/  IMAD.MOV.U32 R123, RZ, RZ, R183 ;  /* 0x000000ffff7b7224 */ /* 0x000fe200078e00b7 */
[----:B------:R-:W-:Y:S04]  /*39ef0*/  LDS R70, [R0+0x6280] ;  /* 0x0062800000467984 */ /* 0x000fe80000000800 */
[----:B------:R-:W-:Y:S01]  /*39f00*/  LDS R69, [R3+0x4280] ;  /* 0x0042800003457984 */ /* 0x000fe20000000800 */
[C---:B--2---:R-:W-:Y:S03]  /*39f10*/  HMMA.1688.F32.TF32 R72, R116.reuse, R34, R204 ;  /* 0x000000227448723c */ /* 0x044fe600000810cc */
[----:B------:R-:W2:Y:S04]  /*39f20*/  LDS R71, [R3+0x6280] ;  /* 0x0062800003477984 */ /* 0x000ea80000000800 */
[----:B------:R-:W-:Y:S01]  /*39f30*/  LDS R108, [R0+0x4300] ;  /* 0x00430000006c7984 */ /* 0x000fe20000000800 */
[C---:B------:R-:W-:Y:S03]  /*39f40*/  HMMA.1688.F32.TF32 R76, R116.reuse, R10, R88 ;  /* 0x0000000a744c723c */ /* 0x040fe60000081058 */
[----:B------:R-:W-:Y:S04]  /*39f50*/  LDS R110, [R0+0x6300] ;  /* 0x00630000006e7984 */ /* 0x000fe80000000800 */
[----:B------:R-:W-:Y:S04]  /*39f60*/  LDS R109, [R3+0x4300] ;  /* 0x00430000036d7984 */ /* 0x000fe80000000800 */
[----:B------:R-:W3:Y:S04]  /*39f70*/  LDS R111, [R3+0x6300] ;  /* 0x00630000036f7984 */ /* 0x000ee80000000800 */
[----:B------:R-:W-:Y:S04]  /*39f80*/  STL.64 [R1+0x13d0], R72 ;  /* 0x0013d04801007387 */ /* 0x000fe80000100a00 */
[----:B------:R4:W-:Y:S02]  /*39f90*/  STL.64 [R1+0x13d8], R74 ;  /* 0x0013d84a01007387 */ /* 0x0009e40000100a00 */
[C---:B----4-:R-:W-:Y:S02]  /*39fa0*/  HMMA.1688.F32.TF32 R72, R116.reuse, R14, R104 ;  /* 0x0000000e7448723c */ /* 0x050fe40000081068 */
[----:B------:R-:W-:Y:S04]  /*39fb0*/  STL.64 [R1+0x13c0], R80 ;  /* 0x0013c05001007387 */ /* 0x000fe80000100a00 */
[----:B------:R4:W-:Y:S04]  /*39fc0*/  STL.64 [R1+0x13c8], R82 ;  /* 0x0013c85201007387 */ /* 0x0009e80000100a00 */
[----:B------:R-:W-:Y:S04]  /*39fd0*/  STL.64 [R1+0x13b0], R76 ;  /* 0x0013b04c01007387 */ /* 0x000fe80000100a00 */
[----:B------:R1:W-:Y:S01]  /*39fe0*/  STL.64 [R1+0x13b8], R78 ;  /* 0x0013b84e01007387 */ /* 0x0003e20000100a00 */
[C---:B----4-:R-:W-:Y:S08]  /*39ff0*/  HMMA.1688.F32.TF32 R80, R116.reuse, R18, R128 ;  /* 0x000000127450723c */ /* 0x050ff00000081080 */
[----:B------:R-:W-:Y:S01]  /*3a000*/  STL.64 [R1+0x13a0], R72 ;  /* 0x0013a04801007387 */ /* 0x000fe20000100a00 */
[C---:B-1----:R-:W-:Y:S03]  /*3a010*/  HMMA.1688.F32.TF32 R76, R116.reuse, R22, R96 ;  /* 0x00000016744c723c */ /* 0x042fe60000081060 */
[----:B------:R1:W-:Y:S05]  /*3a020*/  STL.64 [R1+0x13a8], R74 ;  /* 0x0013a84a01007387 */ /* 0x0003ea0000100a00 */
[----:B-1----:R-:W-:Y:S06]  /*3a030*/  HMMA.1688.F32.TF32 R72, R116, R46, R200 ;  /* 0x0000002e7448723c */ /* 0x002fec00000810c8 */
[----:B------:R-:W-:Y:S04]  /*3a040*/  STL.64 [R1+0x1390], R80 ;  /* 0x0013905001007387 */ /* 0x000fe80000100a00 */
[----:B------:R1:W-:Y:S05]  /*3a050*/  STL.64 [R1+0x1398], R82 ;  /* 0x0013985201007387 */ /* 0x0003ea0000100a00 */
[----:B------:R-:W-:Y:S04]  /*3a060*/  STL.64 [R1+0x1380], R76 ;  /* 0x0013804c01007387 */ /* 0x000fe80000100a00 */
[----:B------:R4:W-:Y:S01]  /*3a070*/  STL.64 [R1+0x1388], R78 ;  /* 0x0013884e01007387 */ /* 0x0009e20000100a00 */
[C---:B-1----:R-:W-:Y:S03]  /*3a080*/  HMMA.1688.F32.TF32 R80, R40.reuse, R26, R224 ;  /* 0x0000001a2850723c */ /* 0x042fe600000810e0 */
[----:B------:R-:W-:Y:S05]  /*3a090*/  STL.64 [R1+0xf0], R72 ;  /* 0x0000f04801007387 */ /* 0x000fea0000100a00 */
[C---:B----4-:R-:W-:Y:S01]  /*3a0a0*/  HMMA.1688.F32.TF32 R76, R40.reuse, R6, R228 ;  /* 0x00000006284c723c */ /* 0x050fe200000810e4 */
[----:B------:R1:W-:Y:S07]  /*3a0b0*/  STL.64 [R1+0xf8], R74 ;  /* 0x0000f84a01007387 */ /* 0x0003ee0000100a00 */
[----:B-1----:R-:W-:Y:S07]  /*3a0c0*/  HMMA.1688.F32.TF32 R72, R40, R218, R136 ;  /* 0x000000da2848723c */ /* 0x002fee0000081088 */
[----:B------:R-:W-:Y:S04]  /*3a0d0*/  STL.64 [R1+0x1370], R80 ;  /* 0x0013705001007387 */ /* 0x000fe80000100a00 */
[----:B------:R-:W-:Y:S04]  /*3a0e0*/  STL.64 [R1+0x1378], R82 ;  /* 0x0013785201007387 */ /* 0x000fe80000100a00 */
[----:B------:R-:W-:Y:S04]  /*3a0f0*/  STL.64 [R1+0x1360], R76 ;  /* 0x0013604c01007387 */ /* 0x000fe80000100a00 */
[----:B------:R-:W-:Y:S04]  /*3a100*/  STL.64 [R1+0x1368], R78 ;  /* 0x0013684e01007387 */ /* 0x000fe80000100a00 */
[----:B------:R-:W4:Y:S04]  /*3a110*/  LDL.LU R152, [R1+0x4c0c] ;  /* 0x004c0c0001987983 */ /* 0x000f280000300800 */
[----:B------:R1:W-:Y:S04]  /*3a120*/  STL.64 [R1+0x1350], R72 ;  /* 0x0013504801007387 */ /* 0x0003e80000100a00 */
[----:B------:R1:W-:Y:S04]  /*3a130*/  STL.64 [R1+0x1358], R74 ;  /* 0x0013584a01007387 */ /* 0x0003e80000100a00 */
[----:B------:R-:W4:Y:S04]  /*3a140*/  LDL.LU R153, [R1+0x4c08] ;  /* 0x004c080001997983 */ /* 0x000f280000300800 */
        /* <DEDUP_REMOVED lines=14> */
[----:B-1----:R-:W-:-:S03]  /*3a230*/  MOV R72, R176 ;  /* 0x000000b000487202 */ /* 0x002fc60000000f00 */
[----:B------:R-:W2:Y:S01]  /*3a240*/  LDL.LU R157, [R1+0x4bcc] ;  /* 0x004bcc00019d7983 */ /* 0x000ea20000300800 */
[----:B------:R-:W-:-:S03]  /*3a250*/  IMAD.MOV.U32 R73, RZ, RZ, R177 ;  /* 0x000000ffff497224 */ /* 0x000fc600078e00b1 */
[----:B------:R-:W2:Y:S01]  /*3a260*/  LDL.LU R220, [R1+0x4bc8] ;  /* 0x004bc80001dc7983 */ /* 0x000ea20000300800 */
[----:B------:R-:W-:-:S03]  /*3a270*/  IMAD.MOV.U32 R74, RZ, RZ, R178 ;  /* 0x000000ffff4a7224 */ /* 0x000fc600078e00b2 */
[----:B------:R-:W2:Y:S01]  /*3a280*/  LDL.LU R221, [R1+0x4bc4] ;  /* 0x004bc40001dd7983 */ /* 0x000ea20000300800 */
[----:B------:R-:W-:-:S03]  /*3a290*/  IMAD.MOV.U32 R75, RZ, RZ, R208 ;  /* 0x000000ffff4b7224 */ /* 0x000fc600078e00d0 */
[----:B------:R-:W2:Y:S01]  /*3a2a0*/  LDL.LU R222, [R1+0x4bc0] ;  /* 0x004bc00001de7983 */ /* 0x000ea20000300800 */
[----:B------:R-:W-:-:S03]  /*3a2b0*/  MOV R76, R209 ;  /* 0x000000d1004c7202 */ /* 0x000fc60000000f00 */
[----:B------:R-:W2:Y:S01]  /*3a2c0*/  LDL.LU R176, [R1+0x4bbc] ;  /* 0x004bbc0001b07983 */ /* 0x000ea20000300800 */
[----:B------:R-:W-:-:S03]  /*3a2d0*/  IMAD.MOV.U32 R77, RZ, RZ, R210 ;  /* 0x000000ffff4d7224 */ /* 0x000fc600078e00d2 */
[----:B------:R-:W2:Y:S01]  /*3a2e0*/  LDL.LU R177, [R1+0x4bb8] ;  /* 0x004bb80001b17983 */ /* 0x000ea20000300800 */
[----:B------:R-:W-:-:S03]  /*3a2f0*/  IMAD.MOV.U32 R78, RZ, RZ, R211 ;  /* 0x000000ffff4e7224 */ /* 0x000fc600078e00d3 */
[----:B------:R-:W2:Y:S01]  /*3a300*/  LDL.LU R178, [R1+0x4bb4] ;  /* 0x004bb40001b27983 */ /* 0x000ea20000300800 */
[----:B------:R-:W-:-:S03]  /*3a310*/  IMAD.MOV.U32 R79, RZ, RZ, R140 ;  /* 0x000000ffff4f7224 */ /* 0x000fc600078e008c */
        /* <DEDUP_REMOVED lines=8> */
[----:B------:R-:W4:Y:S04]  /*3a3a0*/  LDL.LU R164, [R1+0x4b90] ;  /* 0x004b900001a47983 */ /* 0x000f280000300800 */
[----:B------:R-:W4:Y:S04]  /*3a3b0*/  LDL.LU R165, [R1+0x4b8c] ;  /* 0x004b8c0001a57983 */ /* 0x000f280000300800 */
[----:B------:R-:W4:Y:S04]  /*3a3c0*/  LDL.LU R166, [R1+0x4b88] ;  /* 0x004b880001a67983 */ /* 0x000f280000300800 */
[----:B------:R-:W4:Y:S04]  /*3a3d0*/  LDL.LU R167, [R1+0x4b84] ;  /* 0x004b840001a77983 */ /* 0x000f280000300800 */
[----:B------:R-:W4:Y:S01]  /*3a3e0*/  LDL.LU R212, [R1+0x4b80] ;  /* 0x004b800001d47983 */ /* 0x000f220000300800 */
[C---:B--2---:R-:W-:Y:S08]  /*3a3f0*/  HMMA.1688.F32.TF32 R80, R40.reuse, R62, R208 ;  /* 0x0000003e2850723c */ /* 0x044ff000000810d0 */
[C---:B---3--:R-:W-:Y:S11]  /*3a400*/  HMMA.1688.F32.TF32 R84, R40.reuse, R66, R140 ;  /* 0x000000422854723c */ /* 0x048ff6000008108c */
[----:B------:R-:W-:Y:S11]  /*3a410*/  @!UPT UIADD3 URZ, URZ, URZ, URZ ;  /* 0x0000003f3f3ff290 */ /* 0x000ff6000fffe03f */
[----:B------:R-:W-:Y:S01]  /*3a420*/  @!UPT UIADD3 URZ, URZ, URZ, URZ ;  /* 0x0000003f3f3ff290 */ /* 0x000fe2000fffe03f */
[----:B------:R-:W-:Y:S04]  /*3a430*/  STL.64 [R1+0x1340], R84 ;  /* 0x0013405401007387 */ /* 0x000fe80000100a00 */
[----:B------:R-:W-:Y:S04]  /*3a440*/  STL.64 [R1+0x1348], R86 ;  /* 0x0013485601007387 */ /* 0x000fe80000100a00 */
[----:B------:R-:W2:Y:S04]  /*3a450*/  LDL.LU R213, [R1+0x4b7c] ;  /* 0x004b7c0001d57983 */ /* 0x000ea80000300800 */
[----:B------:R-:W-:Y:S04]  /*3a460*/  STL.64 [R1+0x1330], R80 ;  /* 0x0013305001007387 */ /* 0x000fe80000100a00 */
[----:B------:R2:W-:Y:S04]  /*3a470*/  STL.64 [R1+0x1338], R82 ;  /* 0x0013385201007387 */ /* 0x0005e80000100a00 */
[----:B------:R-:W2:Y:S04]  /*3a480*/  LDL.LU R214, [R1+0x4b78] ;  /* 0x004b780001d67983 */ /* 0x000ea80000300800 */
[----:B------:R-:W2:Y:S04]  /*3a490*/  LDL.LU R215, [R1+0x4b74] ;  /* 0x004b740001d77983 */ /* 0x000ea80000300800 */
[----:B------:R-:W3:Y:S04]  /*3a4a0*/  LDL.LU R179, [R1+0x4b70] ;  /* 0x004b700001b37983 */ /* 0x000ee80000300800 */
[----:B------:R-:W3:Y:S04]  /*3a4b0*/  LDL.LU R223, [R1+0x4b6c] ;  /* 0x004b6c0001df7983 */ /* 0x000ee80000300800 */
[----:B------:R-:W3:Y:S04]  /*3a4c0*/  LDL.LU R158, [R1+0x4b68] ;  /* 0x004b6800019e7983 */ /* 0x000ee80000300800 */
[----:B------:R-:W3:Y:S04]  /*3a4d0*/  LDL.LU R159, [R1+0x4b64] ;  /* 0x004b6400019f7983 */ /* 0x000ee80000300800 */
[----:B------:R-:W3:Y:S01]  /*3a4e0*/  LDL.LU R183, [R1+0x4b60] ;  /* 0x004b600001b77983 */ /* 0x000ee20000300800 */
[C---:B----4-:R-:W-:Y:S08]  /*3a4f0*/  HMMA.1688.F32.TF32 R88, R40.reuse, R54, R164 ;  /* 0x000000362858723c */ /* 0x050ff000000810a4 */
[C---:B--2---:R-:W-:Y:S08]  /*3a500*/  HMMA.1688.F32.TF32 R80, R40.reuse, R58, R212 ;  /* 0x0000003a2850723c */ /* 0x044ff000000810d4 */
[C---:B---3--:R-:W-:Y:S01]  /*3a510*/  HMMA.1688.F32.TF32 R84, R40.reuse, R50, R176 ;  /* 0x000000322854723c */ /* 0x048fe200000810b0 */
[----:B------:R-:W-:Y:S04]  /*3a520*/  LDS R176, [R0+0x4400] ;  /* 0x0044000000b07984 */ /* 0x000fe80000000800 */
[----:B------:R-:W-:Y:S04]  /*3a530*/  LDS R178, [R0+0x6400] ;  /* 0x0064000000b27984 */ /* 0x000fe80000000800 */
[----:B------:R-:W-:Y:S04]  /*3a540*/  LDS R177, [R3+0x4400] ;  /* 0x0044000003b17984 */ /* 0x000fe80000000800 */
[----:B------:R-:W-:Y:S04]  /*3a550*/  LDS R179, [R3+0x6400] ;  /* 0x0064000003b37984 */ /* 0x000fe80000000800 */
[----:B------:R-:W-:Y:S04]  /*3a560*/  STL.64 [R1+0x1320], R80 ;  /* 0x0013205001007387 */ /* 0x000fe80000100a00 */
[----:B------:R1:W-:Y:S02]  /*3a570*/  STL.64 [R1+0x1328], R82 ;  /* 0x0013285201007387 */ /* 0x0003e40000100a00 */
[C---:B-1----:R-:W-:Y:S02]  /*3a580*/  HMMA.1688.F32.TF32 R80, R40.reuse, R38, R220 ;  /* 0x000000262850723c */ /* 0x042fe400000810dc */
[----:B------:R-:W-:Y:S04]  /*3a590*/  STL.64 [R1+0x1310], R88 ;  /* 0x0013105801007387 */ /* 0x000fe80000100a00 */
[----:B------:R1:W-:Y:S04]  /*3a5a0*/  STL.64 [R1+0x1318], R90 ;  /* 0x0013185a01007387 */ /* 0x0003e80000100a00 */
[----:B------:R-:W-:Y:S04]  /*3a5b0*/  STL.64 [R1+0x1300], R84 ;  /* 0x0013005401007387 */ /* 0x000fe80000100a00 */
[----:B------:R2:W-:Y:S01]  /*3a5c0*/  STL.64 [R1+0x1308], R86 ;  /* 0x0013085601007387 */ /* 0x0005e20000100a00 */
[C---:B-1----:R-:W-:Y:S08]  /*3a5d0*/  HMMA.1688.F32.TF32 R88, R40.reuse, R34, R156 ;  /* 0x000000222858723c */ /* 0x042ff0000008109c */
[----:B------:R-:W-:Y:S01]  /*3a5e0*/  STL.64 [R1+0x12f0], R80 ;  /* 0x0012f05001007387 */ /* 0x000fe20000100a00 */
[C---:B--2---:R-:W-:Y:S03]  /*3a5f0*/  HMMA.1688.F32.TF32 R84, R40.reuse, R30, R180 ;  /* 0x0000001e2854723c */ /* 0x044fe600000810b4 */
[----:B------:R1:W-:Y:S05]  /*3a600*/  STL.64 [R1+0x12f8], R82 ;  /* 0x0012f85201007387 */ /* 0x0003ea0000100a00 */
[C---:B-1----:R-:W-:Y:S06]  /*3a610*/  HMMA.1688.F32.TF32 R80, R40.reuse, R10, R184 ;  /* 0x0000000a2850723c */ /* 0x042fec00000810b8 */
[----:B------:R-:W-:Y:S04]  /*3a620*/  STL.64 [R1+0x12e0], R88 ;  /* 0x0012e05801007387 */ /* 0x000fe80000100a00 */
[----:B------:R1:W-:Y:S05]  /*3a630*/  STL.64 [R1+0x12e8], R90 ;  /* 0x0012e85a01007387 */ /* 0x0003ea0000100a00 */
[----:B------:R-:W-:Y:S04]  /*3a640*/  STL.64 [R1+0x12d0], R84 ;  /* 0x0012d05401007387 */ /* 0x000fe80000100a00 */
[----:B------:R2:W-:Y:S01]  /*3a650*/  STL.64 [R1+0x12d8], R86 ;  /* 0x0012d85601007387 */ /* 0x0005e20000100a00 */
[C---:B-1----:R-:W-:Y:S03]  /*3a660*/  HMMA.1688.F32.TF32 R88, R40.reuse, R14, R148 ;  /* 0x0000000e2858723c */ /* 0x042fe60000081094 */
[----:B------:R-:W-:Y:S05]  /*3a670*/  STL.64 [R1+0x12c0], R80 ;  /* 0x0012c05001007387 */ /* 0x000fea0000100a00 */
[C---:B--2---:R-:W-:Y:S01]  /*3a680*/  HMMA.1688.F32.TF32 R84, R40.reuse, R18, R152 ;  /* 0x000000122854723c */ /* 0x044fe20000081098 */
[----:B------:R1:W-:Y:S07]  /*3a690*/  STL.64 [R1+0x12c8], R82 ;  /* 0x0012c85201007387 */ /* 0x0003ee0000100a00 */
[C---:B-1----:R-:W-:Y:S08]  /*3a6a0*/  HMMA.1688.F32.TF32 R80, R40.reuse, R22, R168 ;  /* 0x000000162850723c */ /* 0x042ff000000810a8 */
[----:B------:R-:W-:Y:S01]  /*3a6b0*/  HMMA.1688.F32.TF32 R40, R40, R46, R172 ;  /* 0x0000002e2828723c */ /* 0x000fe200000810ac */
[----:B------:R-:W-:Y:S04]  /*3a6c0*/  STL.64 [R1+0x12b0], R88 ;  /* 0x0012b05801007387 */ /* 0x000fe80000100a00 */
[----:B------:R-:W-:Y:S04]  /*3a6d0*/  STL.64 [R1+0x12b8], R90 ;  /* 0x0012b85a01007387 */ /* 0x000fe80000100a00 */
[----:B------:R-:W-:Y:S04]  /*3a6e0*/  STL.64 [R1+0x12a0], R84 ;  /* 0x0012a05401007387 */ /* 0x000fe80000100a00 */
[----:B------:R1:W-:Y:S04]  /*3a6f0*/  STL.64 [R1+0x12a8], R86 ;  /* 0x0012a85601007387 */ /* 0x0003e80000100a00 */
[----:B------:R-:W-:Y:S04]  /*3a700*/  STL.64 [R1+0x1290], R80 ;  /* 0x0012905001007387 */ /* 0x000fe80000100a00 */
[----:B------:R2:W-:Y:S01]  /*3a710*/  STL.64 [R1+0x1298], R82 ;  /* 0x0012985201007387 */ /* 0x0005e20000100a00 */
[C---:B-1----:R-:W-:Y:S03]  /*3a720*/  HMMA.1688.F32.TF32 R84, R68.reuse, R26, R160 ;  /* 0x0000001a4454723c */ /* 0x042fe600000810a0 */
[----:B------:R-:W-:Y:S04]  /*3a730*/  STL.64 [R1+0x90], R40 ;  /* 0x0000902801007387 */ /* 0x000fe80000100a00 */
[----:B------:R1:W-:Y:S01]  /*3a740*/  STL.64 [R1+0x98], R42 ;  /* 0x0000982a01007387 */ /* 0x0003e20000100a00 */
[C---:B--2---:R-:W-:Y:S08]  /*3a750*/  HMMA.1688.F32.TF32 R80, R68.reuse, R6, R76 ;  /* 0x000000064450723c */ /* 0x044ff0000008104c */
[C---:B-1----:R-:W-:Y:S07]  /*3a760*/  HMMA.1688.F32.TF32 R40, R68.reuse, R218, R72 ;  /* 0x000000da4428723c */ /* 0x042fee0000081048 */
[----:B------:R-:W-:Y:S01]  /*3a770*/  STL.64 [R1+0x80], R84 ;  /* 0x0000805401007387 */ /* 0x000fe20000100a00 */
[C---:B------:R-:W-:Y:S03]  /*3a780*/  HMMA.1688.F32.TF32 R76, R68.reuse, R66, R112 ;  /* 0x00000042444c723c */ /* 0x040fe60000081070 */
[----:B------:R-:W-:Y:S04]  /*3a790*/  STL.64 [R1+0x88], R86 ;  /* 0x0000885601007387 */ /* 0x000fe80000100a00 */
[----:B------:R-:W-:Y:S01]  /*3a7a0*/  STL.64 [R1+0x70], R80 ;  /* 0x0000705001007387 */ /* 0x000fe20000100a00 */
[C---:B------:R-:W-:Y:S03]  /*3a7b0*/  HMMA.1688.F32.TF32 R72, R68.reuse, R62, R244 ;  /* 0x0000003e4448723c */ /* 0x040fe600000810f4 */
[----:B------:R-:W-:Y:S04]  /*3a7c0*/  STL.64 [R1+0x78], R82 ;  /* 0x0000785201007387 */ /* 0x000fe80000100a00 */
        /* <DEDUP_REMOVED lines=12> */
[----:B------:R1:W-:Y:S04]  /*3a890*/  STL.64 [R1+0x20], R76 ;  /* 0x0000204c01007387 */ /* 0x0003e80000100a00 */
[----:B------:R2:W-:Y:S01]  /*3a8a0*/  STL.64 [R1+0x28], R78 ;  /* 0x0000284e01007387 */ /* 0x0005e20000100a00 */
[C---:B------:R-:W-:Y:S04]  /*3a8b0*/  HMMA.1688.F32.TF32 R248, R68.reuse, R34, R240 ;  /* 0x0000002244f8723c */ /* 0x040fe800000810f0 */
[----:B------:R3:W-:Y:S04]  /*3a8c0*/  STL.64 [R1+0x10], R72 ;  /* 0x0000104801007387 */ /* 0x0007e80000100a00 */
[----:B------:R2:W-:Y:S04]  /*3a8d0*/  STL.64 [R1+0x18], R74 ;  /* 0x0000184a01007387 */ /* 0x0005e80000100a00 */
[----:B------:R-:W4:Y:S04]  /*3a8e0*/  LDL.LU R240, [R1+0x410] ;  /* 0x0004100001f07983 */ /* 0x000f280000300800 */
[----:B------:R-:W-:Y:S04]  /*3a8f0*/  STL.64 [R1], R40 ;  /* 0x0000002801007387 */ /* 0x000fe80000100a00 */
[----:B------:R1:W-:Y:S04]  /*3a900*/  STL.64 [R1+0x8], R42 ;  /* 0x0000082a01007387 */ /* 0x0003e80000100a00 */
[----:B------:R-:W4:Y:S04]  /*3a910*/  LDL.LU R241, [R1+0x414] ;  /* 0x0004140001f17983 */ /* 0x000f280000300800 */
[----:B------:R-:W4:Y:S04]  /*3a920*/  LDL.LU R242, [R1+0x418] ;  /* 0x0004180001f27983 */ /* 0x000f280000300800 */
[----:B------:R-:W4:Y:S01]  /*3a930*/  LDL.LU R243, [R1+0x41c] ;  /* 0x00041c0001f37983 */ /* 0x000f220000300800 */
[C---:B------:R-:W-:Y:S03]  /*3a940*/  HMMA.1688.F32.TF32 R244, R68.reuse, R30, R124 ;  /* 0x0000001e44f4723c */ /* 0x040fe6000008107c */
[----:B------:R-:W-:Y:S04]  /*3a950*/  STL.64 [R1+0x49d8], R250 ;  /* 0x0049d8fa01007387 */ /* 0x000fe80000100a00 */
[----:B------:R-:W-:Y:S01]  /*3a960*/  STL.64 [R1+0x49d0], R248 ;  /* 0x0049d0f801007387 */ /* 0x000fe20000100a00 */
[C---:B------:R-:W-:Y:S11]  /*3a970*/  HMMA.1688.F32.TF32 R232, R68.reuse, R10, R120 ;  /* 0x0000000a44e8723c */ /* 0x040ff60000081078 */
[----:B------:R-:W-:Y:S04]  /*3a980*/  @!UPT UIADD3 URZ, URZ, URZ, URZ ;  /* 0x0000003f3f3ff290 */ /* 0x000fe8000fffe03f */
[----:B------:R-:W-:Y:S04]  /*3a990*/  STL.64 [R1+0x49e8], R246 ;  /* 0x0049e8f601007387 */ /* 0x000fe80000100a00 */
[----:B------:R-:W-:Y:S04]  /*3a9a0*/  STL.64 [R1+0x49e0], R244 ;  /* 0x0049e0f401007387 */ /* 0x000fe80000100a00 */
[----:B------:R-:W4:Y:S04]  /*3a9b0*/  LDL.LU R236, [R1+0x460] ;  /* 0x0004600001ec7983 */ /* 0x000f280000300800 */
[----:B------:R-:W4:Y:S04]  /*3a9c0*/  LDL.LU R237, [R1+0x464] ;  /* 0x0004640001ed7983 */ /* 0x000f280000300800 */
[----:B------:R-:W4:Y:S04]  /*3a9d0*/  LDL.LU R238, [R1+0x468] ;  /* 0x0004680001ee7983 */ /* 0x000f280000300800 */
[----:B------:R-:W4:Y:S04]  /*3a9e0*/  LDL.LU R239, [R1+0x46c] ;  /* 0x00046c0001ef7983 */ /* 0x000f280000300800 */
[----:B------:R-:W4:Y:S04]  /*3a9f0*/  LDL.LU R188, [R1+0x420] ;  /* 0x0004200001bc7983 */ /* 0x000f280000300800 */
[----:B------:R-:W4:Y:S04]  /*3aa00*/  LDL.LU R189, [R1+0x424] ;  /* 0x0004240001bd7983 */ /* 0x000f280000300800 */
[----:B------:R-:W4:Y:S04]  /*3aa10*/  LDL.LU R190, [R1+0x428] ;  /* 0x0004280001be7983 */ /* 0x000f280000300800 */
[----:B------:R-:W4:Y:S04]  /*3aa20*/  LDL.LU R191, [R1+0x42c] ;  /* 0x00042c0001bf7983 */ /* 0x000f280000300800 */
[----:B-1----:R-:W4:Y:S04]  /*3aa30*/  LDL.LU R76, [R1+0x440] ;  /* 0x00044000014c7983 */ /* 0x002f280000300800 */
[----:B------:R-:W4:Y:S04]  /*3aa40*/  LDL.LU R77, [R1+0x444] ;  /* 0x00044400014d7983 */ /* 0x000f280000300800 */
[----:B--2---:R-:W2:Y:S04]  /*3aa50*/  LDL.LU R78, [R1+0x448] ;  /* 0x00044800014e7983 */ /* 0x004ea80000300800 */
[----:B------:R-:W2:Y:S04]  /*3aa60*/  LDL.LU R79, [R1+0x44c] ;  /* 0x00044c00014f7983 */ /* 0x000ea80000300800 */
[----:B---3--:R-:W3:Y:S04]  /*3aa70*/  LDL.LU R72, [R1+0x430] ;  /* 0x0004300001487983 */ /* 0x008ee80000300800 */
        /* <DEDUP_REMOVED lines=11> */
[----:B------:R-:W-:Y:S04]  /*3ab30*/  STL.64 [R1+0x49f8], R234 ;  /* 0x0049f8ea01007387 */ /* 0x000fe80000100a00 */
[----:B------:R-:W-:Y:S04]  /*3ab40*/  STL.64 [R1+0x49f0], R232 ;  /* 0x0049f0e801007387 */ /* 0x000fe80000100a00 */
[----:B------:R-:W3:Y:S04]  /*3ab50*/  LDL.LU R124, [R1+0x480] ;  /* 0x00048000017c7983 */ /* 0x000ee80000300800 */
[----:B------:R-:W3:Y:S04]  /*3ab60*/  LDL.LU R125, [R1+0x484] ;  /* 0x00048400017d7983 */ /* 0x000ee80000300800 */
[----:B------:R-:W3:Y:S04]  /*3ab70*/  LDL.LU R126, [R1+0x488] ;  /* 0x00048800017e7983 */ /* 0x000ee80000300800 */
[----:B------:R-:W3:Y:S04]  /*3ab80*/  LDL.LU R127, [R1+0x48c] ;  /* 0x00048c00017f7983 */ /* 0x000ee80000300800 */
[----:B------:R-:W3:Y:S04]  /*3ab90*/  LDL.LU R120, [R1+0x490] ;  /* 0x0004900001787983 */ /* 0x000ee80000300800 */
[----:B------:R-:W3:Y:S04]  /*3aba0*/  LDL.LU R121, [R1+0x494] ;  /* 0x0004940001797983 */ /* 0x000ee80000300800 */
[----:B------:R-:W3:Y:S04]  /*3abb0*/  LDL.LU R122, [R1+0x498] ;  /* 0x00049800017a7983 */ /* 0x000ee80000300800 */
[----:B------:R-:W3:Y:S01]  /*3abc0*/  LDL.LU R123, [R1+0x49c] ;  /* 0x00049c00017b7983 */ /* 0x000ee20000300800 */
[C---:B----4-:R-:W-:Y:S03]  /*3abd0*/  HMMA.1688.F32.TF32 R228, R68.reuse, R14, R240 ;  /* 0x0000000e44e4723c */ /* 0x050fe600000810f0 */
[----:B------:R-:W4:Y:S04]  /*3abe0*/  LDL.LU R240, [R1+0x4a0] ;  /* 0x0004a00001f07983 */ /* 0x000f280000300800 */
[----:B------:R-:W4:Y:S04]  /*3abf0*/  LDL.LU R241, [R1+0x4a4] ;  /* 0x0004a40001f17983 */ /* 0x000f280000300800 */
[----:B------:R-:W4:Y:S04]  /*3ac00*/  LDL.LU R242, [R1+0x4a8] ;  /* 0x0004a80001f27983 */ /* 0x000f280000300800 */
[----:B------:R-:W4:Y:S08]  /*3ac10*/  LDL.LU R243, [R1+0x4ac] ;  /* 0x0004ac0001f37983 */ /* 0x000f300000300800 */
[----:B------:R-:W-:Y:S04]  /*3ac20*/  STL.64 [R1+0x4a08], R230 ;  /* 0x004a08e601007387 */ /* 0x000fe80000100a00 */
[----:B------:R-:W-:Y:S01]  /*3ac30*/  STL.64 [R1+0x4a00], R228 ;  /* 0x004a00e401007387 */ /* 0x000fe20000100a00 */
[C---:B------:R-:W-:Y:S08]  /*3ac40*/  HMMA.1688.F32.TF32 R224, R68.reuse, R18, R188 ;  /* 0x0000001244e0723c */ /* 0x040ff000000810bc */
[----:B--2---:R-:W-:Y:S08]  /*3ac50*/  HMMA.1688.F32.TF32 R220, R68, R22, R76 ;  /* 0x0000001644dc723c */ /* 0x004ff0000008104c */
[----:B------:R-:W-:Y:S08]  /*3ac60*/  HMMA.1688.F32.TF32 R76, R108, R6, R236 ;  /* 0x000000066c4c723c */ /* 0x000ff000000810ec */
[----:B---3--:R-:W-:Y:S08]  /*3ac70*/  HMMA.1688.F32.TF32 R68, R68, R46, R72 ;  /* 0x0000002e4444723c */ /* 0x008ff00000081048 */
[C---:B------:R-:W-:Y:S01]  /*3ac80*/  HMMA.1688.F32.TF32 R72, R108.reuse, R26, R112 ;  /* 0x0000001a6c48723c */ /* 0x040fe20000081070 */
[----:B------:R-:W-:Y:S07]  /*3ac90*/  STL.64 [R1+0x4a18], R226 ;  /* 0x004a18e201007387 */ /* 0x000fee0000100a00 */
[C---:B------:R-:W-:Y:S01]  /*3aca0*/  HMMA.1688.F32.TF32 R80, R108.reuse, R218, R192 ;  /* 0x000000da6c50723c */ /* 0x040fe200000810c0 */
[----:B------:R-:W-:Y:S04]  /*3acb0*/  STL.64 [R1+0x4a10], R224 ;  /* 0x004a10e001007387 */ /* 0x000fe80000100a00 */
[----:B------:R-:W-:Y:S04]  /*3acc0*/  STL.64 [R1+0x4a28], R222 ;  /* 0x004a28de01007387 */ /* 0x000fe80000100a00 */
[----:B------:R-:W-:Y:S01]  /*3acd0*/  STL.64 [R1+0x4a20], R220 ;  /* 0x004a20dc01007387 */ /* 0x000fe20000100a00 */
[C---:B------:R-:W-:Y:S03]  /*3ace0*/  HMMA.1688.F32.TF32 R84, R108.reuse, R66, R124 ;  /* 0x000000426c54723c */ /* 0x040fe6000008107c */
[----:B------:R-:W-:Y:S05]  /*3acf0*/  STL.64 [R1+0x4a38], R70 ;  /* 0x004a384601007387 */ /* 0x000fea0000100a00 */
[C---:B------:R-:W-:Y:S01]  /*3ad00*/  HMMA.1688.F32.TF32 R88, R108.reuse, R62, R120 ;  /* 0x0000003e6c58723c */ /* 0x040fe20000081078 */
[----:B------:R1:W-:Y:S04]  /*3ad10*/  STL.64 [R1+0x4a30], R68 ;  /* 0x004a304401007387 */ /* 0x0003e80000100a00 */
        /* <DEDUP_REMOVED lines=34> */
[----:B------:R-:W1:Y:S04]  /*3af40*/  LDL.LU R188, [R1+0x540] ;  /* 0x0005400001bc7983 */ /* 0x000e680000300800 */
[----:B------:R-:W1:Y:S04]  /*3af50*/  LDL.LU R189, [R1+0x544] ;  /* 0x0005440001bd7983 */ /* 0x000e680000300800 */
[----:B------:R-:W1:Y:S04]  /*3af60*/  LDL.LU R190, [R1+0x548] ;  /* 0x0005480001be7983 */ /* 0x000e680000300800 */
[----:B------:R-:W1:Y:S01]  /*3af70*/  LDL.LU R191, [R1+0x54c] ;  /* 0x00054c0001bf7983 */ /* 0x000e620000300800 */
[C---:B----4-:R-:W-:Y:S03]  /*3af80*/  HMMA.1688.F32.TF32 R92, R108.reuse, R58, R240 ;  /* 0x0000003a6c5c723c */ /* 0x050fe600000810f0 */
        /* <DEDUP_REMOVED lines=12> */
[----:B------:R-:W-:Y:S04]  /*3b050*/  STL.64 [R1+0x4a98], R94 ;  /* 0x004a985e01007387 */ /* 0x000fe80000100a00 */
[----:B------:R-:W-:Y:S04]  /*3b060*/  STL.64 [R1+0x4a90], R92 ;  /* 0x004a905c01007387 */ /* 0x000fe80000100a00 */
[----:B------:R-:W-:Y:S04]  /*3b070*/  LDS R112, [R0+0x4380] ;  /* 0x0043800000707984 */ /* 0x000fe80000000800 */
[----:B------:R-:W-:Y:S04]  /*3b080*/  LDS R114, [R0+0x6380] ;  /* 0x0063800000727984 */ /* 0x000fe80000000800 */
[----:B------:R-:W-:Y:S04]  /*3b090*/  LDS R113, [R3+0x4380] ;  /* 0x0043800003717984 */ /* 0x000fe80000000800 */
[----:B------:R-:W1:Y:S01]  /*3b0a0*/  LDS R115, [R3+0x6380] ;  /* 0x0063800003737984 */ /* 0x000e620000000800 */
[C---:B---3--:R-:W-:Y:S08]  /*3b0b0*/  HMMA.1688.F32.TF32 R100, R108.reuse, R50, R100 ;  /* 0x000000326c64723c */ /* 0x048ff00000081064 */
[C---:B--2---:R-:W-:Y:S08]  /*3b0c0*/  HMMA.1688.F32.TF32 R96, R108.reuse, R54, R144 ;  /* 0x000000366c60723c */ /* 0x044ff00000081090 */
[C---:B------:R-:W-:Y:S11]  /*3b0d0*/  HMMA.1688.F32.TF32 R104, R108.reuse, R38, R196 ;  /* 0x000000266c68723c */ /* 0x040ff600000810c4 */
[----:B------:R-:W-:Y:S04]  /*3b0e0*/  @!UPT UIADD3 URZ, URZ, URZ, URZ ;  /* 0x0000003f3f3ff290 */ /* 0x000fe8000fffe03f */
[----:B------:R-:W-:Y:S04]  /*3b0f0*/  STL.64 [R1+0x4aa8], R98 ;  /* 0x004aa86201007387 */ /* 0x000fe80000100a00 */
[----:B------:R-:W-:Y:S04]  /*3b100*/  STL.64 [R1+0x4aa0], R96 ;  /* 0x004aa06001007387 */ /* 0x000fe80000100a00 */
[----:B------:R-:W-:Y:S01]  /*3b110*/  STL.64 [R1+0x4ab8], R102 ;  /* 0x004ab86601007387 */ /* 0x000fe20000100a00 */
[C---:B------:R-:W-:Y:S03]  /*3b120*/  HMMA.1688.F32.TF32 R40, R108.reuse, R34, R132 ;  /* 0x000000226c28723c */ /* 0x040fe60000081084 */
[----:B------:R-:W-:Y:S04]  /*3b130*/  STL.64 [R1+0x4ab0], R100 ;  /* 0x004ab06401007387 */ /* 0x000fe80000100a00 */
[----:B------:R-:W-:Y:S04]  /*3b140*/  STL [R1+0x496c], R104 ;  /* 0x00496c6801007387 */ /* 0x000fe80000100800 */
[----:B------:R-:W-:Y:S04]  /*3b150*/  STL [R1+0x4968], R105 ;  /* 0x0049686901007387 */ /* 0x000fe80000100800 */
[----:B------:R-:W-:Y:S01]  /*3b160*/  STL [R1+0x4964], R106 ;  /* 0x0049646a01007387 */ /* 0x000fe20000100800 */
[C---:B-1----:R-:W-:Y:S03]  /*3b170*/  HMMA.1688.F32.TF32 R68, R108.reuse, R30, R188 ;  /* 0x0000001e6c44723c */ /* 0x042fe600000810bc */
[----:B------:R-:W-:Y:S04]  /*3b180*/  STL [R1+0x4960], R107 ;  /* 0x0049606b01007387 */ /* 0x000fe80000100800 */
[----:B------:R-:W-:Y:S04]  /*3b190*/  STL.64 [R1+0x1280], R40 ;  /* 0x0012802801007387 */ /* 0x000fe80000100a00 */
[----:B------:R1:W-:Y:S02]  /*3b1a0*/  STL.64 [R1+0x1288], R42 ;  /* 0x0012882a01007387 */ /* 0x0003e40000100a00 */
[C---:B-1----:R-:W-:Y:S02]  /*3b1b0*/  HMMA.1688.F32.TF32 R40, R108.reuse, R10, R120 ;  /* 0x0000000a6c28723c */ /* 0x042fe40000081078 */
[----:B------:R-:W2:Y:S08]  /*3b1c0*/  LDL.LU R120, [R1+0x650] ;  /* 0x0006500001787983 */ /* 0x000eb00000300800 */
[----:B------:R-:W-:Y:S04]  /*3b1d0*/  STL.64 [R1+0x1270], R68 ;  /* 0x0012704401007387 */ /* 0x000fe80000100a00 */
[----:B------:R-:W-:Y:S09]  /*3b1e0*/  STL.64 [R1+0x1278], R70 ;  /* 0x0012784601007387 */ /* 0x000ff20000100a00 */
[----:B------:R-:W-:Y:S04]  /*3b1f0*/  STL.64 [R1+0x1260], R40 ;  /* 0x0012602801007387 */ /* 0x000fe80000100a00 */
[----:B------:R4:W-:Y:S04]  /*3b200*/  STL.64 [R1+0x1268], R42 ;  /* 0x0012682a01007387 */ /* 0x0009e80000100a00 */
[----:B------:R-:W2:Y:S04]  /*3b210*/  LDL.LU R121, [R1+0x654] ;  /* 0x0006540001797983 */ /* 0x000ea80000300800 */
[----:B------:R-:W2:Y:S04]  /*3b220*/  LDL.LU R122, [R1+0x658] ;  /* 0x00065800017a7983 */ /* 0x000ea80000300800 */
[----:B------:R-:W2:Y:S01]  /*3b230*/  LDL.LU R123, [R1+0x65c] ;  /* 0x00065c00017b7983 */ /* 0x000ea20000300800 */
[C---:B----4-:R-:W-:Y:S03]  /*3b240*/  HMMA.1688.F32.TF32 R40, R108.reuse, R14, R240 ;  /* 0x0000000e6c28723c */ /* 0x050fe600000810f0 */
[----:B------:R-:W3:Y:S11]  /*3b250*/  LDL.LU R240, [R1+0x640] ;  /* 0x0006400001f07983 */ /* 0x000ef60000300800 */
[----:B------:R-:W-:Y:S09]  /*3b260*/  @!UPT UIADD3 URZ, URZ, URZ, URZ ;  /* 0x0000003f3f3ff290 */ /* 0x000ff2000fffe03f */
[----:B------:R-:W-:Y:S04]  /*3b270*/  STL.64 [R1+0x1250], R40 ;  /* 0x0012502801007387 */ /* 0x000fe80000100a00 */
[----:B------:R1:W-:Y:S04]  /*3b280*/  STL.64 [R1+0x1258], R42 ;  /* 0x0012582a01007387 */ /* 0x0003e80000100a00 */
[----:B------:R-:W3:Y:S04]  /*3b290*/  LDL.LU R241, [R1+0x644] ;  /* 0x0006440001f17983 */ /* 0x000ee80000300800 */
[----:B------:R-:W3:Y:S04]  /*3b2a0*/  LDL.LU R242, [R1+0x648] ;  /* 0x0006480001f27983 */ /* 0x000ee80000300800 */
[----:B------:R-:W3:Y:S01]  /*3b2b0*/  LDL.LU R243, [R1+0x64c] ;  /* 0x00064c0001f37983 */ /* 0x000ee20000300800 */
[C---:B------:R-:W-:Y:S08]  /*3b2c0*/  HMMA.1688.F32.TF32 R68, R108.reuse, R18, R236 ;  /* 0x000000126c44723c */ /* 0x040ff000000810ec */
[C---:B-1----:R-:W-:Y:S11]  /*3b2d0*/  HMMA.1688.F32.TF32 R40, R108.reuse, R22, R192 ;  /* 0x000000166c28723c */ /* 0x042ff600000810c0 */
[----:B------:R-:W-:Y:S04]  /*3b2e0*/  @!UPT UIADD3 URZ, URZ, URZ, URZ ;  /* 0x0000003f3f3ff290 */ /* 0x000fe8000fffe03f */
[----:B------:R-:W-:Y:S04]  /*3b2f0*/  STL.64 [R1+0x1240], R68 ;  /* 0x0012404401007387 */ /* 0x000fe80000100a00 */
[----:B------:R2:W-:Y:S04]  /*3b300*/  STL.64 [R1+0x1248], R70 ;  /* 0x0012484601007387 */ /* 0x0005e80000100a00 */
[----:B------:R-:W4:Y:S04]  /*3b310*/  LDL.LU R236, [R1+0x620] ;  /* 0x0006200001ec7983 */ /* 0x000f280000300800 */
        /* <DEDUP_REMOVED lines=12> */
[----:B------:R-:W4:Y:S01]  /*3b3e0*/  LDL.LU R195, [R1+0x61c] ;  /* 0x00061c0001c37983 */ /* 0x000f220000300800 */
[----:B------:R-:W-:Y:S03]  /*3b3f0*/  HMMA.1688.F32.TF32 R108, R108, R46, R124 ;  /* 0x0000002e6c6c723c */ /* 0x000fe6000008107c */
[----:B------:R-:W4:Y:S04]  /*3b400*/  LDL.LU R124, [R1+0x600] ;  /* 0x00060000017c7983 */ /* 0x000f280000300800 */
[----:B------:R-:W4:Y:S04]  /*3b410*/  LDL.LU R125, [R1+0x604] ;  /* 0x00060400017d7983 */ /* 0x000f280000300800 */
[----:B------:R-:W4:Y:S04]  /*3b420*/  LDL.LU R126, [R1+0x608] ;  /* 0x00060800017e7983 */ /* 0x000f280000300800 */
[----:B------:R-:W4:Y:S04]  /*3b430*/  LDL.LU R127, [R1+0x60c] ;  /* 0x00060c00017f7983 */ /* 0x000f280000300800 */
[----:B------:R-:W-:Y:S04]  /*3b440*/  LDS R40, [R0+0x4480] ;  /* 0x0044800000287984 */ /* 0x000fe80000000800 */
[----:B------:R-:W-:Y:S04]  /*3b450*/  STL.64 [R1+0x4918], R110 ;  /* 0x0049186e01007387 */ /* 0x000fe80000100a00 */
[----:B------:R-:W-:Y:S04]  /*3b460*/  STL.64 [R1+0x4910], R108 ;  /* 0x0049106c01007387 */ /* 0x000fe80000100a00 */
[----:B------:R-:W-:Y:S04]  /*3b470*/  LDS R42, [R0+0x6480] ;  /* 0x00648000002a7984 */ /* 0x000fe80000000800 */
[----:B------:R-:W-:Y:S04]  /*3b480*/  LDS R41, [R3+0x4480] ;  /* 0x0044800003297984 */ /* 0x000fe80000000800 */
[----:B------:R-:W1:Y:S01]  /*3b490*/  LDS R43, [R3+0x6480] ;  /* 0x00648000032b7984 */ /* 0x000e620000000800 */
[C---:B--2---:R-:W-:Y:S03]  /*3b4a0*/  HMMA.1688.F32.TF32 R68, R112.reuse, R26, R120 ;  /* 0x0000001a7044723c */ /* 0x044fe60000081078 */
[----:B------:R-:W2:Y:S11]  /*3b4b0*/  LDL.LU R120, [R1+0x5f0] ;  /* 0x0005f00001787983 */ /* 0x000eb60000300800 */
[----:B------:R-:W-:Y:S09]  /*3b4c0*/  @!UPT UIADD3 URZ, URZ, URZ, URZ ;  /* 0x0000003f3f3ff290 */ /* 0x000ff2000fffe03f */
[----:B------:R-:W-:Y:S04]  /*3b4d0*/  STL.64 [R1+0x1220], R68 ;  /* 0x0012204401007387 */ /* 0x000fe80000100a00 */
[----:B------:R3:W-:Y:S04]  /*3b4e0*/  STL.64 [R1+0x1228], R70 ;  /* 0x0012284601007387 */ /* 0x0007e80000100a00 */
[----:B------:R-:W2:Y:S04]  /*3b4f0*/  LDL.LU R121, [R1+0x5f4] ;  /* 0x0005f40001797983 */ /* 0x000ea80000300800 */
[----:B------:R-:W2:Y:S04]  /*3b500*/  LDL.LU R122, [R1+0x5f8] ;  /* 0x0005f800017a7983 */ /* 0x000ea80000300800 */
[----:B------:R-:W2:Y:S01]  /*3b510*/  LDL.LU R123, [R1+0x5fc] ;  /* 0x0005fc00017b7983 */ /* 0x000ea20000300800 */
[----:B---3--:R-:W-:Y:S03]  /*3b520*/  HMMA.1688.F32.TF32 R68, R112, R6, R240 ;  /* 0x000000067044723c */ /* 0x008fe600000810f0 */
[----:B------:R-:W3:Y:S04]  /*3b530*/  LDL.LU R240, [R1+0x5e0] ;  /* 0x0005e00001f07983 */ /* 0x000ee80000300800 */
[----:B------:R-:W3:Y:S04]  /*3b540*/  LDL.LU R241, [R1+0x5e4] ;  /* 0x0005e40001f17983 */ /* 0x000ee80000300800 */
[----:B------:R-:W3:Y:S04]  /*3b550*/  LDL.LU R242, [R1+0x5e8] ;  /* 0x0005e80001f27983 */ /* 0x000ee80000300800 */
[----:B------:R-:W3:Y:S09]  /*3b560*/  LDL.LU R243, [R1+0x5ec] ;  /* 0x0005ec0001f37983 */ /* 0x000ef20000300800 */
[----:B------:R-:W-:Y:S01]  /*3b570*/  MOV R111, R68 ;  /* 0x00000044006f7202 */ /* 0x000fe20000000f00 */
[----:B------:R-:W-:-:S02]  /*3b580*/  IMAD.MOV.U32 R110, RZ, RZ, R69 ;  /* 0x000000ffff6e7224 */ /* 0x000fc400078e0045 */
[----:B------:R-:W-:Y:S02]  /*3b590*/  IMAD.MOV.U32 R109, RZ, RZ, R70 ;  /* 0x000000ffff6d7224 */ /* 0x000fe400078e0046 */
[----:B------:R-:W-:-:S05]  /*3b5a0*/  IMAD.MOV.U32 R108, RZ, RZ, R71 ;  /* 0x000000ffff6c7224 */ /* 0x000fca00078e0047 */
[----:B------:R1:W-:Y:S04]  /*3b5b0*/  STL [R1+0x497c], R108 ;  /* 0x00497c6c01007387 */ /* 0x0003e80000100800 */
[----:B------:R1:W-:Y:S04]  /*3b5c0*/  STL [R1+0x4978], R110 ;  /* 0x0049786e01007387 */ /* 0x0003e80000100800 */
[----:B------:R1:W-:Y:S04]  /*3b5d0*/  STL [R1+0x4974], R111 ;  /* 0x0049746f01007387 */ /* 0x0003e80000100800 */
[----:B------:R1:W-:Y:S01]  /*3b5e0*/  STL [R1+0x4970], R109 ;  /* 0x0049706d01007387 */ /* 0x0003e20000100800 */
[C---:B----4-:R-:W-:Y:S08]  /*3b5f0*/  HMMA.1688.F32.TF32 R72, R112.reuse, R66, R236 ;  /* 0x000000427048723c */ /* 0x050ff000000810ec */
[C---:B------:R-:W-:Y:S08]  /*3b600*/  HMMA.1688.F32.TF32 R76, R112.reuse, R218, R188 ;  /* 0x000000da704c723c */ /* 0x040ff000000810bc */
[----:B------:R-:W-:Y:S11]  /*3b610*/  HMMA.1688.F32.TF32 R68, R112, R62, R192 ;  /* 0x0000003e7044723c */ /* 0x000ff600000810c0 */
[----:B------:R-:W-:Y:S04]  /*3b620*/  @!UPT UIADD3 URZ, URZ, URZ, URZ ;  /* 0x0000003f3f3ff290 */ /* 0x000fe8000fffe03f */
[----:B------:R-:W-:Y:S09]  /*3b630*/  STL.64 [R1+0x1200], R76 ;  /* 0x0012004c01007387 */ /* 0x000ff20000100a00 */
[----:B-1----:R-:W-:Y:S01]  /*3b640*/  MOV R108, R68 ;  /* 0x00000044006c7202 */ /* 0x002fe20000000f00 */
[----:B------:R-:W-:-:S02]  /*3b650*/  IMAD.MOV.U32 R110, RZ, RZ, R69 ;  /* 0x000000ffff6e7224 */ /* 0x000fc400078e0045 */
[----:B------:R-:W-:Y:S02]  /*3b660*/  IMAD.MOV.U32 R111, RZ, RZ, R70 ;  /* 0x000000ffff6f7224 */ /* 0x000fe400078e0046 */
[----:B------:R-:W-:Y:S02]  /*3b670*/  IMAD.MOV.U32 R109, RZ, RZ, R71 ;  /* 0x000000ffff6d7224 */ /* 0x000fe400078e0047 */
[C---:B------:R-:W-:Y:S01]  /*3b680*/  HMMA.1688.F32.TF32 R68, R112.reuse, R58, R124 ;  /* 0x0000003a7044723c */ /* 0x040fe2000008107c */
[----:B------:R-:W-:Y:S04]  /*3b690*/  STL.64 [R1+0x1208], R78 ;  /* 0x0012084e01007387 */ /* 0x000fe80000100a00 */
[----:B------:R-:W-:Y:S04]  /*3b6a0*/  STL.64 [R1+0x11f0], R72 ;  /* 0x0011f04801007387 */ /* 0x000fe80000100a00 */
[----:B------:R-:W-:Y:S04]  /*3b6b0*/  STL.64 [R1+0x11f8], R74 ;  /* 0x0011f84a01007387 */ /* 0x000fe80000100a00 */
[----:B------:R-:W-:Y:S04]  /*3b6c0*/  STL [R1+0x498c], R109 ;  /* 0x00498c6d01007387 */ /* 0x000fe80000100800 */
[----:B------:R-:W-:Y:S04]  /*3b6d0*/  STL [R1+0x4988], R111 ;  /* 0x0049886f01007387 */ /* 0x000fe80000100800 */
[----:B------:R-:W-:Y:S04]  /*3b6e0*/  STL [R1+0x4984], R108 ;  /* 0x0049846c01007387 */ /* 0x000fe80000100800 */
[----:B------:R-:W-:Y:S04]  /*3b6f0*/  STL [R1+0x4980], R110 ;  /* 0x0049806e01007387 */ /* 0x000fe80000100800 */
[----:B------:R-:W4:Y:S04]  /*3b700*/  LDL.LU R188, [R1+0x5d0] ;  /* 0x0005d00001bc7983 */ /* 0x000f280000300800 */
[----:B------:R-:W-:Y:S04]  /*3b710*/  STL.64 [R1+0x11d0], R68 ;  /* 0x0011d04401007387 */ /* 0x000fe80000100a00 */
[----:B------:R2:W-:Y:S04]  /*3b720*/  STL.64 [R1+0x11d8], R70 ;  /* 0x0011d84601007387 */ /* 0x0005e80000100a00 */
[----:B------:R-:W4:Y:S04]  /*3b730*/  LDL.LU R189, [R1+0x5d4] ;  /* 0x0005d40001bd7983 */ /* 0x000f280000300800 */
[----:B------:R-:W4:Y:S04]  /*3b740*/  LDL.LU R190, [R1+0x5d8] ;  /* 0x0005d80001be7983 */ /* 0x000f280000300800 */
[----:B------:R-:W4:Y:S04]  /*3b750*/  LDL.LU R191, [R1+0x5dc] ;  /* 0x0005dc0001bf7983 */ /* 0x000f280000300800 */
[----:B------:R-:W4:Y:S04]  /*3b760*/  LDL.LU R236, [R1+0x5c0] ;  /* 0x0005c00001ec7983 */ /* 0x000f280000300800 */
[----:B------:R-:W4:Y:S04]  /*3b770*/  LDL.LU R237, [R1+0x5c4] ;  /* 0x0005c40001ed7983 */ /* 0x000f280000300800 */
[----:B------:R-:W4:Y:S04]  /*3b780*/  LDL.LU R238, [R1+0x5c8] ;  /* 0x0005c80001ee7983 */ /* 0x000f280000300800 */
[----:B------:R-:W4:Y:S01]  /*3b790*/  LDL.LU R239, [R1+0x5cc] ;  /* 0x0005cc0001ef7983 */ /* 0x000f220000300800 */
[----:B--2---:R-:W-:Y:S11]  /*3b7a0*/  HMMA.1688.F32.TF32 R68, R112, R54, R120 ;  /* 0x000000367044723c */ /* 0x004ff60000081078 */
[----:B------:R-:W-:Y:S11]  /*3b7b0*/  @!UPT UIADD3 URZ, URZ, URZ, URZ ;  /* 0x0000003f3f3ff290 */ /* 0x000ff6000fffe03f */
[----:B------:R-:W-:Y:S01]  /*3b7c0*/  @!UPT UIADD3 URZ, URZ, URZ, URZ ;  /* 0x0000003f3f3ff290 */ /* 0x000fe2000fffe03f */
[----:B------:R-:W-:Y:S04]  /*3b7d0*/  STL.64 [R1+0x540], R68 ;  /* 0x0005404401007387 */ /* 0x000fe80000100a00 */
[----:B------:R3:W-:Y:S04]  /*3b7e0*/  STL [R1+0x548], R70 ;  /* 0x0005484601007387 */ /* 0x0007e80000100800 */
[----:B------:R-:W2:Y:S04]  /*3b7f0*/  LDL.LU R192, [R1+0x5b0] ;  /* 0x0005b00001c07983 */ /* 0x000ea80000300800 */
[----:B------:R-:W2:Y:S04]  /*3b800*/  LDL.LU R193, [R1+0x5b4] ;  /* 0x0005b40001c17983 */ /* 0x000ea80000300800 */
[----:B------:R-:W2:Y:S04]  /*3b810*/  LDL.LU R194, [R1+0x5b8] ;  /* 0x0005b80001c27983 */ /* 0x000ea80000300800 */
[----:B------:R-:W2:Y:S01]  /*3b820*/  LDL.LU R195, [R1+0x5bc] ;  /* 0x0005bc0001c37983 */ /* 0x000ea20000300800 */
[----:B------:R-:W-:-:S05]  /*3b830*/  MOV R104, R71 ;  /* 0x0000004700687202 */ /* 0x000fca0000000f00 */
[----:B------:R1:W-:Y:S04]  /*3b840*/  STL [R1+0x4990], R104 ;  /* 0x0049906801007387 */ /* 0x0003e80000100800 */
[----:B------:R-:W2:Y:S04]  /*3b850*/  LDL.LU R124, [R1+0x5a0] ;  /* 0x0005a000017c7983 */ /* 0x000ea80000300800 */
[----:B------:R-:W2:Y:S04]  /*3b860*/  LDL.LU R125, [R1+0x5a4] ;  /* 0x0005a400017d7983 */ /* 0x000ea80000300800 */
[----:B------:R-:W2:Y:S04]  /*3b870*/  LDL.LU R126, [R1+0x5a8] ;  /* 0x0005a800017e7983 */ /* 0x000ea80000300800 */
[----:B------:R-:W2:Y:S01]  /*3b880*/  LDL.LU R127, [R1+0x5ac] ;  /* 0x0005ac00017f7983 */ /* 0x000ea20000300800 */
[----:B---3--:R-:W-:Y:S03]  /*3b890*/  HMMA.1688.F32.TF32 R68, R112, R50, R240 ;  /* 0x000000327044723c */ /* 0x008fe600000810f0 */
        /* <DEDUP_REMOVED lines=8> */
[----:B------:R-:W-:Y:S01]  /*3b920*/  IMAD.MOV.U32 R109, RZ, RZ, R68 ;  /* 0x000000ffff6d7224 */ /* 0x000fe200078e0044 */
[----:B------:R-:W-:Y:S01]  /*3b930*/  MOV R110, R71 ;  /* 0x00000047006e7202 */ /* 0x000fe20000000f00 */
[----:B------:R-:W-:-:S02]  /*3b940*/  IMAD.MOV.U32 R111, RZ, RZ, R69 ;  /* 0x000000ffff6f7224 */ /* 0x000fc400078e0045 */
[----:B------:R-:W-:Y:S02]  /*3b950*/  IMAD.MOV.U32 R108, RZ, RZ, R70 ;  /* 0x000000ffff6c7224 */ /* 0x000fe400078e0046 */
[----:B------:R-:W-:Y:S04]  /*3b960*/  STL [R1+0x49a0], R110 ;  /* 0x0049a06e01007387 */ /* 0x000fe80000100800 */
[----:B------:R-:W-:Y:S04]  /*3b970*/  STL [R1+0x499c], R108 ;  /* 0x00499c6c01007387 */ /* 0x000fe80000100800 */
[----:B------:R-:W-:Y:S04]  /*3b980*/  STL [R1+0x4998], R109 ;  /* 0x0049986d01007387 */ /* 0x000fe80000100800 */
[----:B------:R-:W-:Y:S01]  /*3b990*/  STL [R1+0x4994], R111 ;  /* 0x0049946f01007387 */ /* 0x000fe20000100800 */
[----:B----4-:R-:W-:Y:S11]  /*3b9a0*/  HMMA.1688.F32.TF32 R68, R112, R38, R188 ;  /* 0x000000267044723c */ /* 0x010ff600000810bc */
[----:B------:R-:W-:Y:S11]  /*3b9b0*/  @!UPT UIADD3 URZ, URZ, URZ, URZ ;  /* 0x0000003f3f3ff290 */ /* 0x000ff6000fffe03f */
[----:B------:R-:W-:Y:S01]  /*3b9c0*/  @!UPT UIADD3 URZ, URZ, URZ, URZ ;  /* 0x0000003f3f3ff290 */ /* 0x000fe2000fffe03f */
[----:B------:R-:W-:Y:S01]  /*3b9d0*/  STL.64 [R1+0x510], R68 ;  /* 0x0005104401007387 */ /* 0x000fe20000100a00 */
[----:B-1----:R-:W-:-:S03]  /*3b9e0*/  IMAD.MOV.U32 R104, RZ, RZ, R71 ;  /* 0x000000ffff687224 */ /* 0x002fc600078e0047 */
[----:B------:R1:W-:Y:S02]  /*3b9f0*/  STL [R1+0x518], R70 ;  /* 0x0005184601007387 */ /* 0x0003e40000100800 */
[C---:B-1----:R-:W-:Y:S02]  /*3ba00*/  HMMA.1688.F32.TF32 R68, R112.reuse, R34, R236 ;  /* 0x000000227044723c */ /* 0x042fe400000810ec */
[----:B------:R-:W-:Y:S11]  /*3ba10*/  STL [R1+0x49a4], R104 ;  /* 0x0049a46801007387 */ /* 0x000ff60000100800 */
[----:B------:R-:W-:Y:S11]  /*3ba20*/  @!UPT UIADD3 URZ, URZ, URZ, URZ ;  /* 0x0000003f3f3ff290 */ /* 0x000ff6000fffe03f */
[----:B------:R-:W-:Y:S01]  /*3ba30*/  IMAD.MOV.U32 R110, RZ, RZ, R68 ;  /* 0x000000ffff6e7224 */ /* 0x000fe200078e0044 */
[----:B------:R-:W-:Y:S01]  /*3ba40*/  MOV R109, R70 ;  /* 0x00000046006d7202 */ /* 0x000fe20000000f00 */
[----:B------:R-:W-:Y:S02]  /*3ba50*/  IMAD.MOV.U32 R108, RZ, RZ, R69 ;  /* 0x000000ffff6c7224 */ /* 0x000fe400078e0045 */
[----:B------:R-:W-:Y:S01]  /*3ba60*/  IMAD.MOV.U32 R111, RZ, RZ, R71 ;  /* 0x000000ffff6f7224 */ /* 0x000fe200078e0047 */
[----:B------:R-:W-:Y:S04]  /*3ba70*/  STL [R1+0x49b4], R110 ;  /* 0x0049b46e01007387 */ /* 0x000fe80000100800 */
[----:B------:R-:W-:Y:S04]  /*3ba80*/  STL [R1+0x49b0], R108 ;  /* 0x0049b06c01007387 */ /* 0x000fe80000100800 */
[----:B------:R-:W-:Y:S04]  /*3ba90*/  STL [R1+0x49ac], R109 ;  /* 0x0049ac6d01007387 */ /* 0x000fe80000100800 */
[----:B------:R-:W-:Y:S01]  /*3baa0*/  STL [R1+0x49a8], R111 ;  /* 0x0049a86f01007387 */ /* 0x000fe20000100800 */
[C---:B--2---:R-:W-:Y:S11]  /*3bab0*/  HMMA.1688.F32.TF32 R68, R112.reuse, R30, R192 ;  /* 0x0000001e7044723c */ /* 0x044ff600000810c0 */
[----:B------:R-:W-:Y:S11]  /*3bac0*/  @!UPT UIADD3 URZ, URZ, URZ, URZ ;  /* 0x0000003f3f3ff290 */ /* 0x000ff6000fffe03f */
[----:B------:R-:W-:Y:S01]  /*3bad0*/  @!UPT UIADD3 URZ, URZ, URZ, URZ ;  /* 0x0000003f3f3ff290 */ /* 0x000fe2000fffe03f */
[----:B------:R1:W-:Y:S01]  /*3bae0*/  STL [R1+0x4ec], R71 ;  /* 0x0004ec4701007387 */ /* 0x0003e20000100800 */
[----:B------:R-:W-:Y:S01]  /*3baf0*/  IMAD.MOV.U32 R105, RZ, RZ, R68 ;  /* 0x000000ffff697224 */ /* 0x000fe200078e0044 */
[----:B------:R-:W-:Y:S01]  /*3bb00*/  MOV R107, R70 ;  /* 0x00000046006b7202 */ /* 0x000fe20000000f00 */
[----:B------:R-:W-:Y:S02]  /*3bb10*/  IMAD.MOV.U32 R106, RZ, RZ, R69 ;  /* 0x000000ffff6a7224 */ /* 0x000fe400078e0045 */
[C---:B-1----:R-:W-:Y:S02]  /*3bb20*/  HMMA.1688.F32.TF32 R68, R112.reuse, R10, R124 ;  /* 0x0000000a7044723c */ /* 0x042fe4000008107c */
[----:B------:R-:W-:Y:S04]  /*3bb30*/  STL [R1+0x49c0], R107 ;  /* 0x0049c06b01007387 */ /* 0x000fe80000100800 */
[----:B------:R-:W-:Y:S04]  /*3bb40*/  STL [R1+0x49bc], R106 ;  /* 0x0049bc6a01007387 */ /* 0x000fe80000100800 */
[----:B------:R-:W-:Y:S11]  /*3bb50*/  STL [R1+0x49b8], R105 ;  /* 0x0049b86901007387 */ /* 0x000ff60000100800 */
[----:B------:R-:W-:Y:S03]  /*3bb60*/  @!UPT UIADD3 URZ, URZ, URZ, URZ ;  /* 0x0000003f3f3ff290 */ /* 0x000fe6000fffe03f */
[----:B------:R-:W-:Y:S02]  /*3bb70*/  IMAD.MOV.U32 R104, RZ, RZ, R71 ;  /* 0x000000ffff687224 */ /* 0x000fe400078e0047 */
[----:B------:R-:W-:Y:S02]  /*3bb80*/  IMAD.MOV.U32 R111, RZ, RZ, R69 ;  /* 0x000000ffff6f7224 */ /* 0x000fe400078e0045 */
[----:B------:R-:W-:Y:S01]  /*3bb90*/  IMAD.MOV.U32 R109, RZ, RZ, R68 ;  /* 0x000000ffff6d7224 */ /* 0x000fe200078e0044 */
[----:B------:R3:W-:Y:S04]  /*3bba0*/  STL [R1+0x4d8], R70 ;  /* 0x0004d84601007387 */ /* 0x0007e80000100800 */
[----:B------:R1:W-:Y:S04]  /*3bbb0*/  STL [R1+0x49cc], R104 ;  /* 0x0049cc6801007387 */ /* 0x0003e80000100800 */
[----:B------:R2:W-:Y:S04]  /*3bbc0*/  STL [R1+0x49c8], R111 ;  /* 0x0049c86f01007387 */ /* 0x0005e80000100800 */
[----:B------:R2:W-:Y:S04]  /*3bbd0*/  STL [R1+0x49c4], R109 ;  /* 0x0049c46d01007387 */ /* 0x0005e80000100800 */
        /* <DEDUP_REMOVED lines=41> */
[----:B------:R-:W-:Y:S01]  /*3be70*/  MOV R106, R68 ;  /* 0x00000044006a7202 */ /* 0x000fe20000000f00 */
[----:B------:R-:W-:-:S02]  /*3be80*/  IMAD.MOV.U32 R105, RZ, RZ, R69 ;  /* 0x000000ffff697224 */ /* 0x000fc400078e0045 */
[----:B------:R-:W-:Y:S02]  /*3be90*/  IMAD.MOV.U32 R110, RZ, RZ, R70 ;  /* 0x000000ffff6e7224 */ /* 0x000fe400078e0046 */
[----:B------:R-:W-:Y:S02]  /*3bea0*/  IMAD.MOV.U32 R108, RZ, RZ, R71 ;  /* 0x000000ffff6c7224 */ /* 0x000fe400078e0047 */
[----:B------:R-:W-:Y:S01]  /*3beb0*/  HMMA.1688.F32.TF32 R68, R112, R18, R240 ;  /* 0x000000127044723c */ /* 0x000fe200000810f0 */
[----:B------:R-:W3:Y:S04]  /*3bec0*/  LDL.LU R240, [R1+0x720] ;  /* 0x0007200001f07983 */ /* 0x000ee80000300800 */
[----:B------:R-:W3:Y:S04]  /*3bed0*/  LDL.LU R241, [R1+0x724] ;  /* 0x0007240001f17983 */ /* 0x000ee80000300800 */
[----:B------:R-:W3:Y:S04]  /*3bee0*/  LDL.LU R242, [R1+0x728] ;  /* 0x0007280001f27983 */ /* 0x000ee80000300800 */
[----:B------:R-:W3:Y:S11]  /*3bef0*/  LDL.LU R243, [R1+0x72c] ;  /* 0x00072c0001f37983 */ /* 0x000ef60000300800 */
[----:B-1----:R-:W-:Y:S01]  /*3bf00*/  MOV R104, R68 ;  /* 0x0000004400687202 */ /* 0x002fe20000000f00 */
[----:B--2---:R-:W-:-:S02]  /*3bf10*/  IMAD.MOV.U32 R111, RZ, RZ, R69 ;  /* 0x000000ffff6f7224 */ /* 0x004fc400078e0045 */
[----:B------:R-:W-:Y:S02]  /*3bf20*/  IMAD.MOV.U32 R109, RZ, RZ, R70 ;  /* 0x000000ffff6d7224 */ /* 0x000fe400078e0046 */
[----:B------:R-:W-:-:S05]  /*3bf30*/  IMAD.MOV.U32 R107, RZ, RZ, R71 ;  /* 0x000000ffff6b7224 */ /* 0x000fca00078e0047 */
[----:B------:R-:W-:Y:S04]  /*3bf40*/  STL.64 [R1+0x4ad8], R106 ;  /* 0x004ad86a01007387 */ /* 0x000fe80000100a00 */
[----:B------:R-:W-:Y:S04]  /*3bf50*/  STL.64 [R1+0x4ad0], R104 ;  /* 0x004ad06801007387 */ /* 0x000fe80000100a00 */
[----:B------:R-:W-:Y:S04]  /*3bf60*/  STL.64 [R1+0x4ac8], R110 ;  /* 0x004ac86e01007387 */ /* 0x000fe80000100a00 */
[----:B------:R-:W-:Y:S01]  /*3bf70*/  STL.64 [R1+0x4ac0], R108 ;  /* 0x004ac06c01007387 */ /* 0x000fe20000100a00 */
[C---:B----4-:R-:W-:Y:S08]  /*3bf80*/  HMMA.1688.F32.TF32 R68, R112.reuse, R22, R128 ;  /* 0x000000167044723c */ /* 0x050ff00000081080 */
[----:B------:R-:W-:Y:S08]  /*3bf90*/  HMMA.1688.F32.TF32 R112, R112, R46, R204 ;  /* 0x0000002e7070723c */ /* 0x000ff000000810cc */
[C---:B---3--:R-:W-:Y:S08]  /*3bfa0*/  HMMA.1688.F32.TF32 R116, R176.reuse, R26, R144 ;  /* 0x0000001ab074723c */ /* 0x048ff00000081090 */
[C---:B------:R-:W-:Y:S08]  /*3bfb0*/  HMMA.1688.F32.TF32 R128, R176.reuse, R66, R196 ;  /* 0x00000042b080723c */ /* 0x040ff000000810c4 */
[C---:B------:R-:W-:Y:S01]  /*3bfc0*/  HMMA.1688.F32.TF32 R120, R176.reuse, R6, R120 ;  /* 0x00000006b078723c */ /* 0x040fe20000081078 */
[----:B------:R-:W-:Y:S07]  /*3bfd0*/  STL.64 [R1+0x4928], R114 ;  /* 0x0049287201007387 */ /* 0x000fee0000100a00 */
[C---:B------:R-:W-:Y:S01]  /*3bfe0*/  HMMA.1688.F32.TF32 R124, R176.reuse, R218, R124 ;  /* 0x000000dab07c723c */ /* 0x040fe2000008107c */
[----:B------:R-:W-:Y:S07]  /*3bff0*/  STL.64 [R1+0x360], R68 ;  /* 0x0003604401007387 */ /* 0x000fee0000100a00 */
[C---:B------:R-:W-:Y:S08]  /*3c000*/  HMMA.1688.F32.TF32 R144, R176.reuse, R50, R192 ;  /* 0x00000032b090723c */ /* 0x040ff000000810c0 */
[C---:B------:R-:W-:Y:S01]  /*3c010*/  HMMA.1688.F32.TF32 R132, R176.reuse, R62, R132 ;  /* 0x0000003eb084723c */ /* 0x040fe20000081084 */
[----:B------:R1:W-:Y:S07]  /*3c020*/  STL.64 [R1+0x368], R70 ;  /* 0x0003684601007387 */ /* 0x0003ee0000100a00 */
[C---:B------:R-:W-:Y:S01]  /*3c030*/  HMMA.1688.F32.TF32 R136, R176.reuse, R58, R188 ;  /* 0x0000003ab088723c */ /* 0x040fe200000810bc */
[----:B------:R-:W-:Y:S04]  /*3c040*/  STL.64 [R1+0x4920], R112 ;  /* 0x0049207001007387 */ /* 0x000fe80000100a00 */
[----:B------:R-:W-:Y:S03]  /*3c050*/  STL.64 [R1+0x4938], R118 ;  /* 0x0049387601007387 */ /* 0x000fe60000100a00 */
        /* <DEDUP_REMOVED lines=44> */
[C---:B------:R-:W-:Y:S03]  /*3c320*/  HMMA.1688.F32.TF32 R148, R176.reuse, R38, R240 ;  /* 0x00000026b094723c */ /* 0x040fe600000810f0 */
[----:B------:R-:W4:Y:S04]  /*3c330*/  LDL.LU R240, [R1+0x7b0] ;  /* 0x0007b00001f07983 */ /* 0x000f280000300800 */
[----:B------:R-:W4:Y:S04]  /*3c340*/  LDL.LU R241, [R1+0x7b4] ;  /* 0x0007b40001f17983 */ /* 0x000f280000300800 */
[----:B------:R-:W4:Y:S04]  /*3c350*/  LDL.LU R242, [R1+0x7b8] ;  /* 0x0007b80001f27983 */ /* 0x000f280000300800 */
[----:B------:R-:W4:Y:S08]  /*3c360*/  LDL.LU R243, [R1+0x7bc] ;  /* 0x0007bc0001f37983 */ /* 0x000f300000300800 */
[----:B------:R-:W-:Y:S04]  /*3c370*/  STL [R1+0x48dc], R148 ;  /* 0x0048dc9401007387 */ /* 0x000fe80000100800 */
[----:B------:R1:W-:Y:S04]  /*3c380*/  STL [R1+0x48d8], R149 ;  /* 0x0048d89501007387 */ /* 0x0003e80000100800 */
[----:B------:R1:W-:Y:S04]  /*3c390*/  STL [R1+0x48d4], R150 ;  /* 0x0048d49601007387 */ /* 0x0003e80000100800 */
[----:B------:R1:W-:Y:S01]  /*3c3a0*/  STL [R1+0x48d0], R151 ;  /* 0x0048d09701007387 */ /* 0x0003e20000100800 */
[C---:B--2---:R-:W-:Y:S08]  /*3c3b0*/  HMMA.1688.F32.TF32 R152, R176.reuse, R34, R208 ;  /* 0x00000022b098723c */ /* 0x044ff000000810d0 */
[C---:B---3--:R-:W-:Y:S11]  /*3c3c0*/  HMMA.1688.F32.TF32 R156, R176.reuse, R30, R200 ;  /* 0x0000001eb09c723c */ /* 0x048ff600000810c8 */
[----:B------:R-:W-:Y:S04]  /*3c3d0*/  @!UPT UIADD3 URZ, URZ, URZ, URZ ;  /* 0x0000003f3f3ff290 */ /* 0x000fe8000fffe03f */
[----:B------:R-:W-:Y:S01]  /*3c3e0*/  STL [R1+0x48ec], R152 ;  /* 0x0048ec9801007387 */ /* 0x000fe20000100800 */
[C---:B----4-:R-:W-:Y:S08]  /*3c3f0*/  HMMA.1688.F32.TF32 R172, R176.reuse, R22, R236 ;  /* 0x00000016b0ac723c */ /* 0x050ff000000810ec */
[C---:B------:R-:W-:Y:S01]  /*3c400*/  HMMA.1688.F32.TF32 R160, R176.reuse, R10, R204 ;  /* 0x0000000ab0a0723c */ /* 0x040fe200000810cc */
[----:B------:R-:W-:Y:S07]  /*3c410*/  STL [R1+0x48e8], R153 ;  /* 0x0048e89901007387 */ /* 0x000fee0000100800 */
[C---:B------:R-:W-:Y:S01]  /*3c420*/  HMMA.1688.F32.TF32 R164, R176.reuse, R14, R196 ;  /* 0x0000000eb0a4723c */ /* 0x040fe200000810c4 */
[----:B------:R-:W-:Y:S04]  /*3c430*/  STL [R1+0x48e4], R154 ;  /* 0x0048e49a01007387 */ /* 0x000fe80000100800 */
[----:B------:R-:W-:Y:S03]  /*3c440*/  STL [R1+0x48e0], R155 ;  /* 0x0048e09b01007387 */ /* 0x000fe60000100800 */
[C---:B------:R-:W-:Y:S01]  /*3c450*/  HMMA.1688.F32.TF32 R168, R176.reuse, R18, R188 ;  /* 0x00000012b0a8723c */ /* 0x040fe200000810bc */
[----:B------:R-:W-:Y:S04]  /*3c460*/  STL [R1+0x48f8], R156 ;  /* 0x0048f89c01007387 */ /* 0x000fe80000100800 */
[----:B------:R-:W-:Y:S03]  /*3c470*/  STL [R1+0x48f4], R157 ;  /* 0x0048f49d01007387 */ /* 0x000fe60000100800 */
[----:B------:R-:W-:Y:S01]  /*3c480*/  HMMA.1688.F32.TF32 R176, R176, R46, R192 ;  /* 0x0000002eb0b0723c */ /* 0x000fe200000810c0 */
[----:B------:R-:W-:Y:S04]  /*3c490*/  STL [R1+0x48f0], R158 ;  /* 0x0048f09e01007387 */ /* 0x000fe80000100800 */
[----:B------:R2:W-:Y:S04]  /*3c4a0*/  STL [R1+0x48cc], R159 ;  /* 0x0048cc9f01007387 */ /* 0x0005e80000100800 */
[----:B------:R-:W-:Y:S04]  /*3c4b0*/  STL [R1+0x4904], R160 ;  /* 0x004904a001007387 */ /* 0x000fe80000100800 */
[----:B------:R-:W-:Y:S04]  /*3c4c0*/  STL [R1+0x4900], R161 ;  /* 0x004900a101007387 */ /* 0x000fe80000100800 */
[----:B------:R-:W-:Y:S04]  /*3c4d0*/  STL [R1+0x48fc], R162 ;  /* 0x0048fca201007387 */ /* 0x000fe80000100800 */
[----:B------:R-:W-:Y:S04]  /*3c4e0*/  STL [R1+0x48c8], R163 ;  /* 0x0048c8a301007387 */ /* 0x000fe80000100800 */
[----:B------:R3:W-:Y:S04]  /*3c4f0*/  STL [R1+0x4908], R165 ;  /* 0x004908a501007387 */ /* 0x0007e80000100800 */
[----:B------:R-:W-:Y:S04]  /*3c500*/  STL [R1+0x48c4], R166 ;  /* 0x0048c4a601007387 */ /* 0x000fe80000100800 */
[----:B------:R-:W-:Y:S04]  /*3c510*/  STL [R1+0x48c0], R167 ;  /* 0x0048c0a701007387 */ /* 0x000fe80000100800 */
[----:B------:R-:W-:Y:S01]  /*3c520*/  STL [R1+0x48bc], R171 ;  /* 0x0048bcab01007387 */ /* 0x000fe20000100800 */
[C---:B------:R-:W-:Y:S03]  /*3c530*/  HMMA.1688.F32.TF32 R180, R40.reuse, R26, R240 ;  /* 0x0000001a28b4723c */ /* 0x040fe600000810f0 */
[----:B------:R-:W-:Y:S04]  /*3c540*/  STL.64 [R1+0x4b38], R174 ;  /* 0x004b38ae01007387 */ /* 0x000fe80000100a00 */
[----:B------:R-:W-:Y:S04]  /*3c550*/  STL.64 [R1+0x4b30], R172 ;  /* 0x004b30ac01007387 */ /* 0x000fe80000100a00 */
[----:B------:R-:W-:Y:S04]  /*3c560*/  STL.64 [R1+0x4b48], R178 ;  /* 0x004b48b201007387 */ /* 0x000fe80000100a00 */
[----:B------:R-:W-:Y:S04]  /*3c570*/  STL.64 [R1+0x4b40], R176 ;  /* 0x004b40b001007387 */ /* 0x000fe80000100a00 */
[----:B------:R-:W4:Y:S04]  /*3c580*/  LDL.LU R240, [R1+0x840] ;  /* 0x0008400001f07983 */ /* 0x000f280000300800 */
        /* <DEDUP_REMOVED lines=38> */
[----:B------:R-:W1:Y:S04]  /*3c7f0*/  LDL.LU R231, [R1+0x8bc] ;  /* 0x0008bc0001e77983 */ /* 0x000e680000300800 */
[----:B------:R-:W2:Y:S04]  /*3c800*/  LDL.LU R232, [R1+0x8a0] ;  /* 0x0008a00001e87983 */ /* 0x000ea80000300800 */
[----:B------:R-:W2:Y:S04]  /*3c810*/  LDL.LU R233, [R1+0x8a4] ;  /* 0x0008a40001e97983 */ /* 0x000ea80000300800 */
[----:B------:R-:W2:Y:S04]  /*3c820*/  LDL.LU R234, [R1+0x8a8] ;  /* 0x0008a80001ea7983 */ /* 0x000ea80000300800 */
[----:B------:R-:W2:Y:S04]  /*3c830*/  LDL.LU R235, [R1+0x8ac] ;  /* 0x0008ac0001eb7983 */ /* 0x000ea80000300800 */
[----:B------:R-:W-:Y:S04]  /*3c840*/  STL.64 [R1+0x4b58], R182 ;  /* 0x004b58b601007387 */ /* 0x000fe80000100a00 */
[----:B------:R-:W-:Y:S04]  /*3c850*/  STL.64 [R1+0x4b50], R180 ;  /* 0x004b50b401007387 */ /* 0x000fe80000100a00 */
[----:B------:R-:W2:Y:S04]  /*3c860*/  LDL.LU R244, [R1+0x890] ;  /* 0x0008900001f47983 */ /* 0x000ea80000300800 */
[----:B------:R-:W3:Y:S04]  /*3c870*/  LDL.LU R245, [R1+0x894] ;  /* 0x0008940001f57983 */ /* 0x000ee80000300800 */
[----:B------:R-:W3:Y:S04]  /*3c880*/  LDL.LU R246, [R1+0x898] ;  /* 0x0008980001f67983 */ /* 0x000ee80000300800 */
[----:B------:R-:W3:Y:S04]  /*3c890*/  LDL.LU R247, [R1+0x89c] ;  /* 0x00089c0001f77983 */ /* 0x000ee80000300800 */
[----:B------:R-:W3:Y:S04]  /*3c8a0*/  LDL.LU R248, [R1+0x880] ;  /* 0x0008800001f87983 */ /* 0x000ee80000300800 */
[----:B------:R-:W3:Y:S04]  /*3c8b0*/  LDL.LU R249, [R1+0x884] ;  /* 0x0008840001f97983 */ /* 0x000ee80000300800 */
[----:B------:R-:W3:Y:S04]  /*3c8c0*/  LDL.LU R250, [R1+0x888] ;  /* 0x0008880001fa7983 */ /* 0x000ee80000300800 */
[----:B------:R-:W3:Y:S01]  /*3c8d0*/  LDL.LU R251, [R1+0x88c] ;  /* 0x00088c0001fb7983 */ /* 0x000ee20000300800 */
[C---:B-1----:R-:W-:Y:S11]  /*3c8e0*/  HMMA.1688.F32.TF32 R68, R40.reuse, R30, R228 ;  /* 0x0000001e2844723c */ /* 0x042ff600000810e4 */
[----:B------:R-:W-:Y:S11]  /*3c8f0*/  @!UPT UIADD3 URZ, URZ, URZ, URZ ;  /* 0x0000003f3f3ff290 */ /* 0x000ff6000fffe03f */
[----:B------:R-:W-:Y:S02]  /*3c900*/  @!UPT UIADD3 URZ, URZ, URZ, URZ ;  /* 0x0000003f3f3ff290 */ /* 0x000fe4000fffe03f */
[----:B------:R-:W-:Y:S01]  /*3c910*/  MOV R149, R68 ;  /* 0x0000004400957202 */ /* 0x000fe20000000f00 */
[----:B------:R-:W-:Y:S02]  /*3c920*/  IMAD.MOV.U32 R150, RZ, RZ, R69 ;  /* 0x000000ffff967224 */ /* 0x000fe400078e0045 */
[----:B------:R-:W-:Y:S02]  /*3c930*/  IMAD.MOV.U32 R151, RZ, RZ, R70 ;  /* 0x000000ffff977224 */ /* 0x000fe400078e0046 */
[----:B--2---:R-:W-:Y:S02]  /*3c940*/  IMAD.MOV.U32 R159, RZ, RZ, R71 ;  /* 0x000000ffff9f7224 */ /* 0x004fe400078e0047 */
[C---:B------:R-:W-:Y:S08]  /*3c950*/  HMMA.1688.F32.TF32 R68, R40.reuse, R10, R232 ;  /* 0x0000000a2844723c */ /* 0x040ff000000810e8 */
[C---:B------:R-:W-:Y:S11]  /*3c960*/  HMMA.1688.F32.TF32 R72, R40.reuse, R34, R224 ;  /* 0x000000222848723c */ /* 0x040ff600000810e0 */
[----:B------:R-:W-:Y:S05]  /*3c970*/  @!UPT UIADD3 URZ, URZ, URZ, URZ ;  /* 0x0000003f3f3ff290 */ /* 0x000fea000fffe03f */
[----:B------:R-:W-:Y:S01]  /*3c980*/  MOV R153, R68 ;  /* 0x0000004400997202 */ /* 0x000fe20000000f00 */
[----:B------:R-:W-:Y:S02]  /*3c990*/  IMAD.MOV.U32 R154, RZ, RZ, R69 ;  /* 0x000000ffff9a7224 */ /* 0x000fe400078e0045 */
[----:B------:R-:W-:Y:S02]  /*3c9a0*/  IMAD.MOV.U32 R155, RZ, RZ, R70 ;  /* 0x000000ffff9b7224 */ /* 0x000fe400078e0046 */
[----:B------:R-:W-:Y:S02]  /*3c9b0*/  IMAD.MOV.U32 R148, RZ, RZ, R71 ;  /* 0x000000ffff947224 */ /* 0x000fe400078e0047 */
[C---:B---3--:R-:W-:Y:S01]  /*3c9c0*/  HMMA.1688.F32.TF32 R68, R40.reuse, R14, R244 ;  /* 0x0000000e2844723c */ /* 0x048fe200000810f4 */
[----:B------:R1:W-:Y:S04]  /*3c9d0*/  STL.64 [R1+0x11c0], R72 ;  /* 0x0011c04801007387 */ /* 0x0003e80000100a00 */
[----:B------:R2:W-:Y:S11]  /*3c9e0*/  STL.64 [R1+0x11c8], R74 ;  /* 0x0011c84a01007387 */ /* 0x0005f60000100a00 */
[----:B------:R-:W-:Y:S08]  /*3c9f0*/  @!UPT UIADD3 URZ, URZ, URZ, URZ ;  /* 0x0000003f3f3ff290 */ /* 0x000ff0000fffe03f */
[----:B------:R-:W-:Y:S01]  /*3ca00*/  MOV R156, R68 ;  /* 0x00000044009c7202 */ /* 0x000fe20000000f00 */
[----:B------:R-:W-:Y:S02]  /*3ca10*/  IMAD.MOV.U32 R157, RZ, RZ, R69 ;  /* 0x000000ffff9d7224 */ /* 0x000fe400078e0045 */
[----:B------:R-:W-:Y:S02]  /*3ca20*/  IMAD.MOV.U32 R158, RZ, RZ, R70 ;  /* 0x000000ffff9e7224 */ /* 0x000fe400078e0046 */
[----:B------:R-:W-:Y:S02]  /*3ca30*/  IMAD.MOV.U32 R152, RZ, RZ, R71 ;  /* 0x000000ffff987224 */ /* 0x000fe400078e0047 */
[----:B------:R-:W-:Y:S01]  /*3ca40*/  HMMA.1688.F32.TF32 R68, R40, R18, R248 ;  /* 0x000000122844723c */ /* 0x000fe200000810f8 */
        /* <DEDUP_REMOVED lines=16> */
[----:B------:R-:W-:-:S03]  /*3cb50*/  MOV R165, R68 ;  /* 0x0000004400a57202 */ /* 0x000fc60000000f00 */
[----:B------:R-:W3:Y:S01]  /*3cb60*/  LDL.LU R220, [R1+0x9f0] ;  /* 0x0009f00001dc7983 */ /* 0x000ee20000300800 */
[----:B------:R-:W-:-:S03]  /*3cb70*/  IMAD.MOV.U32 R160, RZ, RZ, R69 ;  /* 0x000000ffffa07224 */ /* 0x000fc600078e0045 */
[----:B------:R-:W3:Y:S01]  /*3cb80*/  LDL.LU R221, [R1+0x9f4] ;  /* 0x0009f40001dd7983 */ /* 0x000ee20000300800 */
[----:B------:R-:W-:-:S03]  /*3cb90*/  IMAD.MOV.U32 R161, RZ, RZ, R70 ;  /* 0x000000ffffa17224 */ /* 0x000fc600078e0046 */
[----:B------:R-:W3:Y:S01]  /*3cba0*/  LDL.LU R222, [R1+0x9f8] ;  /* 0x0009f80001de7983 */ /* 0x000ee20000300800 */
[----:B------:R-:W-:-:S03]  /*3cbb0*/  IMAD.MOV.U32 R162, RZ, RZ, R71 ;  /* 0x000000ffffa27224 */ /* 0x000fc600078e0047 */
[----:B------:R-:W3:Y:S04]  /*3cbc0*/  LDL.LU R223, [R1+0x9fc] ;  /* 0x0009fc0001df7983 */ /* 0x000ee80000300800 */
[----:B------:R-:W3:Y:S04]  /*3cbd0*/  LDL.LU R68, [R1+0x9e0] ;  /* 0x0009e00001447983 */ /* 0x000ee80000300800 */
[----:B------:R-:W3:Y:S04]  /*3cbe0*/  LDL.LU R69, [R1+0x9e4] ;  /* 0x0009e40001457983 */ /* 0x000ee80000300800 */
[----:B------:R-:W3:Y:S04]  /*3cbf0*/  LDL.LU R70, [R1+0x9e8] ;  /* 0x0009e80001467983 */ /* 0x000ee80000300800 */
[----:B------:R-:W3:Y:S04]  /*3cc00*/  LDL.LU R71, [R1+0x9ec] ;  /* 0x0009ec0001477983 */ /* 0x000ee80000300800 */
[----:B-1----:R-:W3:Y:S04]  /*3cc10*/  LDL.LU R72, [R1+0x9d0] ;  /* 0x0009d00001487983 */ /* 0x002ee80000300800 */
[----:B------:R-:W3:Y:S04]  /*3cc20*/  LDL.LU R73, [R1+0x9d4] ;  /* 0x0009d40001497983 */ /* 0x000ee80000300800 */
[----:B--2---:R-:W3:Y:S04]  /*3cc30*/  LDL.LU R74, [R1+0x9d8] ;  /* 0x0009d800014a7983 */ /* 0x004ee80000300800 */
        /* <DEDUP_REMOVED lines=81> */
[C---:B------:R-:W-:Y:S08]  /*3d150*/  HMMA.1688.F32.TF32 R184, R40.reuse, R6, R188 ;  /* 0x0000000628b8723c */ /* 0x040ff000000810bc */
[C---:B------:R-:W-:Y:S01]  /*3d160*/  HMMA.1688.F32.TF32 R188, R40.reuse, R218, R236 ;  /* 0x000000da28bc723c */ /* 0x040fe200000810ec */
[----:B------:R-:W-:Y:S04]  /*3d170*/  LDS R236, [R0+0x4500] ;  /* 0x0045000000ec7984 */ /* 0x000fe80000000800 */
[----:B------:R-:W-:Y:S04]  /*3d180*/  LDS R238, [R0+0x6500] ;  /* 0x0065000000ee7984 */ /* 0x000fe80000000800 */
[----:B------:R-:W-:Y:S04]  /*3d190*/  LDS R237, [R3+0x4500] ;  /* 0x0045000003ed7984 */ /* 0x000fe80000000800 */
[----:B------:R-:W2:Y:S01]  /*3d1a0*/  LDS R239, [R3+0x6500] ;  /* 0x0065000003ef7984 */ /* 0x000ea20000000800 */
[----:B----4-:R-:W-:Y:S03]  /*3d1b0*/  HMMA.1688.F32.TF32 R212, R40, R38, R240 ;  /* 0x0000002628d4723c */ /* 0x010fe600000810f0 */
[----:B------:R-:W-:Y:S04]  /*3d1c0*/  LDS R240, [R0+0x4580] ;  /* 0x0045800000f07984 */ /* 0x000fe80000000800 */
[----:B------:R-:W-:Y:S04]  /*3d1d0*/  LDS R242, [R0+0x6580] ;  /* 0x0065800000f27984 */ /* 0x000fe80000000800 */
[----:B------:R-:W-:Y:S04]  /*3d1e0*/  LDS R241, [R3+0x4580] ;  /* 0x0045800003f17984 */ /* 0x000fe80000000800 */
[----:B------:R-:W1:Y:S01]  /*3d1f0*/  LDS R243, [R3+0x6580] ;  /* 0x0065800003f37984 */ /* 0x000e620000000800 */
[C---:B--2---:R-:W-:Y:S08]  /*3d200*/  HMMA.1688.F32.TF32 R100, R236.reuse, R30, R100 ;  /* 0x0000001eec64723c */ /* 0x044ff00000081064 */
[C---:B------:R-:W-:Y:S08]  /*3d210*/  HMMA.1688.F32.TF32 R96, R236.reuse, R10, R96 ;  /* 0x0000000aec60723c */ /* 0x040ff00000081060 */
[C---:B---3--:R-:W-:Y:S08]  /*3d220*/  HMMA.1688.F32.TF32 R104, R236.reuse, R34, R104 ;  /* 0x00000022ec68723c */ /* 0x048ff00000081068 */
[C---:B------:R-:W-:Y:S08]  /*3d230*/  HMMA.1688.F32.TF32 R112, R236.reuse, R50, R112 ;  /* 0x00000032ec70723c */ /* 0x040ff00000081070 */
[C---:B------:R-:W-:Y:S08]  /*3d240*/  HMMA.1688.F32.TF32 R116, R236.reuse, R54, R116 ;  /* 0x00000036ec74723c */ /* 0x040ff00000081074 */
[C---:B------:R-:W-:Y:S08]  /*3d250*/  HMMA.1688.F32.TF32 R120, R236.reuse, R58, R120 ;  /* 0x0000003aec78723c */ /* 0x040ff00000081078 */
[C---:B------:R-:W-:Y:S08]  /*3d260*/  HMMA.1688.F32.TF32 R128, R236.reuse, R66, R128 ;  /* 0x00000042ec80723c */ /* 0x040ff00000081080 */
[----:B------:R-:W-:Y:S08]  /*3d270*/  HMMA.1688.F32.TF32 R132, R236, R218, R132 ;  /* 0x000000daec84723c */ /* 0x000ff00000081084 */
[----:B------:R-:W-:Y:S08]  /*3d280*/  HMMA.1688.F32.TF32 R144, R40, R46, R144 ;  /* 0x0000002e2890723c */ /* 0x000ff00000081090 */
[C---:B------:R-:W-:Y:S08]  /*3d290*/  HMMA.1688.F32.TF32 R136, R236.reuse, R6, R136 ;  /* 0x00000006ec88723c */ /* 0x040ff00000081088 */
[C---:B------:R-:W-:Y:S07]  /*3d2a0*/  HMMA.1688.F32.TF32 R140, R236.reuse, R26, R140 ;  /* 0x0000001aec8c723c */ /* 0x040fee000008108c */
[----:B------:R-:W-:Y:S01]  /*3d2b0*/  STL.64 [R1+0xa0], R144 ;  /* 0x0000a09001007387 */ /* 0x000fe20000100a00 */
[C---:B------:R-:W-:Y:S03]  /*3d2c0*/  HMMA.1688.F32.TF32 R124, R236.reuse, R62, R124 ;  /* 0x0000003eec7c723c */ /* 0x040fe6000008107c */
[----:B------:R-:W-:Y:S11]  /*3d2d0*/  STL.64 [R1+0xa8], R146 ;  /* 0x0000a89201007387 */ /* 0x000ff60000100a00 */
[----:B------:R-:W-:Y:S01]  /*3d2e0*/  @!UPT UIADD3 URZ, URZ, URZ, URZ ;  /* 0x0000003f3f3ff290 */ /* 0x000fe2000fffe03f */
[----:B------:R-:W-:Y:S01]  /*3d2f0*/  STL.64 [R1+0x1160], R140 ;  /* 0x0011608c01007387 */ /* 0x000fe20000100a00 */
[C---:B------:R-:W-:Y:S03]  /*3d300*/  HMMA.1688.F32.TF32 R108, R236.reuse, R38, R108 ;  /* 0x00000026ec6c723c */ /* 0x040fe6000008106c */
[----:B------:R-:W-:Y:S04]  /*3d310*/  STL.64 [R1+0x1168], R142 ;  /* 0x0011688e01007387 */ /* 0x000fe80000100a00 */
        /* <DEDUP_REMOVED lines=10> */
[----:B------:R-:W-:Y:S03]  /*3d3c0*/  HMMA.1688.F32.TF32 R80, R236, R46, R80 ;  /* 0x0000002eec50723c */ /* 0x000fe60000081050 */
[----:B------:R-:W-:Y:S04]  /*3d3d0*/  STL.64 [R1+0x1128], R126 ;  /* 0x0011287e01007387 */ /* 0x000fe80000100a00 */
[----:B------:R-:W-:Y:S01]  /*3d3e0*/  STL.64 [R1+0x1110], R120 ;  /* 0x0011107801007387 */ /* 0x000fe20000100a00 */
[C---:B-1----:R-:W-:Y:S03]  /*3d3f0*/  HMMA.1688.F32.TF32 R76, R240.reuse, R26, R76 ;  /* 0x0000001af04c723c */ /* 0x042fe6000008104c */
[----:B------:R-:W-:Y:S04]  /*3d400*/  STL.64 [R1+0x1118], R122 ;  /* 0x0011187a01007387 */ /* 0x000fe80000100a00 */
[----:B------:R-:W-:Y:S01]  /*3d410*/  STL.64 [R1+0x1100], R116 ;  /* 0x0011007401007387 */ /* 0x000fe20000100a00 */
[C---:B------:R-:W-:Y:S03]  /*3d420*/  HMMA.1688.F32.TF32 R72, R240.reuse, R6, R72 ;  /* 0x00000006f048723c */ /* 0x040fe60000081048 */
[----:B------:R-:W-:Y:S04]  /*3d430*/  STL.64 [R1+0x1108], R118 ;  /* 0x0011087601007387 */ /* 0x000fe80000100a00 */
[----:B------:R-:W-:Y:S01]  /*3d440*/  STL.64 [R1+0x10f0], R112 ;  /* 0x0010f07001007387 */ /* 0x000fe20000100a00 */
[C---:B------:R-:W-:Y:S03]  /*3d450*/  HMMA.1688.F32.TF32 R68, R240.reuse, R218, R68 ;  /* 0x000000daf044723c */ /* 0x040fe60000081044 */
        /* <DEDUP_REMOVED lines=24> */
[C---:B--2---:R-:W-:Y:S03]  /*3d5e0*/  HMMA.1688.F32.TF32 R72, R240.reuse, R62, R224 ;  /* 0x0000003ef048723c */ /* 0x044fe600000810e0 */
[----:B------:R-:W-:Y:S04]  /*3d5f0*/  LDS R236, [R0+0x4680] ;  /* 0x0046800000ec7984 */ /* 0x000fe80000000800 */
[----:B------:R-:W-:Y:S01]  /*3d600*/  LDS R238, [R0+0x6680] ;  /* 0x0066800000ee7984 */ /* 0x000fe20000000800 */
[C---:B-1----:R-:W-:Y:S03]  /*3d610*/  HMMA.1688.F32.TF32 R68, R240.reuse, R58, R228 ;  /* 0x0000003af044723c */ /* 0x042fe600000810e4 */
[----:B------:R-:W-:Y:S04]  /*3d620*/  LDS R237, [R3+0x4680] ;  /* 0x0046800003ed7984 */ /* 0x000fe80000000800 */
[----:B------:R-:W-:Y:S04]  /*3d630*/  LDS R239, [R3+0x6680] ;  /* 0x0066800003ef7984 */ /* 0x000fe80000000800 */
        /* <DEDUP_REMOVED lines=8> */
[----:B-1----:R-:W-:Y:S07]  /*3d6c0*/  HMMA.1688.F32.TF32 R68, R240, R38, R248 ;  /* 0x00000026f044723c */ /* 0x002fee00000810f8 */
[----:B------:R-:W-:Y:S04]  /*3d6d0*/  STL.64 [R1+0x210], R76 ;  /* 0x0002104c01007387 */ /* 0x000fe80000100a00 */
[----:B------:R-:W-:Y:S04]  /*3d6e0*/  STL.64 [R1+0x218], R78 ;  /* 0x0002184e01007387 */ /* 0x000fe80000100a00 */
[----:B------:R-:W2:Y:S04]  /*3d6f0*/  LDL.LU R244, [R1+0xb90] ;  /* 0x000b900001f47983 */ /* 0x000ea80000300800 */
        /* <DEDUP_REMOVED lines=95> */
[C---:B------:R-:W-:Y:S08]  /*3dcf0*/  HMMA.1688.F32.TF32 R192, R40.reuse, R66, R192 ;  /* 0x0000004228c0723c */ /* 0x040ff000000810c0 */
[C---:B------:R-:W-:Y:S08]  /*3dd00*/  HMMA.1688.F32.TF32 R196, R40.reuse, R62, R196 ;  /* 0x0000003e28c4723c */ /* 0x040ff000000810c4 */
[C---:B------:R-:W-:Y:S08]  /*3dd10*/  HMMA.1688.F32.TF32 R200, R40.reuse, R58, R200 ;  /* 0x0000003a28c8723c */ /* 0x040ff000000810c8 */
[C---:B------:R-:W-:Y:S08]  /*3dd20*/  HMMA.1688.F32.TF32 R204, R40.reuse, R54, R204 ;  /* 0x0000003628cc723c */ /* 0x040ff000000810cc */
[C---:B------:R-:W-:Y:S08]  /*3dd30*/  HMMA.1688.F32.TF32 R208, R40.reuse, R50, R208 ;  /* 0x0000003228d0723c */ /* 0x040ff000000810d0 */
[----:B------:R-:W-:Y:S01]  /*3dd40*/  HMMA.1688.F32.TF32 R172, R40, R22, R172 ;  /* 0x0000001628ac723c */ /* 0x000fe200000810ac */
[----:B------:R-:W-:Y:S04]  /*3dd50*/  LDS R40, [R0+0x4600] ;  /* 0x0046000000287984 */ /* 0x000fe80000000800 */
[----:B------:R-:W-:Y:S04]  /*3dd60*/  LDS R42, [R0+0x6600] ;  /* 0x00660000002a7984 */ /* 0x000fe80000000800 */
[----:B------:R-:W-:Y:S04]  /*3dd70*/  LDS R41, [R3+0x4600] ;  /* 0x0046000003297984 */ /* 0x000fe80000000800 */
[----:B------:R-:W2:Y:S02]  /*3dd80*/  LDS R43, [R3+0x6600] ;  /* 0x00660000032b7984 */ /* 0x000ea40000000800 */
[C---:B--2---:R-:W-:Y:S08]  /*3dd90*/  HMMA.1688.F32.TF32 R104, R40.reuse, R26, R104 ;  /* 0x0000001a2868723c */ /* 0x044ff00000081068 */
[----:B------:R-:W-:Y:S08]  /*3dda0*/  HMMA.1688.F32.TF32 R100, R40, R6, R100 ;  /* 0x000000062864723c */ /* 0x000ff00000081064 */
[C---:B---3--:R-:W-:Y:S08]  /*3ddb0*/  HMMA.1688.F32.TF32 R112, R240.reuse, R22, R112 ;  /* 0x00000016f070723c */ /* 0x048ff00000081070 */
[C---:B------:R-:W-:Y:S08]  /*3ddc0*/  HMMA.1688.F32.TF32 R116, R240.reuse, R18, R116 ;  /* 0x00000012f074723c */ /* 0x040ff00000081074 */
[C---:B------:R-:W-:Y:S08]  /*3ddd0*/  HMMA.1688.F32.TF32 R120, R240.reuse, R14, R120 ;  /* 0x0000000ef078723c */ /* 0x040ff00000081078 */
[C---:B------:R-:W-:Y:S08]  /*3dde0*/  HMMA.1688.F32.TF32 R128, R240.reuse, R30, R128 ;  /* 0x0000001ef080723c */ /* 0x040ff00000081080 */
[C---:B------:R-:W-:Y:S08]  /*3ddf0*/  HMMA.1688.F32.TF32 R132, R240.reuse, R34, R132 ;  /* 0x00000022f084723c */ /* 0x040ff00000081084 */
[----:B------:R-:W-:Y:S08]  /*3de00*/  HMMA.1688.F32.TF32 R124, R240, R10, R124 ;  /* 0x0000000af07c723c */ /* 0x000ff0000008107c */
[----:B------:R-:W-:Y:S08]  /*3de10*/  HMMA.1688.F32.TF32 R96, R40, R218, R96 ;  /* 0x000000da2860723c */ /* 0x000ff00000081060 */
[----:B------:R-:W-:Y:S01]  /*3de20*/  HMMA.1688.F32.TF32 R108, R240, R46, R108 ;  /* 0x0000002ef06c723c */ /* 0x000fe2000008106c */
[----:B------:R-:W-:Y:S04]  /*3de30*/  STL.64 [R1+0x240], R132 ;  /* 0x0002408401007387 */ /* 0x000fe80000100a00 */
[----:B------:R-:W-:Y:S03]  /*3de40*/  STL.64 [R1+0x248], R134 ;  /* 0x0002488601007387 */ /* 0x000fe60000100a00 */
[C---:B------:R-:W-:Y:S01]  /*3de50*/  HMMA.1688.F32.TF32 R84, R40.reuse, R58, R84 ;  /* 0x0000003a2854723c */ /* 0x040fe20000081054 */
[----:B------:R-:W-:Y:S07]  /*3de60*/  STL.64 [R1+0x270], R128 ;  /* 0x0002708001007387 */ /* 0x000fee0000100a00 */
[C---:B------:R-:W-:Y:S01]  /*3de70*/  HMMA.1688.F32.TF32 R92, R40.reuse, R66, R92 ;  /* 0x00000042285c723c */ /* 0x040fe2000008105c */
        /* <DEDUP_REMOVED lines=11> */
[----:B------:R-:W-:Y:S04]  /*3df30*/  STL.64 [R1+0x2c0], R112 ;  /* 0x0002c07001007387 */ /* 0x000fe80000100a00 */
[----:B------:R-:W-:Y:S04]  /*3df40*/  STL.64 [R1+0x2c8], R114 ;  /* 0x0002c87201007387 */ /* 0x000fe80000100a00 */
[----:B------:R-:W-:Y:S01]  /*3df50*/  STL.64 [R1+0x2b0], R108 ;  /* 0x0002b06c01007387 */ /* 0x000fe20000100a00 */
[C---:B----4-:R-:W-:Y:S03]  /*3df60*/  HMMA.1688.F32.TF32 R68, R40.reuse, R34, R68 ;  /* 0x000000222844723c */ /* 0x050fe60000081044 */
        /* <DEDUP_REMOVED lines=21> */
[----:B-1----:R-:W-:Y:S01]  /*3e0c0*/  HMMA.1688.F32.TF32 R72, R40, R30, R220 ;  /* 0x0000001e2848723c */ /* 0x002fe200000810dc */
[----:B------:R-:W-:Y:S01]  /*3e0d0*/  MOV R163, R172 ;  /* 0x000000ac00a37202 */ /* 0x000fe20000000f00 */
[----:B------:R-:W-:Y:S01]  /*3e0e0*/  IMAD.MOV.U32 R166, RZ, RZ, R173 ;  /* 0x000000ffffa67224 */ /* 0x000fe200078e00ad */
[----:B------:R-:W-:Y:S01]  /*3e0f0*/  LDS R240, [R0+0x4700] ;  /* 0x0047000000f07984 */ /* 0x000fe20000000800 */
[----:B------:R-:W-:-:S02]  /*3e100*/  IMAD.MOV.U32 R167, RZ, RZ, R174 ;  /* 0x000000ffffa77224 */ /* 0x000fc400078e00ae */
[----:B------:R-:W-:Y:S01]  /*3e110*/  IMAD.MOV.U32 R171, RZ, RZ, R175 ;  /* 0x000000ffffab7224 */ /* 0x000fe200078e00af */
[----:B------:R-:W-:Y:S01]  /*3e120*/  LDS R242, [R0+0x6700] ;  /* 0x0067000000f27984 */ /* 0x000fe20000000800 */
[C---:B--2---:R-:W-:Y:S03]  /*3e130*/  HMMA.1688.F32.TF32 R68, R40.reuse, R10, R224 ;  /* 0x0000000a2844723c */ /* 0x044fe600000810e0 */
[----:B------:R-:W-:Y:S04]  /*3e140*/  LDS R241, [R3+0x4700] ;  /* 0x0047000003f17984 */ /* 0x000fe80000000800 */
[----:B------:R-:W1:Y:S01]  /*3e150*/  LDS R243, [R3+0x6700] ;  /* 0x0067000003f37984 */ /* 0x000e620000000800 */
[C---:B------:R-:W-:Y:S07]  /*3e160*/  HMMA.1688.F32.TF32 R76, R40.reuse, R14, R228 ;  /* 0x0000000e284c723c */ /* 0x040fee00000810e4 */
[----:B------:R-:W-:Y:S04]  /*3e170*/  STL.64 [R1+0x1060], R72 ;  /* 0x0010604801007387 */ /* 0x000fe80000100a00 */
[----:B------:R2:W-:Y:S04]  /*3e180*/  STL.64 [R1+0x1068], R74 ;  /* 0x0010684a01007387 */ /* 0x0005e80000100a00 */
[----:B------:R-:W-:Y:S04]  /*3e190*/  STL.64 [R1+0x1050], R68 ;  /* 0x0010504401007387 */ /* 0x000fe80000100a00 */
[----:B------:R3:W-:Y:S01]  /*3e1a0*/  STL.64 [R1+0x1058], R70 ;  /* 0x0010584601007387 */ /* 0x0007e20000100a00 */
[C---:B--2---:R-:W-:Y:S08]  /*3e1b0*/  HMMA.1688.F32.TF32 R72, R40.reuse, R18, R232 ;  /* 0x000000122848723c */ /* 0x044ff000000810e8 */
[C---:B---3--:R-:W-:Y:S08]  /*3e1c0*/  HMMA.1688.F32.TF32 R68, R40.reuse, R22, R244 ;  /* 0x000000162844723c */ /* 0x048ff000000810f4 */
[----:B------:R-:W-:Y:S01]  /*3e1d0*/  HMMA.1688.F32.TF32 R40, R40, R46, R248 ;  /* 0x0000002e2828723c */ /* 0x000fe200000810f8 */
[----:B------:R-:W-:Y:S04]  /*3e1e0*/  STL.64 [R1+0x1040], R76 ;  /* 0x0010404c01007387 */ /* 0x000fe80000100a00 */
[----:B------:R-:W-:Y:S04]  /*3e1f0*/  STL.64 [R1+0x1048], R78 ;  /* 0x0010484e01007387 */ /* 0x000fe80000100a00 */
[----:B------:R2:W-:Y:S04]  /*3e200*/  STL.64 [R1+0x1030], R72 ;  /* 0x0010304801007387 */ /* 0x0005e80000100a00 */
[----:B------:R3:W-:Y:S04]  /*3e210*/  STL.64 [R1+0x1038], R74 ;  /* 0x0010384a01007387 */ /* 0x0007e80000100a00 */
[----:B------:R-:W4:Y:S04]  /*3e220*/  LDL.LU R248, [R1+0xd50] ;  /* 0x000d500001f87983 */ /* 0x000f280000300800 */
[----:B------:R1:W-:Y:S04]  /*3e230*/  STL.64 [R1+0x1020], R68 ;  /* 0x0010204401007387 */ /* 0x0003e80000100a00 */
[----:B------:R1:W-:Y:S04]  /*3e240*/  STL.64 [R1+0x1028], R70 ;  /* 0x0010284601007387 */ /* 0x0003e80000100a00 */
        /* <DEDUP_REMOVED lines=21> */
[----:B--2---:R-:W2:Y:S04]  /*3e3a0*/  LDL.LU R72, [R1+0xdc0] ;  /* 0x000dc00001487983 */ /* 0x004ea80000300800 */
        /* <DEDUP_REMOVED lines=89> */
[----:B------:R-:W4:Y:S04]  /*3e940*/  LDL.LU R70, [R1+0xdb8] ;  /* 0x000db80001467983 */ /* 0x000f280000300800 */
[----:B------:R-:W4:Y:S04]  /*3e950*/  LDL.LU R71, [R1+0xdbc] ;  /* 0x000dbc0001477983 */ /* 0x000f280000300800 */
[----:B------:R-:W4:Y:S04]  /*3e960*/  LDL.LU R232, [R1+0xd70] ;  /* 0x000d700001e87983 */ /* 0x000f280000300800 */
[----:B------:R-:W4:Y:S04]  /*3e970*/  LDL.LU R233, [R1+0xd74] ;  /* 0x000d740001e97983 */ /* 0x000f280000300800 */
[----:B------:R-:W4:Y:S04]  /*3e980*/  LDL.LU R234, [R1+0xd78] ;  /* 0x000d780001ea7983 */ /* 0x000f280000300800 */
[----:B------:R-:W4:Y:S01]  /*3e990*/  LDL.LU R235, [R1+0xd7c] ;  /* 0x000d7c0001eb7983 */ /* 0x000f220000300800 */
[----:B--2---:R-:W-:Y:S03]  /*3e9a0*/  HMMA.1688.F32.TF32 R92, R240, R26, R92 ;  /* 0x0000001af05c723c */ /* 0x004fe6000008105c */
[----:B------:R-:W-:Y:S04]  /*3e9b0*/  LDS R40, [R0+0x4780] ;  /* 0x0047800000287984 */ /* 0x000fe80000000800 */
[----:B------:R-:W-:Y:S01]  /*3e9c0*/  LDS R42, [R0+0x6780] ;  /* 0x00678000002a7984 */ /* 0x000fe20000000800 */
[----:B---3--:R-:W-:Y:S03]  /*3e9d0*/  HMMA.1688.F32.TF32 R96, R236, R46, R96 ;  /* 0x0000002eec60723c */ /* 0x008fe60000081060 */
[----:B------:R-:W-:Y:S04]  /*3e9e0*/  LDS R41, [R3+0x4780] ;  /* 0x0047800003297984 */ /* 0x000fe80000000800 */
[----:B------:R-:W1:Y:S01]  /*3e9f0*/  LDS R43, [R3+0x6780] ;  /* 0x00678000032b7984 */ /* 0x000e620000000800 */
[----:B------:R-:W-:Y:S08]  /*3ea00*/  HMMA.1688.F32.TF32 R88, R240, R6, R88 ;  /* 0x00000006f058723c */ /* 0x000ff00000081058 */
[C---:B----4-:R-:W-:Y:S08]  /*3ea10*/  HMMA.1688.F32.TF32 R104, R236.reuse, R18, R104 ;  /* 0x00000012ec68723c */ /* 0x050ff00000081068 */
        /* <DEDUP_REMOVED lines=12> */
[----:B------:R-:W-:Y:S01]  /*3eae0*/  STL.64 [R1+0x1010], R180 ;  /* 0x001010b401007387 */ /* 0x000fe20000100a00 */
[C---:B------:R-:W-:Y:S03]  /*3eaf0*/  HMMA.1688.F32.TF32 R132, R236.reuse, R54, R132 ;  /* 0x00000036ec84723c */ /* 0x040fe60000081084 */
[----:B------:R2:W-:Y:S04]  /*3eb00*/  STL.64 [R1+0x1018], R182 ;  /* 0x001018b601007387 */ /* 0x0005e80000100a00 */
[----:B--2---:R-:W2:Y:S01]  /*3eb10*/  LDL.LU.64 R182, [R1+0x4b58] ;  /* 0x004b580001b67983 */ /* 0x004ea20000300a00 */
[C---:B------:R-:W-:Y:S03]  /*3eb20*/  HMMA.1688.F32.TF32 R116, R236.reuse, R30, R116 ;  /* 0x0000001eec74723c */ /* 0x040fe60000081074 */
[----:B------:R-:W2:Y:S04]  /*3eb30*/  LDL.LU.64 R180, [R1+0x4b50] ;  /* 0x004b500001b47983 */ /* 0x000ea80000300a00 */
[----:B------:R-:W-:Y:S04]  /*3eb40*/  STL.64 [R1+0x1000], R176 ;  /* 0x001000b001007387 */ /* 0x000fe80000100a00 */
[----:B------:R3:W-:Y:S01]  /*3eb50*/  STL.64 [R1+0x1008], R178 ;  /* 0x001008b201007387 */ /* 0x0007e20000100a00 */
[----:B------:R-:W-:Y:S03]  /*3eb60*/  HMMA.1688.F32.TF32 R100, R236, R22, R100 ;  /* 0x00000016ec64723c */ /* 0x000fe60000081064 */
[----:B------:R-:W-:Y:S04]  /*3eb70*/  LDS R236, [R0+0x8100] ;  /* 0x0081000000ec7984 */ /* 0x000fe80000000800 */
[----:B---3--:R-:W3:Y:S04]  /*3eb80*/  LDL.LU.64 R178, [R1+0x4b48] ;  /* 0x004b480001b27983 */ /* 0x008ee80000300a00 */
[----:B------:R-:W3:Y:S04]  /*3eb90*/  LDL.LU.64 R176, [R1+0x4b40] ;  /* 0x004b400001b07983 */ /* 0x000ee80000300a00 */
[----:B------:R-:W-:Y:S04]  /*3eba0*/  STL.64 [R1+0xff0], R172 ;  /* 0x000ff0ac01007387 */ /* 0x000fe80000100a00 */
[----:B------:R4:W-:Y:S01]  /*3ebb0*/  STL.64 [R1+0xff8], R174 ;  /* 0x000ff8ae01007387 */ /* 0x0009e20000100a00 */
[C---:B------:R-:W-:Y:S03]  /*3ebc0*/  HMMA.1688.F32.TF32 R84, R240.reuse, R218, R84 ;  /* 0x000000daf054723c */ /* 0x040fe60000081054 */
[----:B------:R-:W-:Y:S04]  /*3ebd0*/  LDS R238, [R0+0xa100] ;  /* 0x00a1000000ee7984 */ /* 0x000fe80000000800 */
[----:B------:R-:W-:Y:S04]  /*3ebe0*/  LDS R237, [R3+0x8100] ;  /* 0x0081000003ed7984 */ /* 0x000fe80000000800 */
[----:B----4-:R-:W4:Y:S04]  /*3ebf0*/  LDL.LU.64 R174, [R1+0x4b38] ;  /* 0x004b380001ae7983 */ /* 0x010f280000300a00 */
[----:B------:R-:W4:Y:S04]  /*3ec00*/  LDL.LU.64 R172, [R1+0x4b30] ;  /* 0x004b300001ac7983 */ /* 0x000f280000300a00 */
        /* <DEDUP_REMOVED lines=41> */
[----:B------:R1:W-:Y:S02]  /*3eea0*/  STL.64 [R1+0x598], R74 ;  /* 0x0005984a01007387 */ /* 0x0003e40000100a00 */
[C---:B-1----:R-:W-:Y:S02]  /*3eeb0*/  HMMA.1688.F32.TF32 R76, R240.reuse, R50, R220 ;  /* 0x00000032f04c723c */ /* 0x042fe400000810dc */
[----:B------:R-:W-:Y:S04]  /*3eec0*/  STL.64 [R1+0x5c0], R68 ;  /* 0x0005c04401007387 */ /* 0x000fe80000100a00 */
[----:B------:R1:W-:Y:S02]  /*3eed0*/  STL.64 [R1+0x5c8], R70 ;  /* 0x0005c84601007387 */ /* 0x0003e40000100a00 */
[C---:B------:R-:W-:Y:S02]  /*3eee0*/  HMMA.1688.F32.TF32 R72, R240.reuse, R38, R224 ;  /* 0x00000026f048723c */ /* 0x040fe400000810e0 */
[----:B------:R-:W-:Y:S06]  /*3eef0*/  LDS R239, [R3+0xa100] ;  /* 0x00a1000003ef7984 */ /* 0x000fec0000000800 */
[C---:B-1----:R-:W-:Y:S07]  /*3ef00*/  HMMA.1688.F32.TF32 R68, R240.reuse, R34, R228 ;  /* 0x00000022f044723c */ /* 0x042fee00000810e4 */
[----:B------:R-:W-:Y:S04]  /*3ef10*/  STL.64 [R1+0x5f0], R76 ;  /* 0x0005f04c01007387 */ /* 0x000fe80000100a00 */
[----:B------:R1:W-:Y:S04]  /*3ef20*/  STL.64 [R1+0x5f8], R78 ;  /* 0x0005f84e01007387 */ /* 0x0003e80000100a00 */
[----:B------:R-:W-:Y:S04]  /*3ef30*/  STL.64 [R1+0x620], R72 ;  /* 0x0006204801007387 */ /* 0x000fe80000100a00 */
[----:B------:R1:W-:Y:S02]  /*3ef40*/  STL.64 [R1+0x628], R74 ;  /* 0x0006284a01007387 */ /* 0x0003e40000100a00 */
[C---:B-1----:R-:W-:Y:S02]  /*3ef50*/  HMMA.1688.F32.TF32 R76, R240.reuse, R30, R232 ;  /* 0x0000001ef04c723c */ /* 0x042fe400000810e8 */
[----:B------:R-:W-:Y:S04]  /*3ef60*/  STL.64 [R1+0x660], R68 ;  /* 0x0006604401007387 */ /* 0x000fe80000100a00 */
[----:B------:R1:W-:Y:S02]  /*3ef70*/  STL.64 [R1+0x668], R70 ;  /* 0x0006684601007387 */ /* 0x0003e40000100a00 */
[C---:B------:R-:W-:Y:S08]  /*3ef80*/  HMMA.1688.F32.TF32 R72, R240.reuse, R10, R244 ;  /* 0x0000000af048723c */ /* 0x040ff000000810f4 */
[C---:B-1----:R-:W-:Y:S07]  /*3ef90*/  HMMA.1688.F32.TF32 R68, R240.reuse, R14, R248 ;  /* 0x0000000ef044723c */ /* 0x042fee00000810f8 */
[----:B------:R-:W-:Y:S04]  /*3efa0*/  STL.64 [R1+0x690], R76 ;  /* 0x0006904c01007387 */ /* 0x000fe80000100a00 */
[----:B------:R-:W-:Y:S04]  /*3efb0*/  STL.64 [R1+0x698], R78 ;  /* 0x0006984e01007387 */ /* 0x000fe80000100a00 */
[----:B------:R-:W2:Y:S04]  /*3efc0*/  LDL.LU R228, [R1+0x6d0] ;  /* 0x0006d00001e47983 */ /* 0x000ea80000300800 */
[----:B------:R1:W-:Y:S04]  /*3efd0*/  STL.64 [R1+0x6c0], R72 ;  /* 0x0006c04801007387 */ /* 0x0003e80000100a00 */
[----:B------:R1:W-:Y:S04]  /*3efe0*/  STL.64 [R1+0x6c8], R74 ;  /* 0x0006c84a01007387 */ /* 0x0003e80000100a00 */
[----:B------:R-:W-:Y:S04]  /*3eff0*/  STL.64 [R1+0x6f0], R68 ;  /* 0x0006f04401007387 */ /* 0x000fe80000100a00 */
        /* <DEDUP_REMOVED lines=43> */
[----:B------:R-:W-:Y:S01]  /*3f2b0*/  MOV R235, R2 ;  /* 0x0000000200eb7202 */ /* 0x000fe20000000f00 */
[C---:B--2---:R-:W-:Y:S08]  /*3f2c0*/  HMMA.1688.F32.TF32 R68, R240.reuse, R22, R244 ;  /* 0x00000016f044723c */ /* 0x044ff000000810f4 */
[----:B---3--:R-:W-:Y:S11]  /*3f2d0*/  HMMA.1688.F32.TF32 R92, R240, R18, R220 ;  /* 0x00000012f05c723c */ /* 0x008ff600000810dc */
[----:B------:R-:W-:Y:S04]  /*3f2e0*/  @!UPT UIADD3 URZ, URZ, URZ, URZ ;  /* 0x0000003f3f3ff290 */ /* 0x000fe8000fffe03f */
[----:B------:R1:W-:Y:S01]  /*3f2f0*/  STL.64 [R1+0x760], R68 ;  /* 0x0007604401007387 */ /* 0x0003e20000100a00 */
[----:B------:R-:W-:-:S07]  /*3f300*/  IMAD.MOV.U32 R2, RZ, RZ, R71 ;  /* 0x000000ffff027224 */ /* 0x000fce00078e0047 */
[----:B------:R-:W-:Y:S04]  /*3f310*/  STL.64 [R1+0x720], R92 ;  /* 0x0007205c01007387 */ /* 0x000fe80000100a00 */
[----:B------:R-:W-:Y:S04]  /*3f320*/  STL.64 [R1+0x728], R94 ;  /* 0x0007285e01007387 */ /* 0x000fe80000100a00 */
[----:B------:R2:W-:Y:S04]  /*3f330*/  STL [R1+0x768], R70 ;  /* 0x0007684601007387 */ /* 0x0005e80000100800 */
[----:B------:R-:W3:Y:S04]  /*3f340*/  LDL.LU R220, [R1+0x180] ;  /* 0x0001800001dc7983 */ /* 0x000ee80000300800 */
[----:B------:R-:W3:Y:S04]  /*3f350*/  LDL.LU R221, [R1+0x184] ;  /* 0x0001840001dd7983 */ /* 0x000ee80000300800 */
[----:B------:R-:W3:Y:S04]  /*3f360*/  LDL.LU R222, [R1+0x188] ;  /* 0x0001880001de7983 */ /* 0x000ee80000300800 */
[----:B------:R-:W3:Y:S04]  /*3f370*/  LDL.LU R223, [R1+0x18c] ;  /* 0x00018c0001df7983 */ /* 0x000ee80000300800 */
[----:B-1----:R-:W3:Y:S04]  /*3f380*/  LDL.LU R68, [R1+0x300] ;  /* 0x0003000001447983 */ /* 0x002ee80000300800 */
[----:B------:R-:W3:Y:S04]  /*3f390*/  LDL.LU R69, [R1+0x304] ;  /* 0x0003040001457983 */ /* 0x000ee80000300800 */
[----:B--2---:R-:W2:Y:S04]  /*3f3a0*/  LDL.LU R70, [R1+0x308] ;  /* 0x0003080001467983 */ /* 0x004ea80000300800 */
[----:B------:R-:W2:Y:S01]  /*3f3b0*/  LDL.LU R71, [R1+0x30c] ;  /* 0x00030c0001477983 */ /* 0x000ea20000300800 */
[----:B----4-:R-:W-:Y:S03]  /*3f3c0*/  HMMA.1688.F32.TF32 R92, R240, R46, R248 ;  /* 0x0000002ef05c723c */ /* 0x010fe600000810f8 */
[----:B------:R-:W4:Y:S04]  /*3f3d0*/  LDL.LU R244, [R1+0x170] ;  /* 0x0001700001f47983 */ /* 0x000f280000300800 */
[----:B------:R-:W4:Y:S04]  /*3f3e0*/  LDL.LU R245, [R1+0x174] ;  /* 0x0001740001f57983 */ /* 0x000f280000300800 */
[----:B------:R-:W4:Y:S04]  /*3f3f0*/  LDL.LU R246, [R1+0x178] ;  /* 0x0001780001f67983 */ /* 0x000f280000300800 */
[----:B------:R-:W4:Y:S04]  /*3f400*/  LDL.LU R247, [R1+0x17c] ;  /* 0x00017c0001f77983 */ /* 0x000f280000300800 */
[----:B------:R-:W-:Y:S04]  /*3f410*/  STL [R1+0x48b8], R2 ;  /* 0x0048b80201007387 */ /* 0x000fe80000100800 */
[----:B------:R-:W4:Y:S01]  /*3f420*/  LDL.LU R248, [R1+0xde0] ;  /* 0x000de00001f87983 */ /* 0x000f220000300800 */
[----:B------:R-:W-:-:S03]  /*3f430*/  IMAD.MOV.U32 R251, RZ, RZ, R252 ;  /* 0x000000fffffb7224 */ /* 0x000fc600078e00fc */
[----:B------:R-:W-:Y:S04]  /*3f440*/  STL.64 [R1+0x750], R92 ;  /* 0x0007505c01007387 */ /* 0x000fe80000100a00 */
[----:B------:R-:W-:Y:S04]  /*3f450*/  STL.64 [R1+0x758], R94 ;  /* 0x0007585e01007387 */ /* 0x000fe80000100a00 */
[----:B------:R-:W4:Y:S04]  /*3f460*/  LDL.LU R249, [R1+0xde4] ;  /* 0x000de40001f97983 */ /* 0x000f280000300800 */
[----:B------:R-:W4:Y:S04]  /*3f470*/  LDL.LU R250, [R1+0xde8] ;  /* 0x000de80001fa7983 */ /* 0x000f280000300800 */
[----:B------:R-:W4:Y:S01]  /*3f480*/  LDL R252, [R1+0x2f70] ;  /* 0x002f700001fc7983 */ /* 0x000f220000100800 */
[C---:B------:R-:W-:Y:S03]  /*3f490*/  HMMA.1688.F32.TF32 R88, R40.reuse, R26, R88 ;  /* 0x0000001a2858723c */ /* 0x040fe60000081058 */
[----:B------:R-:W-:Y:S04]  /*3f4a0*/  LDS R240, [R0+0x8080] ;  /* 0x0080800000f07984 */ /* 0x000fe80000000800 */
[----:B------:R-:W-:Y:S01]  /*3f4b0*/  LDS R242, [R0+0xa080] ;  /* 0x00a0800000f27984 */ /* 0x000fe20000000800 */
[C---:B------:R-:W-:Y:S03]  /*3f4c0*/  HMMA.1688.F32.TF32 R84, R40.reuse, R6, R84 ;  /* 0x000000062854723c */ /* 0x040fe60000081054 */
[----:B------:R-:W-:Y:S04]  /*3f4d0*/  LDS R241, [R3+0x8080] ;  /* 0x0080800003f17984 */ /* 0x000fe80000000800 */
[----:B------:R-:W-:Y:S01]  /*3f4e0*/  LDS R243, [R3+0xa080] ;  /* 0x00a0800003f37984 */ /* 0x000fe20000000800 */
[C---:B------:R-:W-:Y:S03]  /*3f4f0*/  HMMA.1688.F32.TF32 R80, R40.reuse, R218, R80 ;  /* 0x000000da2850723c */ /* 0x040fe60000081050 */
[----:B------:R-:W-:Y:S05]  /*3f500*/  LDS R218, [R0+0xa000] ;  /* 0x00a0000000da7984 */ /* 0x000fea0000000800 */
[C---:B------:R-:W-:Y:S08]  /*3f510*/  HMMA.1688.F32.TF32 R76, R40.reuse, R66, R76 ;  /* 0x00000042284c723c */ /* 0x040ff0000008104c */
[C---:B------:R-:W-:Y:S01]  /*3f520*/  HMMA.1688.F32.TF32 R72, R40.reuse, R62, R72 ;  /* 0x0000003e2848723c */ /* 0x040fe20000081048 */
[----:B------:R-:W-:Y:S04]  /*3f530*/  STL.64 [R1+0x740], R88 ;  /* 0x0007405801007387 */ /* 0x000fe80000100a00 */
[----:B------:R-:W-:Y:S04]  /*3f540*/  STL [R1+0x748], R90 ;  /* 0x0007485a01007387 */ /* 0x000fe80000100800 */
        /* <DEDUP_REMOVED lines=9> */
[----:B------:R-:W-:Y:S01]  /*3f5e0*/  HMMA.1688.F32.TF32 R76, R40, R54, R228 ;  /* 0x00000036284c723c */ /* 0x000fe200000810e4 */
[----:B------:R-:W-:Y:S01]  /*3f5f0*/  IMAD.MOV.U32 R226, RZ, RZ, R37 ;  /* 0x000000ffffe27224 */ /* 0x000fe200078e0025 */
[----:B------:R-:W-:Y:S01]  /*3f600*/  LDS R219, [R3+0xa000] ;  /* 0x00a0000003db7984 */ /* 0x000fe20000000800 */
[----:B------:R-:W-:-:S05]  /*3f610*/  IMAD.MOV.U32 R227, RZ, RZ, R36 ;  /* 0x000000ffffe37224 */ /* 0x000fca00078e0024 */
[----:B-1----:R-:W-:Y:S07]  /*3f620*/  HMMA.1688.F32.TF32 R72, R40, R50, R232 ;  /* 0x000000322848723c */ /* 0x002fee00000810e8 */
[----:B------:R-:W-:Y:S01]  /*3f630*/  MOV R232, R25 ;  /* 0x0000001900e87202 */ /* 0x000fe20000000f00 */
[----:B------:R-:W-:Y:S02]  /*3f640*/  IMAD.MOV.U32 R233, RZ, RZ, R24 ;  /* 0x000000ffffe97224 */ /* 0x000fe400078e0018 */
[----:B------:R-:W-:-:S02]  /*3f650*/  IMAD.MOV.U32 R234, RZ, RZ, R5 ;  /* 0x000000ffffea7224 */ /* 0x000fc400078e0005 */
[----:B------:R-:W-:Y:S01]  /*3f660*/  IMAD.MOV.U32 R235, RZ, RZ, R4 ;  /* 0x000000ffffeb7224 */ /* 0x000fe200078e0004 */
[----:B------:R-:W-:Y:S04]  /*3f670*/  STL.64 [R1+0x650], R80 ;  /* 0x0006505001007387 */ /* 0x000fe80000100a00 */
[----:B------:R-:W-:Y:S04]  /*3f680*/  STL.64 [R1+0x658], R82 ;  /* 0x0006585201007387 */ /* 0x000fe80000100a00 */
[----:B------:R-:W-:Y:S04]  /*3f690*/  STL.64 [R1+0x640], R76 ;  /* 0x0006404c01007387 */ /* 0x000fe80000100a00 */
[----:B------:R-:W-:Y:S04]  /*3f6a0*/  STL.64 [R1+0x648], R78 ;  /* 0x0006484e01007387 */ /* 0x000fe80000100a00 */
[----:B------:R-:W-:Y:S04]  /*3f6b0*/  STL.64 [R1+0x610], R72 ;  /* 0x0006104801007387 */ /* 0x000fe80000100a00 */
[----:B------:R-:W-:Y:S01]  /*3f6c0*/  STL.64 [R1+0x618], R74 ;  /* 0x0006184a01007387 */ /* 0x000fe20000100a00 */
[----:B------:R-:W-:Y:S01]  /*3f6d0*/  MOV R224, R217 ;  /* 0x000000d900e07202 */ /* 0x000fe20000000f00 */
[----:B------:R-:W-:Y:S01]  /*3f6e0*/  IMAD.MOV.U32 R225, RZ, RZ, R216 ;  /* 0x000000ffffe17224 */ /* 0x000fe200078e00d8 */
[----:B------:R-:W-:Y:S01]  /*3f6f0*/  MOV R228, R33 ;  /* 0x0000002100e47202 */ /* 0x000fe20000000f00 */
[----:B------:R-:W-:Y:S01]  /*3f700*/  IMAD.MOV.U32 R229, RZ, RZ, R32 ;  /* 0x000000ffffe57224 */ /* 0x000fe200078e0020 */
[----:B------:R-:W-:Y:S01]  /*3f710*/  LDS R216, [R0+0x8000] ;  /* 0x0080000000d87984 */ /* 0x000fe20000000800 */
[----:B------:R-:W-:-:S02]  /*3f720*/  IMAD.MOV.U32 R230, RZ, RZ, R29 ;  /* 0x000000ffffe67224 */ /* 0x000fc400078e001d */
[----:B------:R-:W-:Y:S01]  /*3f730*/  IMAD.MOV.U32 R231, RZ, RZ, R28 ;  /* 0x000000ffffe77224 */ /* 0x000fe200078e001c */
[----:B------:R-:W-:Y:S01]  /*3f740*/  LDS R217, [R3+0x8000] ;  /* 0x0080000003d97984 */ /* 0x000fe20000000800 */
[C---:B---3--:R-:W-:Y:S08]  /*3f750*/  HMMA.1688.F32.TF32 R24, R40.reuse, R34, R220 ;  /* 0x000000222818723c */ /* 0x048ff000000810dc */
[C---:B--2---:R-:W-:Y:S08]  /*3f760*/  HMMA.1688.F32.TF32 R36, R40.reuse, R38, R68 ;  /* 0x000000262824723c */ /* 0x044ff00000081044 */
[C---:B----4-:R-:W-:Y:S11]  /*3f770*/  HMMA.1688.F32.TF32 R4, R40.reuse, R30, R244 ;  /* 0x0000001e2804723c */ /* 0x050ff600000810f4 */
[----:B------:R-:W-:Y:S04]  /*3f780*/  @!UPT UIADD3 URZ, URZ, URZ, URZ ;  /* 0x0000003f3f3ff290 */ /* 0x000fe8000fffe03f */
[----:B------:R-:W-:Y:S04]  /*3f790*/  STL.64 [R1+0x5e0], R36 ;  /* 0x0005e02401007387 */ /* 0x000fe80000100a00 */
[----:B------:R-:W-:Y:S04]  /*3f7a0*/  STL.64 [R1+0x5e8], R38 ;  /* 0x0005e82601007387 */ /* 0x000fe80000100a00 */
[----:B------:R-:W-:Y:S04]  /*3f7b0*/  STL.64 [R1+0x5b0], R24 ;  /* 0x0005b01801007387 */ /* 0x000fe80000100a00 */
[----:B------:R1:W-:Y:S04]  /*3f7c0*/  STL.64 [R1+0x5b8], R26 ;  /* 0x0005b81a01007387 */ /* 0x0003e80000100a00 */
[----:B------:R-:W-:Y:S04]  /*3f7d0*/  STL.64 [R1+0x580], R4 ;  /* 0x0005800401007387 */ /* 0x000fe80000100a00 */
[----:B------:R-:W-:Y:S04]  /*3f7e0*/  STL.64 [R1+0x588], R6 ;  /* 0x0005880601007387 */ /* 0x000fe80000100a00 */
[----:B------:R-:W2:Y:S01]  /*3f7f0*/  LDSM.16.M88.4 R4, [R252+0x40000] ;  /* 0x04000000fc04783b */ /* 0x000ea20000000200 */
[----:B-1----:R-:W-:Y:S01]  /*3f800*/  HMMA.1688.F32.TF32 R24, R40, R10, R248 ;  /* 0x0000000a2818723c */ /* 0x002fe200000810f8 */
[----:B------:R-:W-:-:S02]  /*3f810*/  IMAD.MOV.U32 R246, RZ, RZ, R17 ;  /* 0x000000fffff67224 */ /* 0x000fc400078e0011 */
[----:B------:R-:W-:Y:S01]  /*3f820*/  IMAD.MOV.U32 R247, RZ, RZ, R16 ;  /* 0x000000fffff77224 */ /* 0x000fe200078e0010 */
[----:B------:R-:W-:Y:S01]  /*3f830*/  MOV R244, R21 ;  /* 0x0000001500f47202 */ /* 0x000fe20000000f00 */
[----:B------:R-:W-:Y:S01]  /*3f840*/  IMAD.MOV.U32 R245, RZ, RZ, R20 ;  /* 0x000000fffff57224 */ /* 0x000fe200078e0014 */
[----:B------:R-:W-:Y:S01]  /*3f850*/  LDSM.16.M88.4 R28, [R252+0x4c000] ;  /* 0x04c00000fc1c783b */ /* 0x000fe20000000200 */
[----:B------:R-:W-:Y:S02]  /*3f860*/  IMAD.MOV.U32 R250, RZ, RZ, R9 ;  /* 0x000000fffffa7224 */ /* 0x000fe400078e0009 */
[----:B------:R-:W-:Y:S01]  /*3f870*/  IMAD.MOV.U32 R251, RZ, RZ, R8 ;  /* 0x000000fffffb7224 */ /* 0x000fe200078e0008 */
[----:B------:R-:W-:Y:S01]  /*3f880*/  MOV R248, R13 ;  /* 0x0000000d00f87202 */ /* 0x000fe20000000f00 */
[----:B------:R-:W1:Y:S01]  /*3f890*/  LDSM.16.M88.4 R8, [R252+0x42000] ;  /* 0x04200000fc08783b */ /* 0x000e620000000200 */
[----:B------:R-:W-:-:S03]  /*3f8a0*/  IMAD.MOV.U32 R249, RZ, RZ, R12 ;  /* 0x000000fffff97224 */ /* 0x000fc600078e000c */
[----:B------:R-:W-:Y:S04]  /*3f8b0*/  LDSM.16.M88.4 R32, [R252+0x4e000] ;  /* 0x04e00000fc20783b */ /* 0x000fe80000000200 */
[----:B------:R-:W-:Y:S04]  /*3f8c0*/  LDSM.16.M88.4 R36, [R252+0x50000] ;  /* 0x05000000fc24783b */ /* 0x000fe80000000200 */
[----:B--2---:R-:W-:Y:S04]  /*3f8d0*/  STL [R1+0x48b4], R6 ;  /* 0x0048b40601007387 */ /* 0x004fe80000100800 */
[----:B------:R-:W-:Y:S04]  /*3f8e0*/  STL [R1+0x48b0], R7 ;  /* 0x0048b00701007387 */ /* 0x000fe80000100800 */
[----:B------:R-:W-:Y:S04]  /*3f8f0*/  STL.64 [R1+0x570], R24 ;  /* 0x0005701801007387 */ /* 0x000fe80000100a00 */
[----:B------:R2:W-:Y:S02]  /*3f900*/  STL.64 [R1+0x578], R26 ;  /* 0x0005781a01007387 */ /* 0x0005e40000100a00 */
[C---:B--2---:R-:W-:Y:S02]  /*3f910*/  HMMA.1688.F32.TF32 R24, R40.reuse, R14, R224 ;  /* 0x0000000e2818723c */ /* 0x044fe400000810e0 */
[----:B------:R-:W2:Y:S04]  /*3f920*/  LDSM.16.M88.4 R12, [R252+0x44000] ;  /* 0x04400000fc0c783b */ /* 0x000ea80000000200 */
[----:B-1----:R-:W-:Y:S04]  /*3f930*/  STL [R1+0x4790], R10 ;  /* 0x0047900a01007387 */ /* 0x002fe80000100800 */
[----:B------:R-:W-:Y:S04]  /*3f940*/  STL [R1+0x478c], R11 ;  /* 0x00478c0b01007387 */ /* 0x000fe80000100800 */
[----:B--2---:R-:W-:Y:S09]  /*3f950*/  STL [R1+0x4794], R14 ;  /* 0x0047940e01007387 */ /* 0x004ff20000100800 */
[----:B------:R-:W-:Y:S04]  /*3f960*/  STL.64 [R1+0x4f0], R24 ;  /* 0x0004f01801007387 */ /* 0x000fe80000100a00 */
[----:B------:R1:W-:Y:S02]  /*3f970*/  STL.64 [R1+0x4f8], R26 ;  /* 0x0004f81a01007387 */ /* 0x0003e40000100a00 */
[C---:B-1----:R-:W-:Y:S02]  /*3f980*/  HMMA.1688.F32.TF32 R24, R40.reuse, R18, R228 ;  /* 0x000000122818723c */ /* 0x042fe400000810e4 */
[----:B------:R-:W1:Y:S04]  /*3f990*/  LDSM.16.M88.4 R16, [R252+0x46000] ;  /* 0x04600000fc10783b */ /* 0x000e680000000200 */
[----:B------:R-:W-:Y:S04]  /*3f9a0*/  STL [R1+0x4788], R15 ;  /* 0x0047880f01007387 */ /* 0x000fe80000100800 */
[----:B-1----:R-:W-:Y:S11]  /*3f9b0*/  STL [R1+0x479c], R18 ;  /* 0x00479c1201007387 */ /* 0x002ff60000100800 */
[----:B------:R-:W-:Y:S02]  /*3f9c0*/  @!UPT UIADD3 URZ, URZ, URZ, URZ ;  /* 0x0000003f3f3ff290 */ /* 0x000fe4000fffe03f */
[----:B------:R-:W-:Y:S04]  /*3f9d0*/  STL.64 [R1+0x480], R24 ;  /* 0x0004801801007387 */ /* 0x000fe80000100a00 */
[----:B------:R1:W-:Y:S02]  /*3f9e0*/  STL.64 [R1+0x488], R26 ;  /* 0x0004881a01007387 */ /* 0x0003e40000100a00 */
[C---:B-1----:R-:W-:Y:S02]  /*3f9f0*/  HMMA.1688.F32.TF32 R24, R40.reuse, R22, R232 ;  /* 0x000000162818723c */ /* 0x042fe400000810e8 */
[----:B------:R-:W1:Y:S04]  /*3fa00*/  LDSM.16.M88.4 R20, [R252+0x48000] ;  /* 0x04800000fc14783b */ /* 0x000e680000000200 */
[----:B------:R-:W-:Y:S02]  /*3fa10*/  STL [R1+0x4798], R19 ;  /* 0x0047981301007387 */ /* 0x000fe40000100800 */
[----:B------:R-:W-:Y:S02]  /*3fa20*/  HMMA.1688.F32.TF32 R68, R40, R46, R244 ;  /* 0x0000002e2844723c */ /* 0x000fe400000810f4 */
[----:B------:R-:W-:Y:S04]  /*3fa30*/  LDSM.16.M88.4 R40, [R252+0x52000] ;  /* 0x05200000fc28783b */ /* 0x000fe80000000200 */
[----:B-1----:R-:W-:Y:S09]  /*3fa40*/  STL [R1+0x4784], R22 ;  /* 0x0047841601007387 */ /* 0x002ff20000100800 */
[----:B------:R-:W-:Y:S04]  /*3fa50*/  STL.64 [R1+0x450], R24 ;  /* 0x0004501801007387 */ /* 0x000fe80000100a00 */
[----:B------:R-:W-:Y:S04]  /*3fa60*/  STL.64 [R1+0x458], R26 ;  /* 0x0004581a01007387 */ /* 0x000fe80000100a00 */
[----:B------:R-:W1:Y:S04]  /*3fa70*/  LDSM.16.M88.4 R24, [R252+0x4a000] ;  /* 0x04a00000fc18783b */ /* 0x000e680000000200 */
[----:B------:R-:W-:Y:S04]  /*3fa80*/  STL [R1+0x4780], R23 ;  /* 0x0047801701007387 */ /* 0x000fe80000100800 */
[----:B-1----:R-:W-:Y:S04]  /*3fa90*/  STL [R1+0x47a0], R26 ;  /* 0x0047a01a01007387 */ /* 0x002fe80000100800 */
        /* <DEDUP_REMOVED lines=8> */
[----:B------:R-:W-:Y:S04]  /*3fb20*/  STL.64 [R1+0x410], R68 ;  /* 0x0004104401007387 */ /* 0x000fe80000100a00 */
[----:B------:R1:W-:Y:S02]  /*3fb30*/  STL.64 [R1+0x418], R70 ;  /* 0x0004184601007387 */ /* 0x0003e40000100a00 */
[----:B-1----:R-:W-:Y:S02]  /*3fb40*/  HMMA.1688.F32.TF32 R68, R216, R4, R248 ;  /* 0x00000004d844723c */ /* 0x002fe400000810f8 */
[----:B------:R-:W-:Y:S11]  /*3fb50*/  STL [R1+0x47b8], R43 ;  /* 0x0047b82b01007387 */ /* 0x000ff60000100800 */
[----:B------:R-:W-:Y:S10]  /*3fb60*/  @!UPT UIADD3 URZ, URZ, URZ, URZ ;  /* 0x0000003f3f3ff290 */ /* 0x000ff4000fffe03f */
        /* <DEDUP_REMOVED lines=9> */
[----:B------:R-:W-:Y:S01]  /*3fc00*/  MOV R234, R45 ;  /* 0x0000002d00ea7202 */ /* 0x000fe20000000f00 */
[----:B------:R-:W-:-:S02]  /*3fc10*/  IMAD.MOV.U32 R235, RZ, RZ, R44 ;  /* 0x000000ffffeb7224 */ /* 0x000fc400078e002c */
[----:B------:R-:W1:Y:S01]  /*3fc20*/  LDSM.16.M88.4 R44, [R252+0x54000] ;  /* 0x05400000fc2c783b */ /* 0x000e620000000200 */
[----:B------:R-:W-:Y:S02]  /*3fc30*/  IMAD.MOV.U32 R232, RZ, RZ, R49 ;  /* 0x000000ffffe87224 */ /* 0x000fe400078e0031 */
[----:B------:R-:W-:Y:S01]  /*3fc40*/  IMAD.MOV.U32 R233, RZ, RZ, R48 ;  /* 0x000000ffffe97224 */ /* 0x000fe200078e0030 */
[----:B------:R-:W-:Y:S01]  /*3fc50*/  MOV R226, R53 ;  /* 0x0000003500e27202 */ /* 0x000fe20000000f00 */
[----:B------:R-:W4:Y:S01]  /*3fc60*/  LDSM.16.M88.4 R48, [R252+0x56000] ;  /* 0x05600000fc30783b */ /* 0x000f220000000200 */
[----:B------:R-:W-:Y:S02]  /*3fc70*/  IMAD.MOV.U32 R227, RZ, RZ, R52 ;  /* 0x000000ffffe37224 */ /* 0x000fe400078e0034 */
[----:B------:R-:W-:Y:S01]  /*3fc80*/  IMAD.MOV.U32 R224, RZ, RZ, R57 ;  /* 0x000000ffffe07224 */ /* 0x000fe200078e0039 */
[----:B------:R-:W4:Y:S01]  /*3fc90*/  LDSM.16.M88.4 R52, [R252+0x58000] ;  /* 0x05800000fc34783b */ /* 0x000f220000000200 */
[----:B------:R-:W-:Y:S01]  /*3fca0*/  IMAD.MOV.U32 R225, RZ, RZ, R56 ;  /* 0x000000ffffe17224 */ /* 0x000fe200078e0038 */
[----:B------:R-:W-:Y:S01]  /*3fcb0*/  MOV R250, R61 ;  /* 0x0000003d00fa7202 */ /* 0x000fe20000000f00 */
[----:B------:R-:W-:Y:S01]  /*3fcc0*/  IMAD.MOV.U32 R251, RZ, RZ, R60 ;  /* 0x000000fffffb7224 */ /* 0x000fe200078e003c */
[----:B------:R-:W4:Y:S01]  /*3fcd0*/  LDSM.16.M88.4 R56, [R252+0x5a000] ;  /* 0x05a00000fc38783b */ /* 0x000f220000000200 */
[----:B------:R-:W-:-:S02]  /*3fce0*/  IMAD.MOV.U32 R248, RZ, RZ, R65 ;  /* 0x000000fffff87224 */ /* 0x000fc400078e0041 */
[----:B------:R-:W-:Y:S01]  /*3fcf0*/  IMAD.MOV.U32 R249, RZ, RZ, R64 ;  /* 0x000000fffff97224 */ /* 0x000fe200078e0040 */
[----:B------:R-:W4:Y:S04]  /*3fd00*/  LDSM.16.M88.4 R60, [R252+0x5c000] ;  /* 0x05c00000fc3c783b */ /* 0x000f280000000200 */
[----:B------:R-:W4:Y:S01]  /*3fd10*/  LDSM.16.M88.4 R64, [R252+0x5e000] ;  /* 0x05e00000fc40783b */ /* 0x000f220000000200 */
[----:B------:R-:W-:Y:S01]  /*3fd20*/  MOV R6, R70 ;  /* 0x0000004600067202 */ /* 0x000fe20000000f00 */
[----:B------:R-:W-:Y:S02]  /*3fd30*/  IMAD.MOV.U32 R7, RZ, RZ, R71 ;  /* 0x000000ffff077224 */ /* 0x000fe400078e0047 */
[----:B-1----:R-:W-:Y:S04]  /*3fd40*/  STL [R1+0x47c4], R46 ;  /* 0x0047c42e01007387 */ /* 0x002fe80000100800 */
[----:B------:R-:W-:Y:S04]  /*3fd50*/  STL [R1+0x47c0], R47 ;  /* 0x0047c02f01007387 */ /* 0x000fe80000100800 */
[----:B----4-:R-:W-:Y:S04]  /*3fd60*/  STL [R1+0x47cc], R50 ;  /* 0x0047cc3201007387 */ /* 0x010fe80000100800 */
        /* <DEDUP_REMOVED lines=8> */
[C---:B------:R-:W-:Y:S08]  /*3fdf0*/  HMMA.1688.F32.TF32 R72, R216.reuse, R20, R224 ;  /* 0x00000014d848723c */ /* 0x040ff000000810e0 */
[C---:B--2---:R-:W-:Y:S11]  /*3fe00*/  HMMA.1688.F32.TF32 R68, R216.reuse, R8, R228 ;  /* 0x00000008d844723c */ /* 0x044ff600000810e4 */
[----:B------:R-:W-:Y:S11]  /*3fe10*/  @!UPT UIADD3 URZ, URZ, URZ, URZ ;  /* 0x0000003f3f3ff290 */ /* 0x000ff6000fffe03f */
[----:B------:R-:W-:Y:S01]  /*3fe20*/  @!UPT UIADD3 URZ, URZ, URZ, URZ ;  /* 0x0000003f3f3ff290 */ /* 0x000fe2000fffe03f */
[----:B------:R-:W-:Y:S04]  /*3fe30*/  STL.64 [R1+0x470], R68 ;  /* 0x0004704401007387 */ /* 0x000fe80000100a00 */
[----:B------:R3:W-:Y:S02]  /*3fe40*/  STL.64 [R1+0x478], R70 ;  /* 0x0004784601007387 */ /* 0x0007e40000100a00 */
[C---:B---3--:R-:W-:Y:S02]  /*3fe50*/  HMMA.1688.F32.TF32 R68, R216.reuse, R12, R244 ;  /* 0x0000000cd844723c */ /* 0x048fe400000810f4 */
[----:B------:R-:W-:Y:S04]  /*3fe60*/  STL [R1+0x47e8], R67 ;  /* 0x0047e84301007387 */ /* 0x000fe80000100800 */
[----:B------:R-:W-:Y:S04]  /*3fe70*/  STL [R1+0x421c], R252 ;  /* 0x00421cfc01007387 */ /* 0x000fe80000100800 */
[----:B------:R-:W2:Y:S11]  /*3fe80*/  LDL.LU R228, [R1+0xef0] ;  /* 0x000ef00001e47983 */ /* 0x000eb60000300800 */
[----:B------:R-:W-:Y:S02]  /*3fe90*/  @!UPT UIADD3 URZ, URZ, URZ, URZ ;  /* 0x0000003f3f3ff290 */ /* 0x000fe4000fffe03f */
[----:B------:R-:W-:Y:S04]  /*3fea0*/  STL.64 [R1+0x4c0], R68 ;  /* 0x0004c04401007387 */ /* 0x000fe80000100a00 */
[----:B------:R1:W-:Y:S04]  /*3feb0*/  STL.64 [R1+0x4c8], R70 ;  /* 0x0004c84601007387 */ /* 0x0003e80000100a00 */
[----:B------:R-:W2:Y:S04]  /*3fec0*/  LDL.LU R229, [R1+0xef4] ;  /* 0x000ef40001e57983 */ /* 0x000ea80000300800 */
[----:B------:R-:W2:Y:S04]  /*3fed0*/  LDL.LU R230, [R1+0xef8] ;  /* 0x000ef80001e67983 */ /* 0x000ea80000300800 */
[----:B------:R-:W2:Y:S04]  /*3fee0*/  LDL.LU R231, [R1+0xefc] ;  /* 0x000efc0001e77983 */ /* 0x000ea80000300800 */
[----:B------:R-:W3:Y:S04]  /*3fef0*/  LDL.LU R244, [R1+0xee0] ;  /* 0x000ee00001f47983 */ /* 0x000ee80000300800 */
[----:B------:R-:W3:Y:S04]  /*3ff00*/  LDL.LU R245, [R1+0xee4] ;  /* 0x000ee40001f57983 */ /* 0x000ee80000300800 */
[----:B------:R-:W3:Y:S04]  /*3ff10*/  LDL.LU R246, [R1+0xee8] ;  /* 0x000ee80001f67983 */ /* 0x000ee80000300800 */
[----:B------:R-:W3:Y:S01]  /*3ff20*/  LDL.LU R247, [R1+0xeec] ;  /* 0x000eec0001f77983 */ /* 0x000ee20000300800 */
[C---:B-1----:R-:W-:Y:S11]  /*3ff30*/  HMMA.1688.F32.TF32 R68, R216.reuse, R16, R232 ;  /* 0x00000010d844723c */ /* 0x042ff600000810e8 */
[----:B------:R-:W-:Y:S11]  /*3ff40*/  @!UPT UIADD3 URZ, URZ, URZ, URZ ;  /* 0x0000003f3f3ff290 */ /* 0x000ff6000fffe03f */
[----:B------:R-:W-:Y:S01]  /*3ff50*/  @!UPT UIADD3 URZ, URZ, URZ, URZ ;  /* 0x0000003f3f3ff290 */ /* 0x000fe2000fffe03f */
[----:B------:R1:W-:Y:S01]  /*3ff60*/  STL [R1+0x550], R68 ;  /* 0x0005504401007387 */ /* 0x0003e20000100800 */
[----:B------:R-:W-:Y:S01]  /*3ff70*/  IMAD.MOV.U32 R66, RZ, RZ, R69 ;  /* 0x000000ffff427224 */ /* 0x000fe200078e0045 */
[----:B------:R-:W-:Y:S01]  /*3ff80*/  MOV R62, R71 ;  /* 0x00000047003e7202 */ /* 0x000fe20000000f00 */
[----:B------:R-:W-:Y:S01]  /*3ff90*/  IMAD.MOV.U32 R67, RZ, RZ, R70 ;  /* 0x000000ffff437224 */ /* 0x000fe200078e0046 */
[----:B------:R-:W4:Y:S04]  /*3ffa0*/  LDL.LU R232, [R1+0xed0] ;  /* 0x000ed00001e87983 */ /* 0x000f280000300800 */
[----:B------:R-:W4:Y:S01]  /*3ffb0*/  LDL.LU R233, [R1+0xed4] ;  /* 0x000ed40001e97983 */ /* 0x000f220000300800 */
[----:B-1----:R-:W-:Y:S03]  /*3ffc0*/  HMMA.1688.F32.TF32 R68, R216, R24, R248 ;  /* 0x00000018d844723c */ /* 0x002fe600000810f8 */
[----:B------:R-:W4:Y:S04]  /*3ffd0*/  LDL.LU R234, [R1+0xed8] ;  /* 0x000ed80001ea7983 */ /* 0x000f280000300800 */
[----:B------:R-:W4:Y:S04]  /*3ffe0*/  LDL.LU R235, [R1+0xedc] ;  /* 0x000edc0001eb7983 */ /* 0x000f280000300800 */
[----:B------:R1:W-:Y:S04]  /*3fff0*/  STL [R1+0x47f8], R62 ;  /* 0x0047f83e01007387 */ /* 0x0003e80000100800 */
[----:B------:R1:W-:Y:S04]  /*40000*/  STL [R1+0x47f4], R67 ;  /* 0x0047f44301007387 */ /* 0x0003e80000100800 */
[----:B------:R1:W-:Y:S04]  /*40010*/  STL [R1+0x47f0], R66 ;  /* 0x0047f04201007387 */ /* 0x0003e80000100800 */
[----:B------:R-:W-:Y:S04]  /*40020*/  STL.64 [R1+0x5a0], R72 ;  /* 0x0005a04801007387 */ /* 0x000fe80000100a00 */
[----:B------:R-:W-:Y:S04]  /*40030*/  STL.64 [R1+0x5a8], R74 ;  /* 0x0005a84a01007387 */ /* 0x000fe80000100a00 */
[----:B------:R2:W-:Y:S04]  /*40040*/  STL [R1+0x5d0], R68 ;  /* 0x0005d04401007387 */ /* 0x0005e80000100800 */
[----:B------:R-:W4:Y:S04]  /*40050*/  LDL.LU R248, [R1+0x1520] ;  /* 0x0015200001f87983 */ /* 0x000f280000300800 */
[----:B------:R-:W4:Y:S04]  /*40060*/  LDL.LU R249, [R1+0x1524] ;  /* 0x0015240001f97983 */ /* 0x000f280000300800 */
[----:B------:R-:W4:Y:S04]  /*40070*/  LDL.LU R250, [R1+0x1528] ;  /* 0x0015280001fa7983 */ /* 0x000f280000300800 */
[----:B------:R-:W4:Y:S01]  /*40080*/  LDL.LU R251, [R1+0x152c] ;  /* 0x00152c0001fb7983 */ /* 0x000f220000300800 */
[----:B-1----:R-:W-:-:S02]  /*40090*/  IMAD.MOV.U32 R62, RZ, RZ, R69 ;  /* 0x000000ffff3e7224 */ /* 0x002fc400078e0045 */
[----:B------:R-:W-:Y:S02]  /*400a0*/  IMAD.MOV.U32 R67, RZ, RZ, R70 ;  /* 0x000000ffff437224 */ /* 0x000fe400078e0046 */
[----:B------:R-:W-:Y:S01]  /*400b0*/  IMAD.MOV.U32 R66, RZ, RZ, R71 ;  /* 0x000000ffff427224 */ /* 0x000fe200078e0047 */
[----:B------:R-:W-:Y:S04]  /*400c0*/  STL [R1+0x4804], R62 ;  /* 0x0048043e01007387 */ /* 0x000fe80000100800 */
[----:B------:R1:W-:Y:S04]  /*400d0*/  STL [R1+0x4800], R67 ;  /* 0x0048004301007387 */ /* 0x0003e80000100800 */
[----:B------:R1:W-:Y:S01]  /*400e0*/  STL [R1+0x47fc], R66 ;  /* 0x0047fc4201007387 */ /* 0x0003e20000100800 */
[C---:B--2---:R-:W-:Y:S11]  /*400f0*/  HMMA.1688.F32.TF32 R68, R216.reuse, R28, R228 ;  /* 0x0000001cd844723c */ /* 0x044ff600000810e4 */
[----:B------:R-:W-:Y:S11]  /*40100*/  @!UPT UIADD3 URZ, URZ, URZ, URZ ;  /* 0x0000003f3f3ff290 */ /* 0x000ff6000fffe03f */
[----:B------:R-:W-:Y:S02]  /*40110*/  @!UPT UIADD3 URZ, URZ, URZ, URZ ;  /* 0x0000003f3f3ff290 */ /* 0x000fe4000fffe03f */
[----:B------:R-:W-:Y:S01]  /*40120*/  MOV R63, R68 ;  /* 0x00000044003f7202 */ /* 0x000fe20000000f00 */
[----:B------:R-:W-:Y:S02]  /*40130*/  IMAD.MOV.U32 R58, RZ, RZ, R69 ;  /* 0x000000ffff3a7224 */ /* 0x000fe400078e0045 */
[----:B------:R-:W-:Y:S02]  /*40140*/  IMAD.MOV.U32 R59, RZ, RZ, R70 ;  /* 0x000000ffff3b7224 */ /* 0x000fe400078e0046 */
[----:B------:R-:W-:Y:S02]  /*40150*/  IMAD.MOV.U32 R54, RZ, RZ, R71 ;  /* 0x000000ffff367224 */ /* 0x000fe400078e0047 */
[----:B---3--:R-:W-:Y:S03]  /*40160*/  HMMA.1688.F32.TF32 R68, R216, R32, R244 ;  /* 0x00000020d844723c */ /* 0x008fe600000810f4 */
[----:B------:R-:W-:Y:S04]  /*40170*/  STL [R1+0x4814], R54 ;  /* 0x0048143601007387 */ /* 0x000fe80000100800 */
[----:B------:R-:W-:Y:S04]  /*40180*/  STL [R1+0x4810], R59 ;  /* 0x0048103b01007387 */ /* 0x000fe80000100800 */
[----:B------:R-:W-:Y:S04]  /*40190*/  STL [R1+0x480c], R58 ;  /* 0x00480c3a01007387 */ /* 0x000fe80000100800 */
[----:B------:R-:W-:Y:S08]  /*401a0*/  STL [R1+0x4808], R63 ;  /* 0x0048083f01007387 */ /* 0x000ff00000100800 */
[----:B------:R4:W-:Y:S04]  /*401b0*/  STL.64 [R1+0x638], R70 ;  /* 0x0006384601007387 */ /* 0x0009e80000100a00 */
[----:B------:R-:W2:Y:S04]  /*401c0*/  LDL.LU R244, [R1+0x1510] ;  /* 0x0015100001f47983 */ /* 0x000ea80000300800 */
[----:B------:R-:W2:Y:S04]  /*401d0*/  LDL.LU R245, [R1+0x1514] ;  /* 0x0015140001f57983 */ /* 0x000ea80000300800 */
[----:B------:R-:W2:Y:S04]  /*401e0*/  LDL.LU R246, [R1+0x1518] ;  /* 0x0015180001f67983 */ /* 0x000ea80000300800 */
[----:B------:R-:W2:Y:S01]  /*401f0*/  LDL.LU R247, [R1+0x151c] ;  /* 0x00151c0001f77983 */ /* 0x000ea20000300800 */
[----:B-1----:R-:W-:Y:S01]  /*40200*/  MOV R67, R68 ;  /* 0x0000004400437202 */ /* 0x002fe20000000f00 */
[----:B------:R-:W-:-:S02]  /*40210*/  IMAD.MOV.U32 R66, RZ, RZ, R69 ;  /* 0x000000ffff427224 */ /* 0x000fc400078e0045 */
[----:B----4-:R-:W-:Y:S03]  /*40220*/  HMMA.1688.F32.TF32 R68, R216, R36, R232 ;  /* 0x00000024d844723c */ /* 0x010fe600000810e8 */
[----:B------:R-:W-:Y:S04]  /*40230*/  STL [R1+0x481c], R66 ;  /* 0x00481c4201007387 */ /* 0x000fe80000100800 */
[----:B------:R1:W-:Y:S04]  /*40240*/  STL [R1+0x4818], R67 ;  /* 0x0048184301007387 */ /* 0x0003e80000100800 */
        /* <DEDUP_REMOVED lines=8> */
[----:B------:R-:W-:Y:S03]  /*402d0*/  HMMA.1688.F32.TF32 R68, R216, R40, R248 ;  /* 0x00000028d844723c */ /* 0x000fe600000810f8 */
[----:B------:R-:W-:Y:S04]  /*402e0*/  STL [R1+0x482c], R62 ;  /* 0x00482c3e01007387 */ /* 0x000fe80000100800 */
[----:B------:R-:W-:Y:S04]  /*402f0*/  STL [R1+0x4828], R63 ;  /* 0x0048283f01007387 */ /* 0x000fe80000100800 */
[----:B------:R-:W-:Y:S04]  /*40300*/  STL [R1+0x4824], R59 ;  /* 0x0048243b01007387 */ /* 0x000fe80000100800 */
[----:B------:R-:W-:Y:S08]  /*40310*/  STL [R1+0x4820], R58 ;  /* 0x0048203a01007387 */ /* 0x000ff00000100800 */
[----:B------:R2:W-:Y:S04]  /*40320*/  STL [R1+0x6a0], R68 ;  /* 0x0006a04401007387 */ /* 0x0005e80000100800 */
[----:B------:R-:W4:Y:S04]  /*40330*/  LDL.LU R248, [R1+0x14f0] ;  /* 0x0014f00001f87983 */ /* 0x000f280000300800 */
[----:B------:R-:W4:Y:S04]  /*40340*/  LDL.LU R249, [R1+0x14f4] ;  /* 0x0014f40001f97983 */ /* 0x000f280000300800 */
[----:B------:R-:W4:Y:S04]  /*40350*/  LDL.LU R250, [R1+0x14f8] ;  /* 0x0014f80001fa7983 */ /* 0x000f280000300800 */
[----:B------:R-:W4:Y:S01]  /*40360*/  LDL.LU R251, [R1+0x14fc] ;  /* 0x0014fc0001fb7983 */ /* 0x000f220000300800 */
[----:B------:R-:W-:Y:S01]  /*40370*/  MOV R54, R71 ;  /* 0x0000004700367202 */ /* 0x000fe20000000f00 */
[----:B-1----:R-:W-:-:S02]  /*40380*/  IMAD.MOV.U32 R67, RZ, RZ, R70 ;  /* 0x000000ffff437224 */ /* 0x002fc400078e0046 */
[----:B------:R-:W-:Y:S02]  /*40390*/  IMAD.MOV.U32 R66, RZ, RZ, R69 ;  /* 0x000000ffff427224 */ /* 0x000fe400078e0045 */
[----:B------:R-:W-:Y:S04]  /*403a0*/  STL [R1+0x4838], R54 ;  /* 0x0048383601007387 */ /* 0x000fe80000100800 */
[----:B------:R-:W-:Y:S04]  /*403b0*/  STL [R1+0x4834], R67 ;  /* 0x0048344301007387 */ /* 0x000fe80000100800 */
[----:B------:R-:W-:Y:S04]  /*403c0*/  STL [R1+0x4830], R66 ;  /* 0x0048304201007387 */ /* 0x000fe80000100800 */
[----:B------:R-:W4:Y:S04]  /*403d0*/  LDL.LU R232, [R1+0x14e0] ;  /* 0x0014e00001e87983 */ /* 0x000f280000300800 */
[----:B------:R-:W4:Y:S04]  /*403e0*/  LDL.LU R233, [R1+0x14e4] ;  /* 0x0014e40001e97983 */ /* 0x000f280000300800 */
[----:B------:R-:W4:Y:S04]  /*403f0*/  LDL.LU R234, [R1+0x14e8] ;  /* 0x0014e80001ea7983 */ /* 0x000f280000300800 */
[----:B------:R-:W4:Y:S01]  /*40400*/  LDL.LU R235, [R1+0x14ec] ;  /* 0x0014ec0001eb7983 */ /* 0x000f220000300800 */
[----:B--2---:R-:W-:Y:S03]  /*40410*/  HMMA.1688.F32.TF32 R68, R216, R44, R244 ;  /* 0x0000002cd844723c */ /* 0x004fe600000810f4 */
[----:B------:R-:W2:Y:S04]  /*40420*/  LDL.LU R244, [R1+0x14d0] ;  /* 0x0014d00001f47983 */ /* 0x000ea80000300800 */
[----:B------:R-:W2:Y:S04]  /*40430*/  LDL.LU R245, [R1+0x14d4] ;  /* 0x0014d40001f57983 */ /* 0x000ea80000300800 */
[----:B------:R-:W2:Y:S04]  /*40440*/  LDL.LU R246, [R1+0x14d8] ;  /* 0x0014d80001f67983 */ /* 0x000ea80000300800 */
[----:B------:R-:W2:Y:S09]  /*40450*/  LDL.LU R247, [R1+0x14dc] ;  /* 0x0014dc0001f77983 */ /* 0x000eb20000300800 */
[----:B------:R-:W-:Y:S01]  /*40460*/  IMAD.MOV.U32 R55, RZ, RZ, R68 ;  /* 0x000000ffff377224 */ /* 0x000fe200078e0044 */
[----:B------:R-:W-:Y:S01]  /*40470*/  MOV R46, R71 ;  /* 0x00000047002e7202 */ /* 0x000fe20000000f00 */
[----:B------:R-:W-:-:S02]  /*40480*/  IMAD.MOV.U32 R50, RZ, RZ, R69 ;  /* 0x000000ffff327224 */ /* 0x000fc400078e0045 */
[----:B------:R-:W-:Y:S02]  /*40490*/  IMAD.MOV.U32 R51, RZ, RZ, R70 ;  /* 0x000000ffff337224 */ /* 0x000fe400078e0046 */
[----:B---3--:R-:W-:Y:S01]  /*404a0*/  HMMA.1688.F32.TF32 R68, R216, R48, R228 ;  /* 0x00000030d844723c */ /* 0x008fe200000810e4 */
[----:B------:R-:W-:Y:S04]  /*404b0*/  STL [R1+0x4848], R46 ;  /* 0x0048482e01007387 */ /* 0x000fe80000100800 */
[----:B------:R-:W-:Y:S04]  /*404c0*/  STL [R1+0x4844], R51 ;  /* 0x0048443301007387 */ /* 0x000fe80000100800 */
[----:B------:R-:W-:Y:S04]  /*404d0*/  STL [R1+0x4840], R50 ;  /* 0x0048403201007387 */ /* 0x000fe80000100800 */
[----:B------:R1:W-:Y:S11]  /*404e0*/  STL [R1+0x483c], R55 ;  /* 0x00483c3701007387 */ /* 0x0003f60000100800 */
[----:B------:R-:W-:Y:S01]  /*404f0*/  MOV R58, R71 ;  /* 0x00000047003a7202 */ /* 0x000fe20000000f00 */
[----:B------:R-:W-:-:S02]  /*40500*/  IMAD.MOV.U32 R59, RZ, RZ, R70 ;  /* 0x000000ffff3b7224 */ /* 0x000fc400078e0046 */
[----:B------:R-:W-:Y:S02]  /*40510*/  IMAD.MOV.U32 R63, RZ, RZ, R69 ;  /* 0x000000ffff3f7224 */ /* 0x000fe400078e0045 */
[----:B------:R-:W-:Y:S01]  /*40520*/  IMAD.MOV.U32 R62, RZ, RZ, R68 ;  /* 0x000000ffff3e7224 */ /* 0x000fe200078e0044 */
[----:B------:R-:W-:Y:S04]  /*40530*/  STL [R1+0x4858], R58 ;  /* 0x0048583a01007387 */ /* 0x000fe80000100800 */
[----:B------:R-:W-:Y:S04]  /*40540*/  STL [R1+0x4854], R59 ;  /* 0x0048543b01007387 */ /* 0x000fe80000100800 */
[----:B------:R-:W-:Y:S04]  /*40550*/  STL [R1+0x4850], R63 ;  /* 0x0048503f01007387 */ /* 0x000fe80000100800 */
[----:B------:R3:W-:Y:S01]  /*40560*/  STL [R1+0x484c], R62 ;  /* 0x00484c3e01007387 */ /* 0x0007e20000100800 */
[----:B----4-:R-:W-:Y:S03]  /*40570*/  HMMA.1688.F32.TF32 R68, R216, R52, R248 ;  /* 0x00000034d844723c */ /* 0x010fe600000810f8 */
[----:B------:R-:W4:Y:S04]  /*40580*/  LDL.LU R248, [R1+0xec0] ;  /* 0x000ec00001f87983 */ /* 0x000f280000300800 */
[----:B------:R-:W4:Y:S04]  /*40590*/  LDL.LU R249, [R1+0xec4] ;  /* 0x000ec40001f97983 */ /* 0x000f280000300800 */
[----:B------:R-:W4:Y:S04]  /*405a0*/  LDL.LU R250, [R1+0xec8] ;  /* 0x000ec80001fa7983 */ /* 0x000f280000300800 */
[----:B------:R-:W4:Y:S09]  /*405b0*/  LDL.LU R251, [R1+0xecc] ;  /* 0x000ecc0001fb7983 */ /* 0x000f320000300800 */
[----:B-1----:R-:W-:Y:S01]  /*405c0*/  IMAD.MOV.U32 R55, RZ, RZ, R68 ;  /* 0x000000ffff377224 */ /* 0x002fe200078e0044 */
[----:B------:R-:W-:Y:S01]  /*405d0*/  MOV R66, R71 ;  /* 0x0000004700427202 */ /* 0x000fe20000000f00 */
[----:B------:R-:W-:-:S02]  /*405e0*/  IMAD.MOV.U32 R54, RZ, RZ, R69 ;  /* 0x000000ffff367224 */ /* 0x000fc400078e0045 */
[----:B------:R-:W-:Y:S02]  /*405f0*/  IMAD.MOV.U32 R67, RZ, RZ, R70 ;  /* 0x000000ffff437224 */ /* 0x000fe400078e0046 */
[----:B------:R-:W-:Y:S01]  /*40600*/  HMMA.1688.F32.TF32 R68, R216, R56, R232 ;  /* 0x00000038d844723c */ /* 0x000fe200000810e8 */
[----:B------:R-:W-:Y:S04]  /*40610*/  STL [R1+0x4868], R66 ;  /* 0x0048684201007387 */ /* 0x000fe80000100800 */
[----:B------:R-:W-:Y:S04]  /*40620*/  STL [R1+0x4864], R67 ;  /* 0x0048644301007387 */ /* 0x000fe80000100800 */
[----:B------:R-:W-:Y:S04]  /*40630*/  STL [R1+0x4860], R54 ;  /* 0x0048603601007387 */ /* 0x000fe80000100800 */
[----:B------:R1:W-:Y:S11]  /*40640*/  STL [R1+0x485c], R55 ;  /* 0x00485c3701007387 */ /* 0x0003f60000100800 */
[----:B------:R-:W-:Y:S01]  /*40650*/  MOV R50, R71 ;  /* 0x0000004700327202 */ /* 0x000fe20000000f00 */
[----:B------:R-:W-:-:S02]  /*40660*/  IMAD.MOV.U32 R51, RZ, RZ, R70 ;  /* 0x000000ffff337224 */ /* 0x000fc400078e0046 */
[----:B------:R-:W-:Y:S02]  /*40670*/  IMAD.MOV.U32 R46, RZ, RZ, R69 ;  /* 0x000000ffff2e7224 */ /* 0x000fe400078e0045 */
[----:B---3--:R-:W-:Y:S01]  /*40680*/  IMAD.MOV.U32 R62, RZ, RZ, R68 ;  /* 0x000000ffff3e7224 */ /* 0x008fe200078e0044 */
[----:B------:R-:W-:Y:S04]  /*40690*/  STL [R1+0x4878], R50 ;  /* 0x0048783201007387 */ /* 0x000fe80000100800 */
[----:B------:R-:W-:Y:S04]  /*406a0*/  STL [R1+0x4874], R51 ;  /* 0x0048743301007387 */ /* 0x000fe80000100800 */
[----:B------:R-:W-:Y:S04]  /*406b0*/  STL [R1+0x4870], R46 ;  /* 0x0048702e01007387 */ /* 0x000fe80000100800 */
[----:B------:R3:W-:Y:S04]  /*406c0*/  STL [R1+0x486c], R62 ;  /* 0x00486c3e01007387 */ /* 0x0007e80000100800 */
        /* <DEDUP_REMOVED lines=14> */
[----:B------:R-:W-:Y:S01]  /*407b0*/  IMAD.MOV.U32 R47, RZ, RZ, R68 ;  /* 0x000000ffff2f7224 */ /* 0x000fe200078e0044 */
[----:B------:R-:W-:Y:S04]  /*407c0*/  STL [R1+0x4888], R38 ;  /* 0x0048882601007387 */ /* 0x000fe80000100800 */
[----:B------:R-:W-:Y:S04]  /*407d0*/  STL [R1+0x4884], R43 ;  /* 0x0048842b01007387 */ /* 0x000fe80000100800 */
[----:B------:R-:W-:Y:S04]  /*407e0*/  STL [R1+0x4880], R42 ;  /* 0x0048802a01007387 */ /* 0x000fe80000100800 */
[----:B------:R3:W-:Y:S04]  /*407f0*/  STL [R1+0x487c], R47 ;  /* 0x00487c2f01007387 */ /* 0x0007e80000100800 */
        /* <DEDUP_REMOVED lines=8> */
[----:B----4-:R-:W-:Y:S03]  /*40880*/  HMMA.1688.F32.TF32 R68, R216, R64, R248 ;  /* 0x00000040d844723c */ /* 0x010fe600000810f8 */
[----:B------:R-:W4:Y:S04]  /*40890*/  LDL.LU R248, [R1+0x1480] ;  /* 0x0014800001f87983 */ /* 0x000f280000300800 */
[----:B------:R-:W4:Y:S04]  /*408a0*/  LDL.LU R249, [R1+0x1484] ;  /* 0x0014840001f97983 */ /* 0x000f280000300800 */
[----:B------:R-:W4:Y:S04]  /*408b0*/  LDL.LU R250, [R1+0x1488] ;  /* 0x0014880001fa7983 */ /* 0x000f280000300800 */
[----:B------:R-:W4:Y:S01]  /*408c0*/  LDL.LU R251, [R1+0x148c] ;  /* 0x00148c0001fb7983 */ /* 0x000f220000300800 */
[----:B------:R-:W-:-:S03]  /*408d0*/  IMAD.MOV.U32 R2, RZ, RZ, R91 ;  /* 0x000000ffff027224 */ /* 0x000fc600078e005b */
[----:B------:R-:W-:Y:S04]  /*408e0*/  LDS R216, [R0+0x8180] ;  /* 0x0081800000d87984 */ /* 0x000fe80000000800 */
[----:B------:R-:W-:Y:S01]  /*408f0*/  LDS R218, [R0+0xa180] ;  /* 0x00a1800000da7984 */ /* 0x000fe20000000800 */
[----:B-1----:R-:W-:Y:S01]  /*40900*/  IMAD.MOV.U32 R55, RZ, RZ, R68 ;  /* 0x000000ffff377224 */ /* 0x002fe200078e0044 */
[----:B------:R-:W-:Y:S01]  /*40910*/  MOV R63, R71 ;  /* 0x00000047003f7202 */ /* 0x000fe20000000f00 */
[----:B------:R-:W-:Y:S01]  /*40920*/  IMAD.MOV.U32 R58, RZ, RZ, R69 ;  /* 0x000000ffff3a7224 */ /* 0x000fe200078e0045 */
[----:B------:R-:W-:Y:S01]  /*40930*/  LDS R217, [R3+0x8180] ;  /* 0x0081800003d97984 */ /* 0x000fe20000000800 */
[----:B------:R-:W-:-:S03]  /*40940*/  IMAD.MOV.U32 R59, RZ, RZ, R70 ;  /* 0x000000ffff3b7224 */ /* 0x000fc600078e0046 */
[----:B------:R-:W1:Y:S01]  /*40950*/  LDS R219, [R3+0xa180] ;  /* 0x00a1800003db7984 */ /* 0x000e620000000800 */
[C---:B---3--:R-:W-:Y:S11]  /*40960*/  HMMA.1688.F32.TF32 R68, R240.reuse, R4, R224 ;  /* 0x00000004f044723c */ /* 0x048ff600000810e0 */
[----:B------:R-:W-:Y:S11]  /*40970*/  @!UPT UIADD3 URZ, URZ, URZ, URZ ;  /* 0x0000003f3f3ff290 */ /* 0x000ff6000fffe03f */
[----:B------:R-:W-:Y:S02]  /*40980*/  @!UPT UIADD3 URZ, URZ, URZ, URZ ;  /* 0x0000003f3f3ff290 */ /* 0x000fe4000fffe03f */
[----:B------:R-:W-:Y:S01]  /*40990*/  IMAD.MOV.U32 R62, RZ, RZ, R68 ;  /* 0x000000ffff3e7224 */ /* 0x000fe200078e0044 */
[----:B------:R-:W-:Y:S01]  /*409a0*/  MOV R54, R71 ;  /* 0x0000004700367202 */ /* 0x000fe20000000f00 */
[----:B------:R-:W-:Y:S02]  /*409b0*/  IMAD.MOV.U32 R66, RZ, RZ, R69 ;  /* 0x000000ffff427224 */ /* 0x000fe400078e0045 */
[----:B------:R-:W-:Y:S02]  /*409c0*/  IMAD.MOV.U32 R67, RZ, RZ, R70 ;  /* 0x000000ffff437224 */ /* 0x000fe400078e0046 */
[C---:B------:R-:W-:Y:S11]  /*409d0*/  HMMA.1688.F32.TF32 R68, R240.reuse, R8, R228 ;  /* 0x00000008f044723c */ /* 0x040ff600000810e4 */
[----:B------:R-:W-:Y:S11]  /*409e0*/  @!UPT UIADD3 URZ, URZ, URZ, URZ ;  /* 0x0000003f3f3ff290 */ /* 0x000ff6000fffe03f */
[----:B------:R-:W-:Y:S02]  /*409f0*/  @!UPT UIADD3 URZ, URZ, URZ, URZ ;  /* 0x0000003f3f3ff290 */ /* 0x000fe4000fffe03f */
[----:B------:R-:W-:Y:S01]  /*40a00*/  IMAD.MOV.U32 R47, RZ, RZ, R68 ;  /* 0x000000ffff2f7224 */ /* 0x000fe200078e0044 */
[----:B------:R-:W-:Y:S01]  /*40a10*/  MOV R46, R71 ;  /* 0x00000047002e7202 */ /* 0x000fe20000000f00 */
[----:B------:R-:W-:Y:S02]  /*40a20*/  IMAD.MOV.U32 R50, RZ, RZ, R69 ;  /* 0x000000ffff327224 */ /* 0x000fe400078e0045 */
[----:B------:R-:W-:Y:S01]  /*40a30*/  IMAD.MOV.U32 R51, RZ, RZ, R70 ;  /* 0x000000ffff337224 */ /* 0x000fe200078e0046 */
[----:B------:R-:W-:Y:S04]  /*40a40*/  STL [R1+0x4898], R63 ;  /* 0x0048983f01007387 */ /* 0x000fe80000100800 */
[----:B------:R-:W-:Y:S04]  /*40a50*/  STL [R1+0x4894], R59 ;  /* 0x0048943b01007387 */ /* 0x000fe80000100800 */
[----:B------:R-:W-:Y:S04]  /*40a60*/  STL [R1+0x4890], R58 ;  /* 0x0048903a01007387 */ /* 0x000fe80000100800 */
[----:B------:R3:W-:Y:S04]  /*40a70*/  STL [R1+0x488c], R55 ;  /* 0x00488c3701007387 */ /* 0x0007e80000100800 */
[----:B------:R-:W-:Y:S04]  /*40a80*/  STL [R1+0x48a8], R54 ;  /* 0x0048a83601007387 */ /* 0x000fe80000100800 */
[----:B------:R-:W-:Y:S04]  /*40a90*/  STL [R1+0x48a4], R67 ;  /* 0x0048a44301007387 */ /* 0x000fe80000100800 */
[----:B------:R-:W-:Y:S04]  /*40aa0*/  STL [R1+0x48a0], R66 ;  /* 0x0048a04201007387 */ /* 0x000fe80000100800 */
[----:B------:R1:W-:Y:S04]  /*40ab0*/  STL [R1+0x489c], R62 ;  /* 0x00489c3e01007387 */ /* 0x0003e80000100800 */
[----:B------:R-:W-:Y:S01]  /*40ac0*/  STL [R1+0x48ac], R47 ;  /* 0x0048ac2f01007387 */ /* 0x000fe20000100800 */
[C---:B--2---:R-:W-:Y:S11]  /*40ad0*/  HMMA.1688.F32.TF32 R68, R240.reuse, R12, R232 ;  /* 0x0000000cf044723c */ /* 0x044ff600000810e8 */
        /* <DEDUP_REMOVED lines=9> */
[----:B---3--:R-:W-:Y:S01]  /*40b70*/  IMAD.MOV.U32 R55, RZ, RZ, R68 ;  /* 0x000000ffff377224 */ /* 0x008fe200078e0044 */
[----:B------:R-:W-:Y:S01]  /*40b80*/  MOV R42, R71 ;  /* 0x00000047002a7202 */ /* 0x000fe20000000f00 */
[----:B------:R-:W-:Y:S02]  /*40b90*/  IMAD.MOV.U32 R38, RZ, RZ, R69 ;  /* 0x000000ffff267224 */ /* 0x000fe400078e0045 */
[----:B------:R-:W-:Y:S02]  /*40ba0*/  IMAD.MOV.U32 R43, RZ, RZ, R70 ;  /* 0x000000ffff2b7224 */ /* 0x000fe400078e0046 */
[----:B----4-:R-:W-:Y:S01]  /*40bb0*/  HMMA.1688.F32.TF32 R68, R240, R20, R248 ;  /* 0x00000014f044723c */ /* 0x010fe200000810f8 */
        /* <DEDUP_REMOVED lines=12> */
[----:B------:R-:W2:Y:S04]  /*40c80*/  LDL.LU R224, [R1+0xe80] ;  /* 0x000e800001e07983 */ /* 0x000ea80000300800 */
[----:B------:R-:W2:Y:S04]  /*40c90*/  LDL.LU R225, [R1+0xe84] ;  /* 0x000e840001e17983 */ /* 0x000ea80000300800 */
[----:B------:R-:W2:Y:S04]  /*40ca0*/  LDL.LU R226, [R1+0xe88] ;  /* 0x000e880001e27983 */ /* 0x000ea80000300800 */
[----:B------:R-:W2:Y:S01]  /*40cb0*/  LDL.LU R227, [R1+0xe8c] ;  /* 0x000e8c0001e37983 */ /* 0x000ea20000300800 */
[----:B-1----:R-:W-:-:S03]  /*40cc0*/  IMAD.MOV.U32 R62, RZ, RZ, R68 ;  /* 0x000000ffff3e7224 */ /* 0x002fc600078e0044 */
[----:B------:R-:W2:Y:S01]  /*40cd0*/  LDL.LU R220, [R1+0xe90] ;  /* 0x000e900001dc7983 */ /* 0x000ea20000300800 */
[----:B------:R-:W-:-:S03]  /*40ce0*/  IMAD.MOV.U32 R63, RZ, RZ, R69 ;  /* 0x000000ffff3f7224 */ /* 0x000fc600078e0045 */
[----:B------:R-:W2:Y:S01]  /*40cf0*/  LDL.LU R221, [R1+0xe94] ;  /* 0x000e940001dd7983 */ /* 0x000ea20000300800 */
[----:B------:R-:W-:-:S03]  /*40d00*/  IMAD.MOV.U32 R59, RZ, RZ, R70 ;  /* 0x000000ffff3b7224 */ /* 0x000fc600078e0046 */
[----:B------:R-:W2:Y:S01]  /*40d10*/  LDL.LU R222, [R1+0xe98] ;  /* 0x000e980001de7983 */ /* 0x000ea20000300800 */
[----:B------:R-:W-:-:S03]  /*40d20*/  MOV R58, R71 ;  /* 0x00000047003a7202 */ /* 0x000fc60000000f00 */
        /* <DEDUP_REMOVED lines=53> */
[----:B--2---:R-:W-:Y:S08]  /*41080*/  HMMA.1688.F32.TF32 R68, R236, R4, R68 ;  /* 0x00000004ec44723c */ /* 0x004ff00000081044 */
[C---:B---3--:R-:W-:Y:S08]  /*41090*/  HMMA.1688.F32.TF32 R76, R240.reuse, R60, R76 ;  /* 0x0000003cf04c723c */ /* 0x048ff0000008104c */
[C---:B----4-:R-:W-:Y:S08]  /*410a0*/  HMMA.1688.F32.TF32 R80, R240.reuse, R56, R80 ;  /* 0x00000038f050723c */ /* 0x050ff00000081050 */
[C---:B------:R-:W-:Y:S08]  /*410b0*/  HMMA.1688.F32.TF32 R84, R240.reuse, R52, R84 ;  /* 0x00000034f054723c */ /* 0x040ff00000081054 */
[C---:B------:R-:W-:Y:S08]  /*410c0*/  HMMA.1688.F32.TF32 R92, R240.reuse, R44, R92 ;  /* 0x0000002cf05c723c */ /* 0x040ff0000008105c */
[C---:B------:R-:W-:Y:S08]  /*410d0*/  HMMA.1688.F32.TF32 R96, R240.reuse, R40, R96 ;  /* 0x00000028f060723c */ /* 0x040ff00000081060 */
[C---:B------:R-:W-:Y:S08]  /*410e0*/  HMMA.1688.F32.TF32 R88, R240.reuse, R48, R88 ;  /* 0x00000030f058723c */ /* 0x040ff00000081058 */
[----:B------:R-:W-:Y:S07]  /*410f0*/  HMMA.1688.F32.TF32 R72, R240, R64, R72 ;  /* 0x00000040f048723c */ /* 0x000fee0000081048 */
        /* <DEDUP_REMOVED lines=31> */
[----:B------:R-:W-:Y:S04]  /*412f0*/  STL.64 [R1+0xa70], R72 ;  /* 0x000a704801007387 */ /* 0x000fe80000100a00 */
[----:B------:R-:W-:Y:S04]  /*41300*/  STL.64 [R1+0xa78], R74 ;  /* 0x000a784a01007387 */ /* 0x000fe80000100a00 */
[----:B------:R1:W-:Y:S04]  /*41310*/  STL.64 [R1+0xa60], R68 ;  /* 0x000a604401007387 */ /* 0x0003e80000100a00 */
[----:B------:R3:W-:Y:S04]  /*41320*/  STL.64 [R1+0xa68], R70 ;  /* 0x000a684601007387 */ /* 0x0007e80000100a00 */
[----:B------:R-:W2:Y:S04]  /*41330*/  LDL.LU R245, [R1+0x13a4] ;  /* 0x0013a40001f57983 */ /* 0x000ea80000300800 */
[----:B------:R-:W2:Y:S04]  /*41340*/  LDL.LU R246, [R1+0x13a8] ;  /* 0x0013a80001f67983 */ /* 0x000ea80000300800 */
[----:B------:R-:W2:Y:S01]  /*41350*/  LDL.LU R247, [R1+0x13ac] ;  /* 0x0013ac0001f77983 */ /* 0x000ea20000300800 */
[C---:B------:R-:W-:Y:S03]  /*41360*/  HMMA.1688.F32.TF32 R100, R240.reuse, R36, R100 ;  /* 0x00000024f064723c */ /* 0x040fe60000081064 */
[----:B------:R-:W4:Y:S04]  /*41370*/  LDL.LU R232, [R1+0x13b0] ;  /* 0x0013b00001e87983 */ /* 0x000f280000300800 */
[----:B------:R-:W4:Y:S04]  /*41380*/  LDL.LU R233, [R1+0x13b4] ;  /* 0x0013b40001e97983 */ /* 0x000f280000300800 */
[----:B------:R-:W4:Y:S04]  /*41390*/  LDL.LU R234, [R1+0x13b8] ;  /* 0x0013b80001ea7983 */ /* 0x000f280000300800 */
[----:B------:R-:W4:Y:S01]  /*413a0*/  LDL.LU R235, [R1+0x13bc] ;  /* 0x0013bc0001eb7983 */ /* 0x000f220000300800 */
[C---:B------:R-:W-:Y:S03]  /*413b0*/  HMMA.1688.F32.TF32 R104, R240.reuse, R32, R104 ;  /* 0x00000020f068723c */ /* 0x040fe60000081068 */
[----:B------:R-:W2:Y:S04]  /*413c0*/  LDL.LU R220, [R1+0x100] ;  /* 0x0001000001dc7983 */ /* 0x000ea80000300800 */
[----:B------:R-:W2:Y:S04]  /*413d0*/  LDL.LU R221, [R1+0x104] ;  /* 0x0001040001dd7983 */ /* 0x000ea80000300800 */
[----:B------:R-:W2:Y:S04]  /*413e0*/  LDL.LU R222, [R1+0x108] ;  /* 0x0001080001de7983 */ /* 0x000ea80000300800 */
[----:B------:R-:W2:Y:S01]  /*413f0*/  LDL.LU R223, [R1+0x10c] ;  /* 0x00010c0001df7983 */ /* 0x000ea20000300800 */
[----:B------:R-:W-:Y:S03]  /*41400*/  HMMA.1688.F32.TF32 R112, R240, R24, R112 ;  /* 0x00000018f070723c */ /* 0x000fe60000081070 */
        /* <DEDUP_REMOVED lines=16> */
[----:B------:R-:W-:-:S03]  /*41510*/  IMAD.MOV.U32 R23, RZ, RZ, R100 ;  /* 0x000000ffff177224 */ /* 0x000fc600078e0064 */
[----:B------:R-:W3:Y:S01]  /*41520*/  LDL.LU R96, [R1+0xd0] ;  /* 0x0000d00001607983 */ /* 0x000ee20000300800 */
[----:B------:R-:W-:-:S03]  /*41530*/  IMAD.MOV.U32 R27, RZ, RZ, R101 ;  /* 0x000000ffff1b7224 */ /* 0x000fc600078e0065 */
[----:B------:R-:W3:Y:S01]  /*41540*/  LDL.LU R97, [R1+0xd4] ;  /* 0x0000d40001617983 */ /* 0x000ee20000300800 */
[----:B------:R-:W-:-:S03]  /*41550*/  IMAD.MOV.U32 R31, RZ, RZ, R102 ;  /* 0x000000ffff1f7224 */ /* 0x000fc600078e0066 */
[----:B------:R-:W3:Y:S01]  /*41560*/  LDL.LU R98, [R1+0xd8] ;  /* 0x0000d80001627983 */ /* 0x000ee20000300800 */
[----:B------:R-:W-:-:S03]  /*41570*/  MOV R252, R103 ;  /* 0x0000006700fc7202 */ /* 0x000fc60000000f00 */
[----:B------:R-:W3:Y:S01]  /*41580*/  LDL.LU R99, [R1+0xdc] ;  /* 0x0000dc0001637983 */ /* 0x000ee20000300800 */
[----:B------:R-:W-:-:S03]  /*41590*/  IMAD.MOV.U32 R47, RZ, RZ, R104 ;  /* 0x000000ffff2f7224 */ /* 0x000fc600078e0068 */
[----:B------:R-:W4:Y:S01]  /*415a0*/  LDL.LU R100, [R1+0xe0] ;  /* 0x0000e00001647983 */ /* 0x000f220000300800 */
[----:B------:R-:W-:-:S03]  /*415b0*/  IMAD.MOV.U32 R54, RZ, RZ, R105 ;  /* 0x000000ffff367224 */ /* 0x000fc600078e0069 */
[----:B------:R-:W4:Y:S01]  /*415c0*/  LDL.LU R101, [R1+0xe4] ;  /* 0x0000e40001657983 */ /* 0x000f220000300800 */
[----:B------:R-:W-:-:S03]  /*415d0*/  IMAD.MOV.U32 R67, RZ, RZ, R106 ;  /* 0x000000ffff437224 */ /* 0x000fc600078e006a */
[----:B------:R-:W4:Y:S01]  /*415e0*/  LDL.LU R102, [R1+0xe8] ;  /* 0x0000e80001667983 */ /* 0x000f220000300800 */
[----:B------:R-:W-:-:S03]  /*415f0*/  MOV R66, R107 ;  /* 0x0000006b00427202 */ /* 0x000fc60000000f00 */
[----:B------:R-:W4:Y:S01]  /*41600*/  LDL.LU R103, [R1+0xec] ;  /* 0x0000ec0001677983 */ /* 0x000f220000300800 */
        /* <DEDUP_REMOVED lines=8> */
[----:B------:R-:W-:Y:S03]  /*41690*/  HMMA.1688.F32.TF32 R108, R240, R28, R108 ;  /* 0x0000001cf06c723c */ /* 0x000fe6000008106c */
        /* <DEDUP_REMOVED lines=24> */
[----:B------:R-:W-:-:S02]  /*41820*/  IMAD.MOV.U32 R10, RZ, RZ, R108 ;  /* 0x000000ffff0a7224 */ /* 0x000fc400078e006c */
[----:B------:R-:W-:Y:S01]  /*41830*/  IMAD.MOV.U32 R11, RZ, RZ, R109 ;  /* 0x000000ffff0b7224 */ /* 0x000fe200078e006d */
[----:B------:R-:W4:Y:S01]  /*41840*/  LDL.LU R108, [R1+0x190] ;  /* 0x00019000016c7983 */ /* 0x000f220000300800 */
[----:B------:R-:W-:Y:S01]  /*41850*/  IMAD.MOV.U32 R15, RZ, RZ, R110 ;  /* 0x000000ffff0f7224 */ /* 0x000fe200078e006e */
[----:B------:R-:W-:Y:S02]  /*41860*/  MOV R22, R111 ;  /* 0x0000006f00167202 */ /* 0x000fe40000000f00 */
        /* <DEDUP_REMOVED lines=27> */
[----:B------:R-:W-:Y:S04]  /*41a20*/  LDS R240, [R0+0x8200] ;  /* 0x0082000000f07984 */ /* 0x000fe80000000800 */
[----:B------:R-:W-:Y:S04]  /*41a30*/  LDS R242, [R0+0xa200] ;  /* 0x00a2000000f27984 */ /* 0x000fe80000000800 */
[----:B------:R-:W-:Y:S04]  /*41a40*/  LDS R241, [R3+0x8200] ;  /* 0x0082000003f17984 */ /* 0x000fe80000000800 */
[----:B------:R-:W1:Y:S01]  /*41a50*/  LDS R243, [R3+0xa200] ;  /* 0x00a2000003f37984 */ /* 0x000e620000000800 */
[C---:B--2---:R-:W-:Y:S08]  /*41a60*/  HMMA.1688.F32.TF32 R88, R216.reuse, R12, R88 ;  /* 0x0000000cd858723c */ /* 0x044ff00000081058 */
[----:B---3--:R-:W-:Y:S08]  /*41a70*/  HMMA.1688.F32.TF32 R96, R216, R4, R96 ;  /* 0x00000004d860723c */ /* 0x008ff00000081060 */
        /* <DEDUP_REMOVED lines=8> */
[----:B------:R-:W-:Y:S07]  /*41b00*/  HMMA.1688.F32.TF32 R108, R236, R56, R108 ;  /* 0x00000038ec6c723c */ /* 0x000fee000008106c */
        /* <DEDUP_REMOVED lines=25> */
[----:B------:R-:W-:Y:S04]  /*41ca0*/  LDS R236, [R0+0x8280] ;  /* 0x0082800000ec7984 */ /* 0x000fe80000000800 */
[----:B------:R-:W-:Y:S01]  /*41cb0*/  LDS R238, [R0+0xa280] ;  /* 0x00a2800000ee7984 */ /* 0x000fe20000000800 */
[C---:B--2---:R-:W-:Y:S03]  /*41cc0*/  HMMA.1688.F32.TF32 R88, R216.reuse, R16, R84 ;  /* 0x00000010d858723c */ /* 0x044fe60000081054 */
[----:B------:R-:W-:Y:S04]  /*41cd0*/  LDS R237, [R3+0x8280] ;  /* 0x0082800003ed7984 */ /* 0x000fe80000000800 */
[----:B------:R-:W2:Y:S01]  /*41ce0*/  LDS R239, [R3+0xa280] ;  /* 0x00a2800003ef7984 */ /* 0x000ea20000000800 */
        /* <DEDUP_REMOVED lines=17> */
[C---:B---3--:R-:W-:Y:S08]  /*41e00*/  HMMA.1688.F32.TF32 R72, R216.reuse, R40, R224 ;  /* 0x00000028d848723c */ /* 0x048ff000000810e0 */
[C---:B----4-:R-:W-:Y:S08]  /*41e10*/  HMMA.1688.F32.TF32 R68, R216.reuse, R44, R228 ;  /* 0x0000002cd844723c */ /* 0x050ff000000810e4 */
[C---:B------:R-:W-:Y:S07]  /*41e20*/  HMMA.1688.F32.TF32 R76, R216.reuse, R48, R232 ;  /* 0x00000030d84c723c */ /* 0x040fee00000810e8 */
[----:B------:R-:W-:Y:S04]  /*41e30*/  STL.64 [R1+0xca0], R72 ;  /* 0x000ca04801007387 */ /* 0x000fe80000100a00 */
[----:B------:R3:W-:Y:S04]  /*41e40*/  STL.64 [R1+0xca8], R74 ;  /* 0x000ca84a01007387 */ /* 0x0007e80000100a00 */
[----:B------:R-:W-:Y:S04]  /*41e50*/  STL.64 [R1+0xcc0], R68 ;  /* 0x000cc04401007387 */ /* 0x000fe80000100a00 */
[----:B------:R4:W-:Y:S01]  /*41e60*/  STL.64 [R1+0xcc8], R70 ;  /* 0x000cc84601007387 */ /* 0x0009e20000100a00 */
[C---:B---3--:R-:W-:Y:S08]  /*41e70*/  HMMA.1688.F32.TF32 R72, R216.reuse, R52, R244 ;  /* 0x00000034d848723c */ /* 0x048ff000000810f4 */
[----:B----4-:R-:W-:Y:S01]  /*41e80*/  HMMA.1688.F32.TF32 R68, R216, R56, R248 ;  /* 0x00000038d844723c */ /* 0x010fe200000810f8 */
[----:B------:R-:W-:Y:S04]  /*41e90*/  STL.64 [R1+0xce0], R76 ;  /* 0x000ce04c01007387 */ /* 0x000fe80000100a00 */
[----:B------:R-:W-:Y:S04]  /*41ea0*/  STL.64 [R1+0xce8], R78 ;  /* 0x000ce84e01007387 */ /* 0x000fe80000100a00 */
[----:B------:R-:W3:Y:S06]  /*41eb0*/  LDL.LU R116, [R1+0x10] ;  /* 0x0000100001747983 */ /* 0x000eec0000300800 */
[----:B------:R-:W-:Y:S04]  /*41ec0*/  STL.64 [R1+0xd00], R72 ;  /* 0x000d004801007387 */ /* 0x000fe80000100a00 */
[----:B------:R-:W-:Y:S04]  /*41ed0*/  STL.64 [R1+0xd08], R74 ;  /* 0x000d084a01007387 */ /* 0x000fe80000100a00 */
[----:B------:R4:W-:Y:S04]  /*41ee0*/  STL.64 [R1+0xd20], R68 ;  /* 0x000d204401007387 */ /* 0x0009e80000100a00 */
[----:B------:R1:W-:Y:S04]  /*41ef0*/  STL.64 [R1+0xd28], R70 ;  /* 0x000d284601007387 */ /* 0x0003e80000100a00 */
        /* <DEDUP_REMOVED lines=27> */
[----:B----4-:R-:W4:Y:S04]  /*420b0*/  LDL.LU R68, [R1+0x12a0] ;  /* 0x0012a00001447983 */ /* 0x010f280000300800 */
[----:B------:R-:W4:Y:S04]  /*420c0*/  LDL.LU R69, [R1+0x12a4] ;  /* 0x0012a40001457983 */ /* 0x000f280000300800 */
[----:B-1----:R-:W4:Y:S04]  /*420d0*/  LDL.LU R70, [R1+0x12a8] ;  /* 0x0012a80001467983 */ /* 0x002f280000300800 */
[----:B------:R-:W4:Y:S04]  /*420e0*/  LDL.LU R71, [R1+0x12ac] ;  /* 0x0012ac0001477983 */ /* 0x000f280000300800 */
        /* <DEDUP_REMOVED lines=69> */
[----:B------:R-:W3:Y:S04]  /*42540*/  LDL.LU R113, [R1+0x4] ;  /* 0x0000040001717983 */ /* 0x000ee80000300800 */
[----:B------:R-:W3:Y:S04]  /*42550*/  LDL.LU R114, [R1+0x8] ;  /* 0x0000080001727983 */ /* 0x000ee80000300800 */
[----:B------:R-:W3:Y:S01]  /*42560*/  LDL.LU R115, [R1+0xc] ;  /* 0x00000c0001737983 */ /* 0x000ee20000300800 */
[C---:B--2---:R-:W-:Y:S08]  /*42570*/  HMMA.1688.F32.TF32 R220, R240.reuse, R60, R220 ;  /* 0x0000003cf0dc723c */ /* 0x044ff000000810dc */
[C---:B----4-:R-:W-:Y:S08]  /*42580*/  HMMA.1688.F32.TF32 R68, R240.reuse, R56, R68 ;  /* 0x00000038f044723c */ /* 0x050ff00000081044 */
[C---:B---3--:R-:W-:Y:S08]  /*42590*/  HMMA.1688.F32.TF32 R76, R240.reuse, R48, R76 ;  /* 0x00000030f04c723c */ /* 0x048ff0000008104c */
[C---:B------:R-:W-:Y:S08]  /*425a0*/  HMMA.1688.F32.TF32 R80, R240.reuse, R44, R80 ;  /* 0x0000002cf050723c */ /* 0x040ff00000081050 */
[C---:B------:R-:W-:Y:S08]  /*425b0*/  HMMA.1688.F32.TF32 R84, R240.reuse, R40, R84 ;  /* 0x00000028f054723c */ /* 0x040ff00000081054 */
[C---:B------:R-:W-:Y:S08]  /*425c0*/  HMMA.1688.F32.TF32 R92, R240.reuse, R32, R92 ;  /* 0x00000020f05c723c */ /* 0x040ff0000008105c */
[C---:B------:R-:W-:Y:S08]  /*425d0*/  HMMA.1688.F32.TF32 R96, R240.reuse, R28, R96 ;  /* 0x0000001cf060723c */ /* 0x040ff00000081060 */
[C---:B------:R-:W-:Y:S08]  /*425e0*/  HMMA.1688.F32.TF32 R100, R240.reuse, R24, R100 ;  /* 0x00000018f064723c */ /* 0x040ff00000081064 */
[C---:B------:R-:W-:Y:S08]  /*425f0*/  HMMA.1688.F32.TF32 R104, R240.reuse, R16, R104 ;  /* 0x00000010f068723c */ /* 0x040ff00000081068 */
[----:B------:R-:W-:Y:S08]  /*42600*/  HMMA.1688.F32.TF32 R128, R240, R12, R128 ;  /* 0x0000000cf080723c */ /* 0x000ff00000081080 */
[C---:B------:R-:W-:Y:S08]  /*42610*/  HMMA.1688.F32.TF32 R144, R216.reuse, R60, R144 ;  /* 0x0000003cd890723c */ /* 0x040ff00000081090 */
[----:B------:R-:W-:Y:S08]  /*42620*/  HMMA.1688.F32.TF32 R216, R216, R64, R140 ;  /* 0x00000040d8d8723c */ /* 0x000ff0000008108c */
[C---:B------:R-:W-:Y:S08]  /*42630*/  HMMA.1688.F32.TF32 R132, R240.reuse, R8, R132 ;  /* 0x00000008f084723c */ /* 0x040ff00000081084 */
[C---:B------:R-:W-:Y:S01]  /*42640*/  HMMA.1688.F32.TF32 R136, R240.reuse, R4, R136 ;  /* 0x00000004f088723c */ /* 0x040fe20000081088 */
[----:B------:R-:W-:Y:S04]  /*42650*/  STL.64 [R1+0xd60], R144 ;  /* 0x000d609001007387 */ /* 0x000fe80000100a00 */
[----:B------:R1:W-:Y:S03]  /*42660*/  STL.64 [R1+0xd68], R146 ;  /* 0x000d689201007387 */ /* 0x0003e60000100a00 */
[C---:B------:R-:W-:Y:S01]  /*42670*/  HMMA.1688.F32.TF32 R108, R240.reuse, R20, R108 ;  /* 0x00000014f06c723c */ /* 0x040fe2000008106c */
[----:B-1----:R-:W2:Y:S04]  /*42680*/  LDL.LU.64 R146, [R1+0x4b28] ;  /* 0x004b280001927983 */ /* 0x002ea80000300a00 */
[----:B------:R-:W2:Y:S04]  /*42690*/  LDL.LU.64 R144, [R1+0x4b20] ;  /* 0x004b200001907983 */ /* 0x000ea80000300a00 */
[----:B------:R-:W3:Y:S04]  /*426a0*/  LDL.LU.64 R142, [R1+0x4b18] ;  /* 0x004b1800018e7983 */ /* 0x000ee80000300a00 */
[----:B------:R-:W3:Y:S04]  /*426b0*/  LDL.LU.64 R140, [R1+0x4b10] ;  /* 0x004b1000018c7983 */ /* 0x000ee80000300a00 */
[----:B------:R-:W-:Y:S04]  /*426c0*/  STL.64 [R1+0xd50], R216 ;  /* 0x000d50d801007387 */ /* 0x000fe80000100a00 */
[----:B------:R-:W-:Y:S04]  /*426d0*/  STL.64 [R1+0xd58], R218 ;  /* 0x000d58da01007387 */ /* 0x000fe80000100a00 */
[----:B------:R-:W-:Y:S04]  /*426e0*/  STL.64 [R1+0xd80], R136 ;  /* 0x000d808801007387 */ /* 0x000fe80000100a00 */
[----:B------:R1:W-:Y:S01]  /*426f0*/  STL.64 [R1+0xd88], R138 ;  /* 0x000d888a01007387 */ /* 0x0003e20000100a00 */
[C---:B------:R-:W-:Y:S03]  /*42700*/  HMMA.1688.F32.TF32 R88, R240.reuse, R36, R88 ;  /* 0x00000024f058723c */ /* 0x040fe60000081058 */
[----:B------:R-:W-:Y:S04]  /*42710*/  LDS R216, [R0+0x8300] ;  /* 0x0083000000d87984 */ /* 0x000fe80000000800 */
[----:B------:R-:W-:Y:S04]  /*42720*/  LDS R218, [R0+0xa300] ;  /* 0x00a3000000da7984 */ /* 0x000fe80000000800 */
[----:B-1----:R-:W4:Y:S04]  /*42730*/  LDL.LU.64 R138, [R1+0x4b08] ;  /* 0x004b0800018a7983 */ /* 0x002f280000300a00 */
[----:B------:R-:W4:Y:S04]  /*42740*/  LDL.LU.64 R136, [R1+0x4b00] ;  /* 0x004b000001887983 */ /* 0x000f280000300a00 */
[----:B------:R-:W-:Y:S04]  /*42750*/  STL.64 [R1+0xda0], R132 ;  /* 0x000da08401007387 */ /* 0x000fe80000100a00 */
[----:B------:R1:W-:Y:S01]  /*42760*/  STL.64 [R1+0xda8], R134 ;  /* 0x000da88601007387 */ /* 0x0003e20000100a00 */
[C---:B------:R-:W-:Y:S03]  /*42770*/  HMMA.1688.F32.TF32 R72, R240.reuse, R52, R72 ;  /* 0x00000034f048723c */ /* 0x040fe60000081048 */
[----:B------:R-:W-:Y:S04]  /*42780*/  LDS R217, [R3+0x8300] ;  /* 0x0083000003d97984 */ /* 0x000fe80000000800 */
[----:B------:R-:W2:Y:S04]  /*42790*/  LDS R219, [R3+0xa300] ;  /* 0x00a3000003db7984 */ /* 0x000ea80000000800 */
        /* <DEDUP_REMOVED lines=45> */
[----:B-1----:R-:W3:Y:S04]  /*42a70*/  LDL.LU.64 R74, [R1+0x4a48] ;  /* 0x004a4800014a7983 */ /* 0x002ee80000300a00 */
[----:B------:R-:W3:Y:S04]  /*42a80*/  LDL.LU.64 R72, [R1+0x4a40] ;  /* 0x004a400001487983 */ /* 0x000ee80000300a00 */
[----:B------:R-:W-:Y:S04]  /*42a90*/  STL.64 [R1+0xea0], R68 ;  /* 0x000ea04401007387 */ /* 0x000fe80000100a00 */
[----:B------:R1:W-:Y:S01]  /*42aa0*/  STL.64 [R1+0xea8], R70 ;  /* 0x000ea84601007387 */ /* 0x0003e20000100a00 */
[C---:B------:R-:W-:Y:S03]  /*42ab0*/  HMMA.1688.F32.TF32 R228, R236.reuse, R4, R228 ;  /* 0x00000004ece4723c */ /* 0x040fe600000810e4 */
[----:B-1----:R-:W3:Y:S04]  /*42ac0*/  LDL.LU.64 R70, [R1+0x4a38] ;  /* 0x004a380001467983 */ /* 0x002ee80000300a00 */
[----:B------:R-:W3:Y:S04]  /*42ad0*/  LDL.LU.64 R68, [R1+0x4a30] ;  /* 0x004a300001447983 */ /* 0x000ee80000300a00 */
[----:B------:R-:W-:Y:S04]  /*42ae0*/  STL.64 [R1+0xe90], R220 ;  /* 0x000e90dc01007387 */ /* 0x000fe80000100a00 */
[----:B------:R1:W-:Y:S01]  /*42af0*/  STL.64 [R1+0xe98], R222 ;  /* 0x000e98de01007387 */ /* 0x0003e20000100a00 */
[C---:B------:R-:W-:Y:S03]  /*42b00*/  HMMA.1688.F32.TF32 R232, R236.reuse, R8, R232 ;  /* 0x00000008ece8723c */ /* 0x040fe600000810e8 */
[----:B-1----:R-:W3:Y:S04]  /*42b10*/  LDL.LU.64 R222, [R1+0x4a28] ;  /* 0x004a280001de7983 */ /* 0x002ee80000300a00 */
[----:B------:R-:W3:Y:S04]  /*42b20*/  LDL.LU.64 R220, [R1+0x4a20] ;  /* 0x004a200001dc7983 */ /* 0x000ee80000300a00 */
[----:B------:R-:W3:Y:S04]  /*42b30*/  LDL.LU.64 R226, [R1+0x4a18] ;  /* 0x004a180001e27983 */ /* 0x000ee80000300a00 */
[----:B------:R-:W3:Y:S04]  /*42b40*/  LDL.LU.64 R224, [R1+0x4a10] ;  /* 0x004a100001e07983 */ /* 0x000ee80000300a00 */
[----:B------:R1:W-:Y:S04]  /*42b50*/  STL.64 [R1+0xe60], R240 ;  /* 0x000e60f001007387 */ /* 0x0003e80000100a00 */
[----:B------:R4:W-:Y:S01]  /*42b60*/  STL.64 [R1+0xe68], R242 ;  /* 0x000e68f201007387 */ /* 0x0009e20000100a00 */
[C---:B------:R-:W-:Y:S03]  /*42b70*/  HMMA.1688.F32.TF32 R244, R236.reuse, R12, R244 ;  /* 0x0000000cecf4723c */ /* 0x040fe600000810f4 */
[----:B-1----:R-:W3:Y:S04]  /*42b80*/  LDL.LU R240, [R1+0x40] ;  /* 0x0000400001f07983 */ /* 0x002ee80000300800 */
[----:B------:R-:W3:Y:S04]  /*42b90*/  LDL.LU R241, [R1+0x44] ;  /* 0x0000440001f17983 */ /* 0x000ee80000300800 */
[----:B----4-:R-:W3:Y:S04]  /*42ba0*/  LDL.LU R242, [R1+0x48] ;  /* 0x0000480001f27983 */ /* 0x010ee80000300800 */
[----:B------:R-:W3:Y:S01]  /*42bb0*/  LDL.LU R243, [R1+0x4c] ;  /* 0x00004c0001f37983 */ /* 0x000ee20000300800 */
[----:B------:R-:W-:Y:S03]  /*42bc0*/  HMMA.1688.F32.TF32 R248, R236, R16, R248 ;  /* 0x00000010ecf8723c */ /* 0x000fe600000810f8 */
[----:B------:R-:W-:Y:S04]  /*42bd0*/  STL.64 [R1+0xe40], R228 ;  /* 0x000e40e401007387 */ /* 0x000fe80000100a00 */
[----:B------:R1:W-:Y:S04]  /*42be0*/  STL.64 [R1+0xe48], R230 ;  /* 0x000e48e601007387 */ /* 0x0003e80000100a00 */
[----:B-1----:R-:W4:Y:S04]  /*42bf0*/  LDL.LU.64 R230, [R1+0x4a08] ;  /* 0x004a080001e67983 */ /* 0x002f280000300a00 */
[----:B------:R-:W4:Y:S04]  /*42c00*/  LDL.LU.64 R228, [R1+0x4a00] ;  /* 0x004a000001e47983 */ /* 0x000f280000300a00 */
        /* <DEDUP_REMOVED lines=11> */
[----:B------:R-:W4:Y:S01]  /*42cc0*/  LDL.LU.64 R248, [R1+0x49d0] ;  /* 0x0049d00001f87983 */ /* 0x000f220000300a00 */
[----:B--2---:R-:W-:Y:S08]  /*42cd0*/  HMMA.1688.F32.TF32 R76, R216, R8, R76 ;  /* 0x00000008d84c723c */ /* 0x004ff0000008104c */
[C---:B---3--:R-:W-:Y:S11]  /*42ce0*/  HMMA.1688.F32.TF32 R240, R236.reuse, R20, R240 ;  /* 0x00000014ecf0723c */ /* 0x048ff600000810f0 */
[----:B------:R-:W-:Y:S11]  /*42cf0*/  @!UPT UIADD3 URZ, URZ, URZ, URZ ;  /* 0x0000003f3f3ff290 */ /* 0x000ff6000fffe03f */
[----:B------:R-:W-:Y:S01]  /*42d00*/  @!UPT UIADD3 URZ, URZ, URZ, URZ ;  /* 0x0000003f3f3ff290 */ /* 0x000fe2000fffe03f */
        /* <DEDUP_REMOVED lines=8> */
[----:B------:R-:W-:Y:S04]  /*42d90*/  STL.64 [R1+0xd90], R124 ;  /* 0x000d907c01007387 */ /* 0x000fe80000100a00 */
[----:B------:R-:W-:Y:S01]  /*42da0*/  STL.64 [R1+0xd98], R126 ;  /* 0x000d987e01007387 */ /* 0x000fe20000100a00 */
[C---:B----4-:R-:W-:Y:S03]  /*42db0*/  HMMA.1688.F32.TF32 R112, R236.reuse, R40, R248 ;  /* 0x00000028ec70723c */ /* 0x050fe600000810f8 */
[----:B------:R-:W-:Y:S04]  /*42dc0*/  STL.64 [R1+0xd70], R120 ;  /* 0x000d707801007387 */ /* 0x000fe80000100a00 */
[----:B------:R1:W-:Y:S04]  /*42dd0*/  STL.64 [R1+0xd78], R122 ;  /* 0x000d787a01007387 */ /* 0x0003e80000100a00 */
[----:B------:R-:W-:Y:S04]  /*42de0*/  STL.64 [R1+0xd40], R116 ;  /* 0x000d407401007387 */ /* 0x000fe80000100a00 */
[----:B------:R2:W-:Y:S01]  /*42df0*/  STL.64 [R1+0xd48], R118 ;  /* 0x000d487601007387 */ /* 0x0005e20000100a00 */
[C---:B-1----:R-:W-:Y:S07]  /*42e00*/  HMMA.1688.F32.TF32 R120, R236.reuse, R44, R244 ;  /* 0x0000002cec78723c */ /* 0x042fee00000810f4 */
[----:B------:R-:W-:Y:S01]  /*42e10*/  STL.64 [R1+0xd30], R112 ;  /* 0x000d307001007387 */ /* 0x000fe20000100a00 */
[C---:B--2---:R-:W-:Y:S03]  /*42e20*/  HMMA.1688.F32.TF32 R116, R236.reuse, R48, R232 ;  /* 0x00000030ec74723c */ /* 0x044fe600000810e8 */
[----:B------:R1:W-:Y:S05]  /*42e30*/  STL.64 [R1+0xd38], R114 ;  /* 0x000d387201007387 */ /* 0x0003ea0000100a00 */
[C---:B-1----:R-:W-:Y:S07]  /*42e40*/  HMMA.1688.F32.TF32 R112, R236.reuse, R52, R228 ;  /* 0x00000034ec70723c */ /* 0x042fee00000810e4 */
[----:B------:R-:W-:Y:S04]  /*42e50*/  STL.64 [R1+0xd10], R120 ;  /* 0x000d107801007387 */ /* 0x000fe80000100a00 */
[----:B------:R1:W-:Y:S04]  /*42e60*/  STL.64 [R1+0xd18], R122 ;  /* 0x000d187a01007387 */ /* 0x0003e80000100a00 */
[----:B------:R-:W-:Y:S04]  /*42e70*/  STL.64 [R1+0xcf0], R116 ;  /* 0x000cf07401007387 */ /* 0x000fe80000100a00 */
[----:B------:R2:W-:Y:S01]  /*42e80*/  STL.64 [R1+0xcf8], R118 ;  /* 0x000cf87601007387 */ /* 0x0005e20000100a00 */
[C---:B-1----:R-:W-:Y:S03]  /*42e90*/  HMMA.1688.F32.TF32 R120, R236.reuse, R56, R224 ;  /* 0x00000038ec78723c */ /* 0x042fe600000810e0 */
[----:B------:R-:W-:Y:S05]  /*42ea0*/  STL.64 [R1+0xcd0], R112 ;  /* 0x000cd07001007387 */ /* 0x000fea0000100a00 */
[C---:B--2---:R-:W-:Y:S01]  /*42eb0*/  HMMA.1688.F32.TF32 R116, R236.reuse, R60, R220 ;  /* 0x0000003cec74723c */ /* 0x044fe200000810dc */
[----:B------:R1:W-:Y:S07]  /*42ec0*/  STL.64 [R1+0xcd8], R114 ;  /* 0x000cd87201007387 */ /* 0x0003ee0000100a00 */
[----:B-1----:R-:W-:Y:S08]  /*42ed0*/  HMMA.1688.F32.TF32 R112, R236, R64, R68 ;  /* 0x00000040ec70723c */ /* 0x002ff00000081044 */
        /* <DEDUP_REMOVED lines=15> */
[----:B------:R-:W-:-:S02]  /*42fd0*/  IMAD.MOV.U32 R248, RZ, RZ, R104 ;  /* 0x000000fffff87224 */ /* 0x000fc400078e0068 */
[----:B------:R-:W-:Y:S02]  /*42fe0*/  IMAD.MOV.U32 R249, RZ, RZ, R111 ;  /* 0x000000fffff97224 */ /* 0x000fe400078e006f */
[----:B------:R-:W-:Y:S01]  /*42ff0*/  IMAD.MOV.U32 R250, RZ, RZ, R109 ;  /* 0x000000fffffa7224 */ /* 0x000fe200078e006d */
[----:B------:R-:W-:Y:S01]  /*43000*/  MOV R251, R107 ;  /* 0x0000006b00fb7202 */ /* 0x000fe20000000f00 */
[----:B------:R-:W-:Y:S01]  /*43010*/  IMAD.MOV.U32 R244, RZ, RZ, R106 ;  /* 0x000000fffff47224 */ /* 0x000fe200078e006a */
[C---:B--2---:R-:W-:Y:S01]  /*43020*/  HMMA.1688.F32.TF32 R72, R216.reuse, R20, R88 ;  /* 0x00000014d848723c */ /* 0x044fe20000081058 */
[----:B------:R-:W-:Y:S01]  /*43030*/  IMAD.MOV.U32 R245, RZ, RZ, R105 ;  /* 0x000000fffff57224 */ /* 0x000fe200078e0069 */
[----:B------:R-:W-:Y:S01]  /*43040*/  MOV R247, R108 ;  /* 0x0000006c00f77202 */ /* 0x000fe20000000f00 */
[----:B------:R-:W-:Y:S01]  /*43050*/  IMAD.MOV.U32 R246, RZ, RZ, R110 ;  /* 0x000000fffff67224 */ /* 0x000fe200078e006e */
[----:B------:R-:W-:Y:S04]  /*43060*/  LDS R68, [R0+0x8380] ;  /* 0x0083800000447984 */ /* 0x000fe80000000800 */
[C---:B------:R-:W-:Y:S01]  /*43070*/  HMMA.1688.F32.TF32 R80, R216.reuse, R24, R92 ;  /* 0x00000018d850723c */ /* 0x040fe2000008105c */
[----:B------:R-:W-:Y:S04]  /*43080*/  LDS R70, [R0+0xa380] ;  /* 0x00a3800000467984 */ /* 0x000fe80000000800 */
[----:B------:R-:W-:Y:S04]  /*43090*/  LDS R69, [R3+0x8380] ;  /* 0x0083800003457984 */ /* 0x000fe80000000800 */
[----:B------:R-:W-:Y:S04]  /*430a0*/  STL.64 [R1+0xbf0], R76 ;  /* 0x000bf04c01007387 */ /* 0x000fe80000100a00 */
[----:B------:R1:W-:Y:S04]  /*430b0*/  STL.64 [R1+0xbf8], R78 ;  /* 0x000bf84e01007387 */ /* 0x0003e80000100a00 */
[----:B------:R-:W-:Y:S04]  /*430c0*/  STL.64 [R1+0xbd0], R72 ;  /* 0x000bd04801007387 */ /* 0x000fe80000100a00 */
[----:B------:R2:W-:Y:S01]  /*430d0*/  STL.64 [R1+0xbd8], R74 ;  /* 0x000bd84a01007387 */ /* 0x0005e20000100a00 */
[C---:B-1----:R-:W-:Y:S03]  /*430e0*/  HMMA.1688.F32.TF32 R76, R216.reuse, R28, R96 ;  /* 0x0000001cd84c723c */ /* 0x042fe60000081060 */
[----:B------:R-:W1:Y:S05]  /*430f0*/  LDS R71, [R3+0xa380] ;  /* 0x00a3800003477984 */ /* 0x000e6a0000000800 */
[----:B--2---:R-:W-:Y:S01]  /*43100*/  HMMA.1688.F32.TF32 R72, R216, R32, R100 ;  /* 0x00000020d848723c */ /* 0x004fe20000081064 */
[----:B------:R-:W-:Y:S04]  /*43110*/  STL.64 [R1+0xbb0], R80 ;  /* 0x000bb05001007387 */ /* 0x000fe80000100a00 */
[----:B------:R2:W-:Y:S10]  /*43120*/  STL.64 [R1+0xbb8], R82 ;  /* 0x000bb85201007387 */ /* 0x0005f40000100a00 */
[----:B------:R-:W-:Y:S04]  /*43130*/  STL.64 [R1+0xb90], R76 ;  /* 0x000b904c01007387 */ /* 0x000fe80000100a00 */
[----:B------:R-:W-:Y:S04]  /*43140*/  STL.64 [R1+0xb98], R78 ;  /* 0x000b984e01007387 */ /* 0x000fe80000100a00 */
[----:B------:R-:W3:Y:S04]  /*43150*/  LDL.LU R104, [R1+0x49cc] ;  /* 0x0049cc0001687983 */ /* 0x000ee80000300800 */
[----:B------:R4:W-:Y:S04]  /*43160*/  STL.64 [R1+0xb70], R72 ;  /* 0x000b704801007387 */ /* 0x0009e80000100a00 */
[----:B------:R1:W-:Y:S04]  /*43170*/  STL.64 [R1+0xb78], R74 ;  /* 0x000b784a01007387 */ /* 0x0003e80000100a00 */
[----:B------:R-:W2:Y:S04]  /*43180*/  LDL.LU R111, [R1+0x49c8] ;  /* 0x0049c800016f7983 */ /* 0x000ea80000300800 */
[----:B------:R-:W3:Y:S04]  /*43190*/  LDL.LU R109, [R1+0x49c4] ;  /* 0x0049c400016d7983 */ /* 0x000ee80000300800 */
[----:B------:R-:W4:Y:S04]  /*431a0*/  LDL.LU R107, [R1+0x49c0] ;  /* 0x0049c000016b7983 */ /* 0x000f280000300800 */
[----:B------:R-:W4:Y:S04]  /*431b0*/  LDL.LU R106, [R1+0x49bc] ;  /* 0x0049bc00016a7983 */ /* 0x000f280000300800 */
[----:B------:R-:W4:Y:S04]  /*431c0*/  LDL.LU R105, [R1+0x49b8] ;  /* 0x0049b80001697983 */ /* 0x000f280000300800 */
[----:B------:R-:W4:Y:S04]  /*431d0*/  LDL.LU R110, [R1+0x49b4] ;  /* 0x0049b400016e7983 */ /* 0x000f280000300800 */
[----:B------:R-:W4:Y:S01]  /*431e0*/  LDL.LU R108, [R1+0x49b0] ;  /* 0x0049b000016c7983 */ /* 0x000f220000300800 */
[----:B--2---:R-:W-:-:S02]  /*431f0*/  IMAD.MOV.U32 R233, RZ, RZ, R111 ;  /* 0x000000ffffe97224 */ /* 0x004fc400078e006f */
[----:B---3--:R-:W-:Y:S02]  /*43200*/  IMAD.MOV.U32 R232, RZ, RZ, R109 ;  /* 0x000000ffffe87224 */ /* 0x008fe400078e006d */
[----:B------:R-:W2:Y:S04]  /*43210*/  LDL.LU R109, [R1+0x49ac] ;  /* 0x0049ac00016d7983 */ /* 0x000ea80000300800 */
[----:B------:R-:W3:Y:S01]  /*43220*/  LDL.LU R111, [R1+0x49a8] ;  /* 0x0049a800016f7983 */ /* 0x000ee20000300800 */
[----:B------:R-:W-:-:S03]  /*43230*/  IMAD.MOV.U32 R235, RZ, RZ, R104 ;  /* 0x000000ffffeb7224 */ /* 0x000fc600078e0068 */
[----:B------:R-:W3:Y:S04]  /*43240*/  LDL.LU R234, [R1+0x4d8] ;  /* 0x0004d80001ea7983 */ /* 0x000ee80000300800 */
[----:B------:R-:W3:Y:S01]  /*43250*/  LDL.LU R104, [R1+0x49a4] ;  /* 0x0049a40001687983 */ /* 0x000ee20000300800 */
[----:B----4-:R-:W-:-:S03]  /*43260*/  MOV R224, R110 ;  /* 0x0000006e00e07202 */ /* 0x010fc60000000f00 */
[----:B------:R-:W4:Y:S01]  /*43270*/  LDL.LU R110, [R1+0x49a0] ;  /* 0x0049a000016e7983 */ /* 0x000f220000300800 */
[----:B------:R-:W-:-:S03]  /*43280*/  IMAD.MOV.U32 R225, RZ, RZ, R108 ;  /* 0x000000ffffe17224 */ /* 0x000fc600078e006c */
[----:B------:R-:W4:Y:S01]  /*43290*/  LDL.LU R108, [R1+0x499c] ;  /* 0x00499c00016c7983 */ /* 0x000f220000300800 */
[----:B--2---:R-:W-:-:S03]  /*432a0*/  IMAD.MOV.U32 R226, RZ, RZ, R109 ;  /* 0x000000ffffe27224 */ /* 0x004fc600078e006d */
[----:B------:R-:W2:Y:S01]  /*432b0*/  LDL.LU R109, [R1+0x4998] ;  /* 0x00499800016d7983 */ /* 0x000ea20000300800 */
[----:B---3--:R-:W-:-:S03]  /*432c0*/  IMAD.MOV.U32 R227, RZ, RZ, R111 ;  /* 0x000000ffffe37224 */ /* 0x008fc600078e006f */
[----:B------:R-:W3:Y:S04]  /*432d0*/  LDL.LU R111, [R1+0x4994] ;  /* 0x00499400016f7983 */ /* 0x000ee80000300800 */
[----:B------:R-:W3:Y:S01]  /*432e0*/  LDL.LU R220, [R1+0x510] ;  /* 0x0005100001dc7983 */ /* 0x000ee20000300800 */
[----:B------:R-:W-:-:S03]  /*432f0*/  MOV R223, R104 ;  /* 0x0000006800df7202 */ /* 0x000fc60000000f00 */
[----:B------:R-:W3:Y:S04]  /*43300*/  LDL.LU R221, [R1+0x514] ;  /* 0x0005140001dd7983 */ /* 0x000ee80000300800 */
[----:B------:R-:W3:Y:S01]  /*43310*/  LDL.LU R222, [R1+0x518] ;  /* 0x0005180001de7983 */ /* 0x000ee20000300800 */
[----:B----4-:R-:W-:Y:S01]  /*43320*/  MOV R239, R110 ;  /* 0x0000006e00ef7202 */ /* 0x010fe20000000f00 */
[----:B------:R-:W-:Y:S02]  /*43330*/  IMAD.MOV.U32 R238, RZ, RZ, R108 ;  /* 0x000000ffffee7224 */ /* 0x000fe400078e006c */
[----:B------:R-:W4:Y:S01]  /*43340*/  LDL.LU R104, [R1+0x4990] ;  /* 0x0049900001687983 */ /* 0x000f220000300800 */
[----:B--2---:R-:W-:-:S03]  /*43350*/  IMAD.MOV.U32 R236, RZ, RZ, R109 ;  /* 0x000000ffffec7224 */ /* 0x004fc600078e006d */
[----:B------:R-:W2:Y:S01]  /*43360*/  LDL.LU R109, [R1+0x498c] ;  /* 0x00498c00016d7983 */ /* 0x000ea20000300800 */
[----:B---3--:R-:W-:-:S03]  /*43370*/  IMAD.MOV.U32 R237, RZ, RZ, R111 ;  /* 0x000000ffffed7224 */ /* 0x008fc600078e006f */
[----:B------:R-:W3:Y:S04]  /*43380*/  LDL.LU R111, [R1+0x4988] ;  /* 0x00498800016f7983 */ /* 0x000ee80000300800 */
[----:B------:R-:W4:Y:S04]  /*43390*/  LDL.LU R108, [R1+0x4984] ;  /* 0x00498400016c7983 */ /* 0x000f280000300800 */
[----:B------:R-:W4:Y:S04]  /*433a0*/  LDL.LU R110, [R1+0x4980] ;  /* 0x00498000016e7983 */ /* 0x000f280000300800 */
[----:B------:R-:W4:Y:S04]  /*433b0*/  LDL.LU R84, [R1+0x11d0] ;  /* 0x0011d00001547983 */ /* 0x000f280000300800 */
[----:B------:R-:W4:Y:S04]  /*433c0*/  LDL.LU R85, [R1+0x11d4] ;  /* 0x0011d40001557983 */ /* 0x000f280000300800 */
[----:B------:R-:W4:Y:S04]  /*433d0*/  LDL.LU R86, [R1+0x11d8] ;  /* 0x0011d80001567983 */ /* 0x000f280000300800 */
[----:B------:R-:W4:Y:S01]  /*433e0*/  LDL.LU R87, [R1+0x11dc] ;  /* 0x0011dc0001577983 */ /* 0x000f220000300800 */
[----:B--2---:R-:W-:Y:S01]  /*433f0*/  MOV R91, R109 ;  /* 0x0000006d005b7202 */ /* 0x004fe20000000f00 */
[----:B---3--:R-:W-:-:S02]  /*43400*/  IMAD.MOV.U32 R90, RZ, RZ, R111 ;  /* 0x000000ffff5a7224 */ /* 0x008fc400078e006f */
[----:B----4-:R-:W-:Y:S02]  /*43410*/  IMAD.MOV.U32 R88, RZ, RZ, R108 ;  /* 0x000000ffff587224 */ /* 0x010fe400078e006c */
[----:B------:R-:W2:Y:S01]  /*43420*/  LDL.LU R108, [R1+0x497c] ;  /* 0x00497c00016c7983 */ /* 0x000ea20000300800 */
[----:B------:R-:W-:-:S03]  /*43430*/  IMAD.MOV.U32 R89, RZ, RZ, R110 ;  /* 0x000000ffff597224 */ /* 0x000fc600078e006e */
[----:B------:R-:W3:Y:S04]  /*43440*/  LDL.LU R110, [R1+0x4978] ;  /* 0x00497800016e7983 */ /* 0x000ee80000300800 */
        /* <DEDUP_REMOVED lines=8> */
[----:B------:R-:W-:Y:S01]  /*434d0*/  MOV R230, R107 ;  /* 0x0000006b00e67202 */ /* 0x000fe20000000f00 */
[----:B------:R-:W-:Y:S01]  /*434e0*/  IMAD.MOV.U32 R229, RZ, RZ, R106 ;  /* 0x000000ffffe57224 */ /* 0x000fe200078e006a */
[----:B--2---:R-:W-:Y:S02]  /*434f0*/  MOV R103, R108 ;  /* 0x0000006c00677202 */ /* 0x004fe40000000f00 */
[----:B------:R-:W2:Y:S01]  /*43500*/  LDL.LU R108, [R1+0x1240] ;  /* 0x00124000016c7983 */ /* 0x000ea20000300800 */
[----:B---3--:R-:W-:Y:S02]  /*43510*/  IMAD.MOV.U32 R101, RZ, RZ, R110 ;  /* 0x000000ffff657224 */ /* 0x008fe400078e006e */
[----:B----4-:R-:W-:Y:S02]  /*43520*/  IMAD.MOV.U32 R100, RZ, RZ, R111 ;  /* 0x000000ffff647224 */ /* 0x010fe400078e006f */
[----:B------:R-:W-:-:S02]  /*43530*/  IMAD.MOV.U32 R102, RZ, RZ, R109 ;  /* 0x000000ffff667224 */ /* 0x000fc400078e006d */
        /* <DEDUP_REMOVED lines=41> */
[C---:B----4-:R-:W-:Y:S08]  /*437d0*/  HMMA.1688.F32.TF32 R116, R216.reuse, R48, R116 ;  /* 0x00000030d874723c */ /* 0x050ff00000081074 */
[C---:B------:R-:W-:Y:S08]  /*437e0*/  HMMA.1688.F32.TF32 R124, R216.reuse, R40, R124 ;  /* 0x00000028d87c723c */ /* 0x040ff0000008107c */
[C---:B------:R-:W-:Y:S08]  /*437f0*/  HMMA.1688.F32.TF32 R120, R216.reuse, R44, R120 ;  /* 0x0000002cd878723c */ /* 0x040ff00000081078 */
[C---:B------:R-:W-:Y:S01]  /*43800*/  HMMA.1688.F32.TF32 R76, R216.reuse, R36, R104 ;  /* 0x00000024d84c723c */ /* 0x040fe20000081068 */
[----:B------:R-:W2:Y:S11]  /*43810*/  LDL.LU R104, [R1+0x1220] ;  /* 0x0012200001687983 */ /* 0x000eb60000300800 */
[----:B------:R-:W-:Y:S11]  /*43820*/  @!UPT UIADD3 URZ, URZ, URZ, URZ ;  /* 0x0000003f3f3ff290 */ /* 0x000ff6000fffe03f */
[----:B------:R-:W-:Y:S04]  /*43830*/  STL.64 [R1+0xb00], R76 ;  /* 0x000b004c01007387 */ /* 0x000fe80000100a00 */
[----:B------:R-:W-:Y:S04]  /*43840*/  STL.64 [R1+0xb08], R78 ;  /* 0x000b084e01007387 */ /* 0x000fe80000100a00 */
[----:B------:R-:W2:Y:S04]  /*43850*/  LDL.LU R105, [R1+0x1224] ;  /* 0x0012240001697983 */ /* 0x000ea80000300800 */
[----:B------:R-:W2:Y:S04]  /*43860*/  LDL.LU R106, [R1+0x1228] ;  /* 0x00122800016a7983 */ /* 0x000ea80000300800 */
[----:B------:R-:W2:Y:S04]  /*43870*/  LDL.LU R107, [R1+0x122c] ;  /* 0x00122c00016b7983 */ /* 0x000ea80000300800 */
[----:B------:R-:W-:Y:S04]  /*43880*/  STL.64 [R1+0xaf0], R124 ;  /* 0x000af07c01007387 */ /* 0x000fe80000100a00 */
[----:B------:R1:W-:Y:S01]  /*43890*/  STL.64 [R1+0xaf8], R126 ;  /* 0x000af87e01007387 */ /* 0x0003e20000100a00 */
[C---:B------:R-:W-:Y:S03]  /*438a0*/  HMMA.1688.F32.TF32 R72, R216.reuse, R60, R72 ;  /* 0x0000003cd848723c */ /* 0x040fe60000081048 */
[----:B------:R-:W-:Y:S04]  /*438b0*/  LDS R76, [R0+0x8400] ;  /* 0x00840000004c7984 */ /* 0x000fe80000000800 */
[----:B------:R-:W-:Y:S04]  /*438c0*/  LDS R78, [R0+0xa400] ;  /* 0x00a40000004e7984 */ /* 0x000fe80000000800 */
[----:B-1----:R-:W3:Y:S04]  /*438d0*/  LDL.LU.64 R126, [R1+0x4958] ;  /* 0x00495800017e7983 */ /* 0x002ee80000300a00 */
[----:B------:R-:W3:Y:S04]  /*438e0*/  LDL.LU.64 R124, [R1+0x4950] ;  /* 0x00495000017c7983 */ /* 0x000ee80000300a00 */
[----:B------:R-:W-:Y:S04]  /*438f0*/  STL.64 [R1+0xae0], R120 ;  /* 0x000ae07801007387 */ /* 0x000fe80000100a00 */
[----:B------:R1:W-:Y:S04]  /*43900*/  STL.64 [R1+0xae8], R122 ;  /* 0x000ae87a01007387 */ /* 0x0003e80000100a00 */
[----:B------:R-:W-:Y:S04]  /*43910*/  LDS R77, [R3+0x8400] ;  /* 0x00840000034d7984 */ /* 0x000fe80000000800 */
[----:B------:R-:W4:Y:S04]  /*43920*/  LDS R79, [R3+0xa400] ;  /* 0x00a40000034f7984 */ /* 0x000f280000000800 */
[----:B-1----:R-:W2:Y:S04]  /*43930*/  LDL.LU.64 R122, [R1+0x4948] ;  /* 0x00494800017a7983 */ /* 0x002ea80000300a00 */
[----:B------:R-:W2:Y:S04]  /*43940*/  LDL.LU.64 R120, [R1+0x4940] ;  /* 0x0049400001787983 */ /* 0x000ea80000300a00 */
[----:B------:R-:W-:Y:S04]  /*43950*/  STL.64 [R1+0xad0], R116 ;  /* 0x000ad07401007387 */ /* 0x000fe80000100a00 */
[----:B------:R1:W-:Y:S04]  /*43960*/  STL.64 [R1+0xad8], R118 ;  /* 0x000ad87601007387 */ /* 0x0003e80000100a00 */
[----:B-1----:R-:W4:Y:S04]  /*43970*/  LDL.LU.64 R118, [R1+0x4938] ;  /* 0x0049380001767983 */ /* 0x002f280000300a00 */
[----:B------:R-:W4:Y:S04]  /*43980*/  LDL.LU.64 R116, [R1+0x4930] ;  /* 0x0049300001747983 */ /* 0x000f280000300a00 */
        /* <DEDUP_REMOVED lines=9> */
[----:B------:R-:W-:Y:S04]  /*43a20*/  STL.64 [R1+0xaa8], R74 ;  /* 0x000aa84a01007387 */ /* 0x000fe80000100a00 */
[----:B------:R-:W-:Y:S04]  /*43a30*/  LDS R72, [R0+0x8480] ;  /* 0x0084800000487984 */ /* 0x000fe80000000800 */
[----:B------:R-:W-:Y:S04]  /*43a40*/  LDS R74, [R0+0xa480] ;  /* 0x00a48000004a7984 */ /* 0x000fe80000000800 */
[----:B------:R-:W-:Y:S04]  /*43a50*/  LDS R73, [R3+0x8480] ;  /* 0x0084800003497984 */ /* 0x000fe80000000800 */
[----:B------:R-:W1:Y:S01]  /*43a60*/  LDS R75, [R3+0xa480] ;  /* 0x00a48000034b7984 */ /* 0x000e620000000800 */
[----:B--2---:R-:W-:Y:S11]  /*43a70*/  HMMA.1688.F32.TF32 R108, R216, R64, R108 ;  /* 0x00000040d86c723c */ /* 0x004ff6000008106c */
[----:B------:R-:W-:Y:S11]  /*43a80*/  @!UPT UIADD3 URZ, URZ, URZ, URZ ;  /* 0x0000003f3f3ff290 */ /* 0x000ff6000fffe03f */
[----:B------:R-:W-:Y:S01]  /*43a90*/  @!UPT UIADD3 URZ, URZ, URZ, URZ ;  /* 0x0000003f3f3ff290 */ /* 0x000fe2000fffe03f */
        /* <DEDUP_REMOVED lines=24> */
[C---:B--2---:R-:W-:Y:S03]  /*43c20*/  HMMA.1688.F32.TF32 R88, R68.reuse, R36, R220 ;  /* 0x000000244458723c */ /* 0x044fe600000810dc */
[----:B------:R-:W-:Y:S04]  /*43c30*/  STL.64 [R1+0x910], R80 ;  /* 0x0009105001007387 */ /* 0x000fe80000100a00 */
[----:B------:R2:W-:Y:S01]  /*43c40*/  STL.64 [R1+0x918], R82 ;  /* 0x0009185201007387 */ /* 0x0005e20000100a00 */
[C---:B-1----:R-:W-:Y:S08]  /*43c50*/  HMMA.1688.F32.TF32 R84, R68.reuse, R40, R224 ;  /* 0x000000284454723c */ /* 0x042ff000000810e0 */
[C---:B--2---:R-:W-:Y:S07]  /*43c60*/  HMMA.1688.F32.TF32 R80, R68.reuse, R44, R228 ;  /* 0x0000002c4450723c */ /* 0x044fee00000810e4 */
        /* <DEDUP_REMOVED lines=16> */
[----:B--2---:R-:W-:Y:S08]  /*43d70*/  HMMA.1688.F32.TF32 R84, R68, R64, R112 ;  /* 0x000000404454723c */ /* 0x004ff00000081070 */
[C---:B----4-:R-:W-:Y:S08]  /*43d80*/  HMMA.1688.F32.TF32 R80, R76.reuse, R4, R116 ;  /* 0x000000044c50723c */ /* 0x050ff00000081074 */
[C---:B------:R-:W-:Y:S01]  /*43d90*/  HMMA.1688.F32.TF32 R68, R76.reuse, R8, R120 ;  /* 0x000000084c44723c */ /* 0x040fe20000081078 */
[----:B------:R-:W-:Y:S04]  /*43da0*/  STL.64 [R1+0x8a0], R88 ;  /* 0x0008a05801007387 */ /* 0x000fe80000100a00 */
[----:B------:R-:W-:Y:S04]  /*43db0*/  STL.64 [R1+0x8a8], R90 ;  /* 0x0008a85a01007387 */ /* 0x000fe80000100a00 */
[----:B------:R-:W-:Y:S04]  /*43dc0*/  STL.64 [R1+0x860], R84 ;  /* 0x0008605401007387 */ /* 0x000fe80000100a00 */
[----:B------:R3:W-:Y:S04]  /*43dd0*/  STL.64 [R1+0x868], R86 ;  /* 0x0008685601007387 */ /* 0x0007e80000100a00 */
[----:B------:R-:W-:Y:S04]  /*43de0*/  STL.64 [R1+0x840], R80 ;  /* 0x0008405001007387 */ /* 0x000fe80000100a00 */
[----:B------:R1:W-:Y:S01]  /*43df0*/  STL.64 [R1+0x848], R82 ;  /* 0x0008485201007387 */ /* 0x0003e20000100a00 */
[C---:B---3--:R-:W-:Y:S03]  /*43e00*/  HMMA.1688.F32.TF32 R84, R76.reuse, R12, R124 ;  /* 0x0000000c4c54723c */ /* 0x048fe6000008107c */
        /* <DEDUP_REMOVED lines=12> */
[----:B-1----:R-:W-:Y:S01]  /*43ed0*/  HMMA.1688.F32.TF32 R68, R76, R32, R144 ;  /* 0x000000204c44723c */ /* 0x002fe20000081090 */
[----:B------:R-:W-:-:S06]  /*43ee0*/  IMAD.MOV.U32 R248, RZ, RZ, R165 ;  /* 0x000000fffff87224 */ /* 0x000fcc00078e00a5 */
[----:B------:R-:W-:Y:S04]  /*43ef0*/  STL.64 [R1+0x560], R84 ;  /* 0x0005605401007387 */ /* 0x000fe80000100a00 */
[----:B------:R-:W-:Y:S04]  /*43f00*/  STL.64 [R1+0x568], R86 ;  /* 0x0005685601007387 */ /* 0x000fe80000100a00 */
[----:B------:R-:W-:Y:S01]  /*43f10*/  STL.64 [R1+0x540], R80 ;  /* 0x0005405001007387 */ /* 0x000fe20000100a00 */
[----:B------:R-:W-:-:S03]  /*43f20*/  IMAD.MOV.U32 R249, RZ, RZ, R160 ;  /* 0x000000fffff97224 */ /* 0x000fc600078e00a0 */
[----:B------:R-:W-:Y:S01]  /*43f30*/  STL.64 [R1+0x548], R82 ;  /* 0x0005485201007387 */ /* 0x000fe20000100a00 */
[----:B------:R-:W-:-:S03]  /*43f40*/  IMAD.MOV.U32 R250, RZ, RZ, R161 ;  /* 0x000000fffffa7224 */ /* 0x000fc600078e00a1 */
[----:B------:R-:W2:Y:S01]  /*43f50*/  LDL.LU R165, [R1+0x4908] ;  /* 0x0049080001a57983 */ /* 0x000ea20000300800 */
[----:B------:R-:W-:-:S03]  /*43f60*/  MOV R251, R162 ;  /* 0x000000a200fb7202 */ /* 0x000fc60000000f00 */
[----:B------:R-:W-:Y:S01]  /*43f70*/  STL.64 [R1+0x520], R68 ;  /* 0x0005204401007387 */ /* 0x000fe20000100a00 */
[----:B------:R-:W-:-:S03]  /*43f80*/  IMAD.MOV.U32 R244, RZ, RZ, R156 ;  /* 0x000000fffff47224 */ /* 0x000fc600078e009c */
[----:B------:R1:W-:Y:S01]  /*43f90*/  STL.64 [R1+0x528], R70 ;  /* 0x0005284601007387 */ /* 0x0003e20000100a00 */
        /* <DEDUP_REMOVED lines=13> */
[----:B------:R-:W1:Y:S04]  /*44070*/  LDL.LU R152, [R1+0x48ec] ;  /* 0x0048ec0001987983 */ /* 0x000e680000300800 */
[----:B------:R-:W1:Y:S04]  /*44080*/  LDL.LU R153, [R1+0x48e8] ;  /* 0x0048e80001997983 */ /* 0x000e680000300800 */
[----:B------:R-:W1:Y:S04]  /*44090*/  LDL.LU R154, [R1+0x48e4] ;  /* 0x0048e400019a7983 */ /* 0x000e680000300800 */
[----:B------:R-:W1:Y:S04]  /*440a0*/  LDL.LU R155, [R1+0x48e0] ;  /* 0x0048e000019b7983 */ /* 0x000e680000300800 */
        /* <DEDUP_REMOVED lines=10> */
[----:B------:R-:W2:Y:S01]  /*44150*/  LDL.LU R151, [R1+0x48d0] ;  /* 0x0048d00001977983 */ /* 0x000ea20000300800 */
[----:B------:R-:W-:Y:S01]  /*44160*/  MOV R231, R159 ;  /* 0x0000009f00e77202 */ /* 0x000fe20000000f00 */
[----:B------:R-:W-:-:S02]  /*44170*/  IMAD.MOV.U32 R240, RZ, RZ, R163 ;  /* 0x000000fffff07224 */ /* 0x000fc400078e00a3 */
[----:B------:R-:W4:Y:S01]  /*44180*/  LDL.LU R159, [R1+0x48cc] ;  /* 0x0048cc00019f7983 */ /* 0x000f220000300800 */
[----:B------:R-:W-:Y:S02]  /*44190*/  IMAD.MOV.U32 R241, RZ, RZ, R166 ;  /* 0x000000fffff17224 */ /* 0x000fe400078e00a6 */
[----:B------:R-:W-:Y:S01]  /*441a0*/  IMAD.MOV.U32 R242, RZ, RZ, R167 ;  /* 0x000000fffff27224 */ /* 0x000fe200078e00a7 */
[----:B------:R-:W3:Y:S04]  /*441b0*/  LDL.LU R163, [R1+0x48c8] ;  /* 0x0048c80001a37983 */ /* 0x000ee80000300800 */
[----:B------:R-:W3:Y:S04]  /*441c0*/  LDL.LU R166, [R1+0x48c4] ;  /* 0x0048c40001a67983 */ /* 0x000ee80000300800 */
[----:B------:R-:W3:Y:S01]  /*441d0*/  LDL.LU R167, [R1+0x48c0] ;  /* 0x0048c00001a77983 */ /* 0x000ee20000300800 */
[----:B------:R-:W-:-:S03]  /*441e0*/  MOV R243, R171 ;  /* 0x000000ab00f37202 */ /* 0x000fc60000000f00 */
[----:B------:R-:W3:Y:S01]  /*441f0*/  LDL.LU R171, [R1+0x48bc] ;  /* 0x0048bc0001ab7983 */ /* 0x000ee20000300800 */
[----:B------:R-:W-:Y:S08]  /*44200*/  HMMA.1688.F32.TF32 R88, R72, R52, R244 ;  /* 0x000000344858723c */ /* 0x000ff000000810f4 */
[C---:B-1----:R-:W-:Y:S08]  /*44210*/  HMMA.1688.F32.TF32 R68, R76.reuse, R40, R152 ;  /* 0x000000284c44723c */ /* 0x042ff00000081098 */
[C---:B--2---:R-:W-:Y:S08]  /*44220*/  HMMA.1688.F32.TF32 R80, R76.reuse, R36, R148 ;  /* 0x000000244c50723c */ /* 0x044ff00000081094 */
[C---:B----4-:R-:W-:Y:S11]  /*44230*/  HMMA.1688.F32.TF32 R84, R76.reuse, R44, R156 ;  /* 0x0000002c4c54723c */ /* 0x050ff6000008109c */
[----:B------:R-:W-:Y:S04]  /*44240*/  @!UPT UIADD3 URZ, URZ, URZ, URZ ;  /* 0x0000003f3f3ff290 */ /* 0x000fe8000fffe03f */
[----:B------:R-:W-:Y:S04]  /*44250*/  STL.64 [R1+0x510], R80 ;  /* 0x0005105001007387 */ /* 0x000fe80000100a00 */
[----:B------:R3:W-:Y:S04]  /*44260*/  STL.64 [R1+0x518], R82 ;  /* 0x0005185201007387 */ /* 0x0007e80000100a00 */
[----:B------:R-:W-:Y:S04]  /*44270*/  STL.64 [R1+0x500], R68 ;  /* 0x0005004401007387 */ /* 0x000fe80000100a00 */
[----:B------:R1:W-:Y:S01]  /*44280*/  STL.64 [R1+0x508], R70 ;  /* 0x0005084601007387 */ /* 0x0003e20000100a00 */
[C---:B---3--:R-:W-:Y:S08]  /*44290*/  HMMA.1688.F32.TF32 R80, R76.reuse, R48, R160 ;  /* 0x000000304c50723c */ /* 0x048ff000000810a0 */
[C---:B-1----:R-:W-:Y:S01]  /*442a0*/  HMMA.1688.F32.TF32 R68, R76.reuse, R52, R164 ;  /* 0x000000344c44723c */ /* 0x042fe200000810a4 */
[----:B------:R-:W-:Y:S04]  /*442b0*/  STL.64 [R1+0x4e0], R84 ;  /* 0x0004e05401007387 */ /* 0x000fe80000100a00 */
[----:B------:R1:W-:Y:S10]  /*442c0*/  STL.64 [R1+0x4e8], R86 ;  /* 0x0004e85601007387 */ /* 0x0003f40000100a00 */
[----:B------:R-:W-:Y:S01]  /*442d0*/  STL.64 [R1+0x4d0], R80 ;  /* 0x0004d05001007387 */ /* 0x000fe20000100a00 */
[C---:B-1----:R-:W-:Y:S03]  /*442e0*/  HMMA.1688.F32.TF32 R84, R76.reuse, R56, R168 ;  /* 0x000000384c54723c */ /* 0x042fe600000810a8 */
[----:B------:R1:W-:Y:S04]  /*442f0*/  STL.64 [R1+0x4d8], R82 ;  /* 0x0004d85201007387 */ /* 0x0003e80000100a00 */
[----:B------:R-:W-:Y:S04]  /*44300*/  STL.64 [R1+0x4b0], R68 ;  /* 0x0004b04401007387 */ /* 0x000fe80000100a00 */
[----:B------:R2:W-:Y:S01]  /*44310*/  STL.64 [R1+0x4b8], R70 ;  /* 0x0004b84601007387 */ /* 0x0005e20000100a00 */
[C---:B-1----:R-:W-:Y:S08]  /*44320*/  HMMA.1688.F32.TF32 R80, R76.reuse, R60, R172 ;  /* 0x0000003c4c50723c */ /* 0x042ff000000810ac */
[----:B--2---:R-:W-:Y:S03]  /*44330*/  HMMA.1688.F32.TF32 R68, R76, R64, R176 ;  /* 0x000000404c44723c */ /* 0x004fe600000810b0 */
[----:B------:R-:W-:Y:S04]  /*44340*/  STL.64 [R1+0x490], R84 ;  /* 0x0004905401007387 */ /* 0x000fe80000100a00 */
[----:B------:R-:W-:Y:S01]  /*44350*/  STL.64 [R1+0x498], R86 ;  /* 0x0004985601007387 */ /* 0x000fe20000100a00 */
[C---:B------:R-:W-:Y:S07]  /*44360*/  HMMA.1688.F32.TF32 R76, R72.reuse, R4, R180 ;  /* 0x00000004484c723c */ /* 0x040fee00000810b4 */
[----:B------:R-:W-:Y:S04]  /*44370*/  STL.64 [R1+0x360], R80 ;  /* 0x0003605001007387 */ /* 0x000fe80000100a00 */
[----:B------:R1:W-:Y:S04]  /*44380*/  STL.64 [R1+0x368], R82 ;  /* 0x0003685201007387 */ /* 0x0003e80000100a00 */
[----:B------:R-:W-:Y:S04]  /*44390*/  STL.64 [R1+0x350], R68 ;  /* 0x0003504401007387 */ /* 0x000fe80000100a00 */
[----:B------:R2:W-:Y:S01]  /*443a0*/  STL.64 [R1+0x358], R70 ;  /* 0x0003584601007387 */ /* 0x0005e20000100a00 */
[C---:B-1----:R-:W-:Y:S08]  /*443b0*/  HMMA.1688.F32.TF32 R80, R72.reuse, R8, R184 ;  /* 0x000000084850723c */ /* 0x042ff000000810b8 */
[C---:B--2---:R-:W-:Y:S01]  /*443c0*/  HMMA.1688.F32.TF32 R68, R72.reuse, R12, R188 ;  /* 0x0000000c4844723c */ /* 0x044fe200000810bc */
[----:B------:R-:W-:Y:S04]  /*443d0*/  STL.64 [R1+0x340], R76 ;  /* 0x0003404c01007387 */ /* 0x000fe80000100a00 */
[----:B------:R-:W-:Y:S03]  /*443e0*/  STL.64 [R1+0x348], R78 ;  /* 0x0003484e01007387 */ /* 0x000fe60000100a00 */
        /* <DEDUP_REMOVED lines=8> */
[----:B------:R-:W-:Y:S04]  /*44470*/  LDS R77, [R3+0x8500] ;  /* 0x00850000034d7984 */ /* 0x000fe80000000800 */
[----:B------:R-:W1:Y:S01]  /*44480*/  LDS R79, [R3+0xa500] ;  /* 0x00a50000034f7984 */ /* 0x000e620000000800 */
[C---:B--2---:R-:W-:Y:S03]  /*44490*/  HMMA.1688.F32.TF32 R68, R72.reuse, R16, R192 ;  /* 0x000000104844723c */ /* 0x044fe600000810c0 */
[----:B------:R-:W-:Y:S04]  /*444a0*/  LDS R196, [R0+0x8700] ;  /* 0x0087000000c47984 */ /* 0x000fe80000000800 */
[----:B------:R-:W-:Y:S04]  /*444b0*/  LDS R198, [R0+0xa700] ;  /* 0x00a7000000c67984 */ /* 0x000fe80000000800 */
[----:B------:R-:W-:Y:S04]  /*444c0*/  LDS R197, [R3+0x8700] ;  /* 0x0087000003c57984 */ /* 0x000fe80000000800 */
[----:B------:R-:W-:Y:S08]  /*444d0*/  LDS R199, [R3+0xa700] ;  /* 0x00a7000003c77984 */ /* 0x000ff00000000800 */
[----:B------:R-:W-:Y:S04]  /*444e0*/  STL.64 [R1+0x310], R68 ;  /* 0x0003104401007387 */ /* 0x000fe80000100a00 */
[----:B------:R2:W-:Y:S04]  /*444f0*/  STL.64 [R1+0x318], R70 ;  /* 0x0003184601007387 */ /* 0x0005e80000100a00 */
[----:B------:R-:W-:Y:S04]  /*44500*/  STL.64 [R1+0x300], R84 ;  /* 0x0003005401007387 */ /* 0x000fe80000100a00 */
[----:B------:R3:W-:Y:S01]  /*44510*/  STL.64 [R1+0x308], R86 ;  /* 0x0003085601007387 */ /* 0x0007e20000100a00 */
[C---:B--2---:R-:W-:Y:S03]  /*44520*/  HMMA.1688.F32.TF32 R68, R72.reuse, R28, R204 ;  /* 0x0000001c4844723c */ /* 0x044fe600000810cc */
[----:B------:R-:W-:Y:S04]  /*44530*/  STL.64 [R1+0x2f0], R80 ;  /* 0x0002f05001007387 */ /* 0x000fe80000100a00 */
[----:B------:R2:W-:Y:S01]  /*44540*/  STL.64 [R1+0x2f8], R82 ;  /* 0x0002f85201007387 */ /* 0x0005e20000100a00 */
[C---:B---3--:R-:W-:Y:S08]  /*44550*/  HMMA.1688.F32.TF32 R84, R72.reuse, R32, R208 ;  /* 0x000000204854723c */ /* 0x048ff000000810d0 */
[C---:B--2---:R-:W-:Y:S01]  /*44560*/  HMMA.1688.F32.TF32 R80, R72.reuse, R36, R212 ;  /* 0x000000244850723c */ /* 0x044fe200000810d4 */
[----:B------:R-:W-:Y:S04]  /*44570*/  LDS R212, [R0+0x8680] ;  /* 0x0086800000d47984 */ /* 0x000fe80000000800 */
[----:B------:R-:W-:Y:S04]  /*44580*/  LDS R214, [R0+0xa680] ;  /* 0x00a6800000d67984 */ /* 0x000fe80000000800 */
        /* <DEDUP_REMOVED lines=11> */
[C---:B------:R-:W-:Y:S03]  /*44640*/  HMMA.1688.F32.TF32 R84, R72.reuse, R44, R228 ;  /* 0x0000002c4854723c */ /* 0x040fe600000810e4 */
[----:B------:R-:W-:Y:S04]  /*44650*/  LDS R213, [R3+0x8680] ;  /* 0x0086800003d57984 */ /* 0x000fe80000000800 */
[----:B------:R-:W-:Y:S08]  /*44660*/  LDS R215, [R3+0xa680] ;  /* 0x00a6800003d77984 */ /* 0x000ff00000000800 */
[----:B------:R-:W-:Y:S04]  /*44670*/  STL.64 [R1+0x180], R80 ;  /* 0x0001805001007387 */ /* 0x000fe80000100a00 */
[----:B------:R3:W-:Y:S02]  /*44680*/  STL.64 [R1+0x188], R82 ;  /* 0x0001885201007387 */ /* 0x0007e40000100a00 */
[C---:B---3--:R-:W-:Y:S02]  /*44690*/  HMMA.1688.F32.TF32 R80, R72.reuse, R48, R232 ;  /* 0x000000304850723c */ /* 0x048fe400000810e8 */
[----:B------:R-:W-:Y:S04]  /*446a0*/  STL.64 [R1+0x170], R84 ;  /* 0x0001705401007387 */ /* 0x000fe80000100a00 */
[----:B------:R3:W-:Y:S02]  /*446b0*/  STL.64 [R1+0x178], R86 ;  /* 0x0001785601007387 */ /* 0x0007e40000100a00 */
[C---:B---3--:R-:W-:Y:S11]  /*446c0*/  HMMA.1688.F32.TF32 R84, R72.reuse, R56, R248 ;  /* 0x000000384854723c */ /* 0x048ff600000810f8 */
[----:B------:R-:W-:Y:S04]  /*446d0*/  @!UPT UIADD3 URZ, URZ, URZ, URZ ;  /* 0x0000003f3f3ff290 */ /* 0x000fe8000fffe03f */
[----:B------:R-:W-:Y:S04]  /*446e0*/  STL.64 [R1+0x160], R80 ;  /* 0x0001605001007387 */ /* 0x000fe80000100a00 */
[----:B------:R3:W-:Y:S02]  /*446f0*/  STL.64 [R1+0x168], R82 ;  /* 0x0001685201007387 */ /* 0x0007e40000100a00 */
[C---:B---3--:R-:W-:Y:S02]  /*44700*/  HMMA.1688.F32.TF32 R80, R72.reuse, R60, R240 ;  /* 0x0000003c4850723c */ /* 0x048fe400000810f0 */
[----:B------:R-:W-:Y:S04]  /*44710*/  STL.64 [R1+0x150], R88 ;  /* 0x0001505801007387 */ /* 0x000fe80000100a00 */
[----:B------:R-:W-:Y:S04]  /*44720*/  STL.64 [R1+0x158], R90 ;  /* 0x0001585a01007387 */ /* 0x000fe80000100a00 */
[----:B------:R-:W2:Y:S04]  /*44730*/  LDL.LU R232, [R1+0x1b0] ;  /* 0x0001b00001e87983 */ /* 0x000ea80000300800 */
[----:B------:R-:W-:Y:S04]  /*44740*/  STL.64 [R1+0x140], R84 ;  /* 0x0001405401007387 */ /* 0x000fe80000100a00 */
[----:B------:R-:W-:Y:S05]  /*44750*/  STL.64 [R1+0x148], R86 ;  /* 0x0001485601007387 */ /* 0x000fea0000100a00 */
        /* <DEDUP_REMOVED lines=17> */
[----:B---3--:R-:W3:Y:S04]  /*44870*/  LDL.LU R80, [R1+0x10b0] ;  /* 0x0010b00001507983 */ /* 0x008ee80000300800 */
[----:B------:R-:W3:Y:S04]  /*44880*/  LDL.LU R81, [R1+0x10b4] ;  /* 0x0010b40001517983 */ /* 0x000ee80000300800 */
[----:B----4-:R-:W3:Y:S04]  /*44890*/  LDL.LU R82, [R1+0x10b8] ;  /* 0x0010b80001527983 */ /* 0x010ee80000300800 */
        /* <DEDUP_REMOVED lines=60> */
[C---:B-1----:R-:W-:Y:S03]  /*44c60*/  HMMA.1688.F32.TF32 R100, R76.reuse, R28, R100 ;  /* 0x0000001c4c64723c */ /* 0x042fe60000081064 */
[----:B------:R-:W-:Y:S04]  /*44c70*/  LDS R109, [R3+0x8600] ;  /* 0x00860000036d7984 */ /* 0x000fe80000000800 */
[----:B------:R-:W1:Y:S01]  /*44c80*/  LDS R111, [R3+0xa600] ;  /* 0x00a60000036f7984 */ /* 0x000e620000000800 */
[C---:B---3--:R-:W-:Y:S07]  /*44c90*/  HMMA.1688.F32.TF32 R120, R76.reuse, R4, R116 ;  /* 0x000000044c78723c */ /* 0x048fee0000081074 */
[----:B------:R-:W-:Y:S04]  /*44ca0*/  STL.64 [R1+0x120], R72 ;  /* 0x0001204801007387 */ /* 0x000fe80000100a00 */
[----:B------:R2:W-:Y:S01]  /*44cb0*/  STL.64 [R1+0x128], R74 ;  /* 0x0001284a01007387 */ /* 0x0005e20000100a00 */
[C---:B----4-:R-:W-:Y:S08]  /*44cc0*/  HMMA.1688.F32.TF32 R116, R76.reuse, R8, R248 ;  /* 0x000000084c74723c */ /* 0x050ff000000810f8 */
[C---:B--2---:R-:W-:Y:S03]  /*44cd0*/  HMMA.1688.F32.TF32 R72, R76.reuse, R12, R240 ;  /* 0x0000000c4c48723c */ /* 0x044fe600000810f0 */
[----:B------:R-:W-:Y:S04]  /*44ce0*/  STL.64 [R1+0x110], R120 ;  /* 0x0001107801007387 */ /* 0x000fe80000100a00 */
[----:B------:R-:W-:Y:S04]  /*44cf0*/  STL.64 [R1+0x118], R122 ;  /* 0x0001187a01007387 */ /* 0x000fe80000100a00 */
[----:B------:R-:W2:Y:S04]  /*44d00*/  LDL.LU R248, [R1+0x1d0] ;  /* 0x0001d00001f87983 */ /* 0x000ea80000300800 */
[----:B------:R-:W-:Y:S04]  /*44d10*/  STL.64 [R1+0x100], R116 ;  /* 0x0001007401007387 */ /* 0x000fe80000100a00 */
        /* <DEDUP_REMOVED lines=9> */
[----:B------:R-:W2:Y:S01]  /*44db0*/  LDL.LU R243, [R1+0x1ec] ;  /* 0x0001ec0001f37983 */ /* 0x000ea20000300800 */
[C---:B---3--:R-:W-:Y:S08]  /*44dc0*/  HMMA.1688.F32.TF32 R116, R76.reuse, R16, R112 ;  /* 0x000000104c74723c */ /* 0x048ff00000081070 */
[C---:B------:R-:W-:Y:S08]  /*44dd0*/  HMMA.1688.F32.TF32 R112, R76.reuse, R20, R216 ;  /* 0x000000144c70723c */ /* 0x040ff000000810d8 */
[C---:B----4-:R-:W-:Y:S07]  /*44de0*/  HMMA.1688.F32.TF32 R72, R76.reuse, R24, R104 ;  /* 0x000000184c48723c */ /* 0x050fee0000081068 */
[----:B------:R-:W-:Y:S01]  /*44df0*/  STL.64 [R1+0xe0], R116 ;  /* 0x0000e07401007387 */ /* 0x000fe20000100a00 */
[C---:B------:R-:W-:Y:S03]  /*44e00*/  HMMA.1688.F32.TF32 R96, R76.reuse, R32, R96 ;  /* 0x000000204c60723c */ /* 0x040fe60000081060 */
[----:B------:R-:W-:Y:S04]  /*44e10*/  STL.64 [R1+0xe8], R118 ;  /* 0x0000e87601007387 */ /* 0x000fe80000100a00 */
[----:B------:R-:W-:Y:S04]  /*44e20*/  STL.64 [R1+0xd0], R112 ;  /* 0x0000d07001007387 */ /* 0x000fe80000100a00 */
[----:B------:R-:W-:Y:S04]  /*44e30*/  STL.64 [R1+0xd8], R114 ;  /* 0x0000d87201007387 */ /* 0x000fe80000100a00 */
[----:B------:R-:W-:Y:S04]  /*44e40*/  STL.64 [R1+0xc0], R72 ;  /* 0x0000c04801007387 */ /* 0x000fe80000100a00 */
[----:B------:R3:W-:Y:S02]  /*44e50*/  STL.64 [R1+0xc8], R74 ;  /* 0x0000c84a01007387 */ /* 0x0007e40000100a00 */
[C---:B---3--:R-:W-:Y:S02]  /*44e60*/  HMMA.1688.F32.TF32 R72, R76.reuse, R36, R92 ;  /* 0x000000244c48723c */ /* 0x048fe4000008105c */
[----:B------:R-:W-:Y:S04]  /*44e70*/  STL.64 [R1+0xb0], R100 ;  /* 0x0000b06401007387 */ /* 0x000fe80000100a00 */
[----:B------:R-:W-:Y:S02]  /*44e80*/  STL.64 [R1+0xb8], R102 ;  /* 0x0000b86601007387 */ /* 0x000fe40000100a00 */
[C---:B------:R-:W-:Y:S02]  /*44e90*/  HMMA.1688.F32.TF32 R88, R76.reuse, R40, R88 ;  /* 0x000000284c58723c */ /* 0x040fe40000081058 */
[----:B------:R-:W-:Y:S04]  /*44ea0*/  STL.64 [R1+0xa0], R96 ;  /* 0x0000a06001007387 */ /* 0x000fe80000100a00 */
[----:B------:R-:W-:Y:S02]  /*44eb0*/  STL.64 [R1+0xa8], R98 ;  /* 0x0000a86201007387 */ /* 0x000fe40000100a00 */
[C---:B------:R-:W-:Y:S07]  /*44ec0*/  HMMA.1688.F32.TF32 R84, R76.reuse, R44, R84 ;  /* 0x0000002c4c54723c */ /* 0x040fee0000081054 */
[----:B------:R-:W-:Y:S04]  /*44ed0*/  STL.64 [R1+0x90], R72 ;  /* 0x0000904801007387 */ /* 0x000fe80000100a00 */
[----:B------:R3:W-:Y:S02]  /*44ee0*/  STL.64 [R1+0x98], R74 ;  /* 0x0000984a01007387 */ /* 0x0007e40000100a00 */
[C---:B---3--:R-:W-:Y:S02]  /*44ef0*/  HMMA.1688.F32.TF32 R72, R76.reuse, R48, R80 ;  /* 0x000000304c48723c */ /* 0x048fe40000081050 */
[----:B------:R-:W-:Y:S04]  /*44f00*/  STL.64 [R1+0x80], R88 ;  /* 0x0000805801007387 */ /* 0x000fe80000100a00 */
[----:B------:R-:W-:Y:S02]  /*44f10*/  STL.64 [R1+0x88], R90 ;  /* 0x0000885a01007387 */ /* 0x000fe40000100a00 */
[C---:B------:R-:W-:Y:S02]  /*44f20*/  HMMA.1688.F32.TF32 R80, R76.reuse, R52, R236 ;  /* 0x000000344c50723c */ /* 0x040fe400000810ec */
[----:B------:R-:W-:Y:S04]  /*44f30*/  STL.64 [R1+0x70], R84 ;  /* 0x0000705401007387 */ /* 0x000fe80000100a00 */
[----:B------:R3:W-:Y:S09]  /*44f40*/  STL.64 [R1+0x78], R86 ;  /* 0x0000785601007387 */ /* 0x0007f20000100a00 */
[----:B------:R-:W-:Y:S01]  /*44f50*/  STL.64 [R1+0x60], R72 ;  /* 0x0000604801007387 */ /* 0x000fe20000100a00 */
[C---:B---3--:R-:W-:Y:S03]  /*44f60*/  HMMA.1688.F32.TF32 R84, R76.reuse, R56, R220 ;  /* 0x000000384c54723c */ /* 0x048fe600000810dc */
[----:B------:R3:W-:Y:S05]  /*44f70*/  STL.64 [R1+0x68], R74 ;  /* 0x0000684a01007387 */ /* 0x0007ea0000100a00 */
[C---:B---3--:R-:W-:Y:S01]  /*44f80*/  HMMA.1688.F32.TF32 R72, R76.reuse, R60, R224 ;  /* 0x0000003c4c48723c */ /* 0x048fe200000810e0 */
[----:B------:R-:W-:Y:S04]  /*44f90*/  STL.64 [R1+0x50], R80 ;  /* 0x0000505001007387 */ /* 0x000fe80000100a00 */
[----:B------:R3:W-:Y:S10]  /*44fa0*/  STL.64 [R1+0x58], R82 ;  /* 0x0000585201007387 */ /* 0x0007f40000100a00 */
[----:B------:R-:W-:Y:S04]  /*44fb0*/  STL.64 [R1+0x40], R84 ;  /* 0x0000405401007387 */ /* 0x000fe80000100a00 */
[----:B------:R-:W-:Y:S01]  /*44fc0*/  STL.64 [R1+0x48], R86 ;  /* 0x0000485601007387 */ /* 0x000fe20000100a00 */
[----:B---3--:R-:W-:Y:S03]  /*44fd0*/  HMMA.1688.F32.TF32 R80, R76, R64, R228 ;  /* 0x000000404c50723c */ /* 0x008fe600000810e4 */
[----:B------:R-:W-:Y:S05]  /*44fe0*/  STL.64 [R1+0x30], R72 ;  /* 0x0000304801007387 */ /* 0x000fea0000100a00 */
[C---:B------:R-:W-:Y:S01]  /*44ff0*/  HMMA.1688.F32.TF32 R76, R68.reuse, R4, R232 ;  /* 0x00000004444c723c */ /* 0x040fe200000810e8 */
[----:B------:R3:W-:Y:S07]  /*45000*/  STL.64 [R1+0x38], R74 ;  /* 0x0000384a01007387 */ /* 0x0007ee0000100a00 */
[C---:B---3--:R-:W-:Y:S07]  /*45010*/  HMMA.1688.F32.TF32 R72, R68.reuse, R8, R244 ;  /* 0x000000084448723c */ /* 0x048fee00000810f4 */
[----:B------:R-:W-:Y:S04]  /*45020*/  STL.64 [R1+0x20], R80 ;  /* 0x0000205001007387 */ /* 0x000fe80000100a00 */
[----:B------:R-:W-:Y:S04]  /*45030*/  STL.64 [R1+0x28], R82 ;  /* 0x0000285201007387 */ /* 0x000fe80000100a00 */
[----:B------:R-:W3:Y:S04]  /*45040*/  LDL.LU R224, [R1+0x200] ;  /* 0x0002000001e07983 */ /* 0x000ee80000300800 */
[----:B------:R-:W-:Y:S04]  /*45050*/  STL.64 [R1+0x10], R76 ;  /* 0x0000104c01007387 */ /* 0x000fe80000100a00 */
[----:B------:R-:W-:Y:S04]  /*45060*/  STL.64 [R1+0x18], R78 ;  /* 0x0000184e01007387 */ /* 0x000fe80000100a00 */
[----:B------:R-:W-:Y:S04]  /*45070*/  STL.64 [R1], R72 ;  /* 0x0000004801007387 */ /* 0x000fe80000100a00 */
[----:B------:R4:W-:Y:S04]  /*45080*/  STL.64 [R1+0x8], R74 ;  /* 0x0000084a01007387 */ /* 0x0009e80000100a00 */
        /* <DEDUP_REMOVED lines=11> */
[C---:B--2---:R-:W-:Y:S08]  /*45140*/  HMMA.1688.F32.TF32 R248, R68.reuse, R12, R248 ;  /* 0x0000000c44f8723c */ /* 0x044ff000000810f8 */
[C---:B----4-:R-:W-:Y:S11]  /*45150*/  HMMA.1688.F32.TF32 R72, R68.reuse, R16, R240 ;  /* 0x000000104448723c */ /* 0x050ff600000810f0 */
[----:B------:R-:W-:Y:S04]  /*45160*/  @!UPT UIADD3 URZ, URZ, URZ, URZ ;  /* 0x0000003f3f3ff290 */ /* 0x000fe8000fffe03f */
[----:B------:R-:W-:Y:S04]  /*45170*/  STL.64 [R1+0x4680], R250 ;  /* 0x004680fa01007387 */ /* 0x000fe80000100a00 */
[----:B------:R-:W-:Y:S04]  /*45180*/  STL.64 [R1+0x4678], R248 ;  /* 0x004678f801007387 */ /* 0x000fe80000100a00 */
[----:B------:R-:W2:Y:S04]  /*45190*/  LDL.LU R244, [R1+0x230] ;  /* 0x0002300001f47983 */ /* 0x000ea80000300800 */
        /* <DEDUP_REMOVED lines=27> */
[C---:B----4-:R-:W-:Y:S11]  /*45350*/  HMMA.1688.F32.TF32 R72, R68.reuse, R28, R228 ;  /* 0x0000001c4448723c */ /* 0x050ff600000810e4 */
[----:B------:R-:W-:Y:S04]  /*45360*/  @!UPT UIADD3 URZ, URZ, URZ, URZ ;  /* 0x0000003f3f3ff290 */ /* 0x000fe8000fffe03f */
[----:B------:R-:W-:Y:S04]  /*45370*/  STL.64 [R1+0x1d0], R92 ;  /* 0x0001d05c01007387 */ /* 0x000fe80000100a00 */
[----:B------:R-:W-:Y:S04]  /*45380*/  STL.64 [R1+0x1d8], R94 ;  /* 0x0001d85e01007387 */ /* 0x000fe80000100a00 */
[----:B------:R-:W3:Y:S04]  /*45390*/  LDL.LU R220, [R1+0x2c0] ;  /* 0x0002c00001dc7983 */ /* 0x000ee80000300800 */
[----:B------:R-:W-:Y:S04]  /*453a0*/  STL.64 [R1+0x1c0], R76 ;  /* 0x0001c04c01007387 */ /* 0x000fe80000100a00 */
[----:B------:R-:W-:Y:S04]  /*453b0*/  STL.64 [R1+0x1c8], R78 ;  /* 0x0001c84e01007387 */ /* 0x000fe80000100a00 */
        /* <DEDUP_REMOVED lines=13> */
[----:B------:R-:W1:Y:S01]  /*45490*/  LDL.LU R228, [R1+0x2d0] ;  /* 0x0002d00001e47983 */ /* 0x000e620000300800 */
[C---:B--2---:R-:W-:Y:S11]  /*454a0*/  HMMA.1688.F32.TF32 R72, R68.reuse, R32, R232 ;  /* 0x000000204448723c */ /* 0x044ff600000810e8 */
[----:B------:R-:W-:Y:S11]  /*454b0*/  @!UPT UIADD3 URZ, URZ, URZ, URZ ;  /* 0x0000003f3f3ff290 */ /* 0x000ff6000fffe03f */
[----:B------:R-:W-:Y:S01]  /*454c0*/  @!UPT UIADD3 URZ, URZ, URZ, URZ ;  /* 0x0000003f3f3ff290 */ /* 0x000fe2000fffe03f */
[----:B------:R-:W-:Y:S04]  /*454d0*/  STL.64 [R1+0x1a0], R72 ;  /* 0x0001a04801007387 */ /* 0x000fe80000100a00 */
[----:B------:R2:W-:Y:S04]  /*454e0*/  STL.64 [R1+0x1a8], R74 ;  /* 0x0001a84a01007387 */ /* 0x0005e80000100a00 */
[----:B------:R-:W1:Y:S04]  /*454f0*/  LDL.LU R229, [R1+0x2d4] ;  /* 0x0002d40001e57983 */ /* 0x000e680000300800 */
[----:B------:R-:W1:Y:S04]  /*45500*/  LDL.LU R230, [R1+0x2d8] ;  /* 0x0002d80001e67983 */ /* 0x000e680000300800 */
[----:B------:R-:W1:Y:S04]  /*45510*/  LDL.LU R231, [R1+0x2dc] ;  /* 0x0002dc0001e77983 */ /* 0x000e680000300800 */
[----:B------:R-:W4:Y:S04]  /*45520*/  LDL.LU R232, [R1+0x370] ;  /* 0x0003700001e87983 */ /* 0x000f280000300800 */
[----:B------:R-:W4:Y:S04]  /*45530*/  LDL.LU R233, [R1+0x374] ;  /* 0x0003740001e97983 */ /* 0x000f280000300800 */
[----:B------:R-:W4:Y:S04]  /*45540*/  LDL.LU R234, [R1+0x378] ;  /* 0x0003780001ea7983 */ /* 0x000f280000300800 */
[----:B------:R-:W4:Y:S01]  /*45550*/  LDL.LU R235, [R1+0x37c] ;  /* 0x00037c0001eb7983 */ /* 0x000f220000300800 */
[C---:B------:R-:W-:Y:S08]  /*45560*/  HMMA.1688.F32.TF32 R244, R68.reuse, R36, R244 ;  /* 0x0000002444f4723c */ /* 0x040ff000000810f4 */
[C---:B--2---:R-:W-:Y:S08]  /*45570*/  HMMA.1688.F32.TF32 R72, R68.reuse, R40, R88 ;  /* 0x000000284448723c */ /* 0x044ff00000081058 */
[C---:B------:R-:W-:Y:S08]  /*45580*/  HMMA.1688.F32.TF32 R84, R68.reuse, R44, R84 ;  /* 0x0000002c4454723c */ /* 0x040ff00000081054 */
[C---:B------:R-:W-:Y:S01]  /*45590*/  HMMA.1688.F32.TF32 R76, R68.reuse, R48, R80 ;  /* 0x00000030444c723c */ /* 0x040fe20000081050 */
[----:B------:R-:W-:Y:S04]  /*455a0*/  STL.64 [R1+0x4608], R246 ;  /* 0x004608f601007387 */ /* 0x000fe80000100a00 */
[----:B------:R-:W-:Y:S04]  /*455b0*/  STL.64 [R1+0x4600], R244 ;  /* 0x004600f401007387 */ /* 0x000fe80000100a00 */
[----:B------:R-:W-:Y:S04]  /*455c0*/  STL.64 [R1+0x250], R72 ;  /* 0x0002504801007387 */ /* 0x000fe80000100a00 */
[----:B------:R2:W-:Y:S04]  /*455d0*/  STL.64 [R1+0x258], R74 ;  /* 0x0002584a01007387 */ /* 0x0005e80000100a00 */
[----:B------:R-:W-:Y:S04]  /*455e0*/  STL.64 [R1+0x240], R84 ;  /* 0x0002405401007387 */ /* 0x000fe80000100a00 */
[----:B------:R-:W-:Y:S04]  /*455f0*/  STL.64 [R1+0x248], R86 ;  /* 0x0002485601007387 */ /* 0x000fe80000100a00 */
[----:B------:R-:W-:Y:S01]  /*45600*/  STL.64 [R1+0x230], R76 ;  /* 0x0002304c01007387 */ /* 0x000fe20000100a00 */
[----:B--2---:R-:W-:Y:S03]  /*45610*/  HMMA.1688.F32.TF32 R72, R68, R52, R240 ;  /* 0x000000344448723c */ /* 0x004fe600000810f0 */
[----:B------:R3:W-:Y:S04]  /*45620*/  STL.64 [R1+0x238], R78 ;  /* 0x0002384e01007387 */ /* 0x0007e80000100a00 */
[----:B------:R-:W2:Y:S04]  /*45630*/  LDL.LU R240, [R1+0x380] ;  /* 0x0003800001f07983 */ /* 0x000ea80000300800 */
[----:B------:R-:W2:Y:S04]  /*45640*/  LDL.LU R241, [R1+0x384] ;  /* 0x0003840001f17983 */ /* 0x000ea80000300800 */
[----:B------:R-:W2:Y:S04]  /*45650*/  LDL.LU R242, [R1+0x388] ;  /* 0x0003880001f27983 */ /* 0x000ea80000300800 */
[----:B------:R-:W2:Y:S05]  /*45660*/  LDL.LU R243, [R1+0x38c] ;  /* 0x00038c0001f37983 */ /* 0x000eaa0000300800 */
[----:B------:R-:W-:Y:S01]  /*45670*/  IMAD.MOV.U32 R247, RZ, RZ, R72 ;  /* 0x000000fffff77224 */ /* 0x000fe200078e0048 */
[----:B------:R-:W-:Y:S01]  /*45680*/  MOV R244, R75 ;  /* 0x0000004b00f47202 */ /* 0x000fe20000000f00 */
[----:B------:R-:W-:-:S02]  /*45690*/  IMAD.MOV.U32 R246, RZ, RZ, R73 ;  /* 0x000000fffff67224 */ /* 0x000fc400078e0049 */
[----:B------:R-:W-:Y:S02]  /*456a0*/  IMAD.MOV.U32 R245, RZ, RZ, R74 ;  /* 0x000000fffff57224 */ /* 0x000fe400078e004a */
[----:B------:R3:W-:Y:S04]  /*456b0*/  STL [R1+0x464c], R244 ;  /* 0x00464cf401007387 */ /* 0x0007e80000100800 */
[----:B------:R-:W-:Y:S04]  /*456c0*/  STL [R1+0x4648], R246 ;  /* 0x004648f601007387 */ /* 0x000fe80000100800 */
[----:B------:R-:W-:Y:S04]  /*456d0*/  STL [R1+0x4644], R247 ;  /* 0x004644f701007387 */ /* 0x000fe80000100800 */
[----:B------:R3:W-:Y:S02]  /*456e0*/  STL [R1+0x4640], R245 ;  /* 0x004640f501007387 */ /* 0x0007e40000100800 */
[C---:B---3--:R-:W-:Y:S08]  /*456f0*/  HMMA.1688.F32.TF32 R76, R68.reuse, R60, R220 ;  /* 0x0000003c444c723c */ /* 0x048ff000000810dc */
[C---:B----4-:R-:W-:Y:S08]  /*45700*/  HMMA.1688.F32.TF32 R80, R68.reuse, R56, R236 ;  /* 0x000000384450723c */ /* 0x050ff000000810ec */
[----:B------:R-:W-:Y:S11]  /*45710*/  HMMA.1688.F32.TF32 R72, R68, R64, R224 ;  /* 0x000000404448723c */ /* 0x000ff600000810e0 */
[----:B------:R-:W-:Y:S04]  /*45720*/  @!UPT UIADD3 URZ, URZ, URZ, URZ ;  /* 0x0000003f3f3ff290 */ /* 0x000fe8000fffe03f */
[----:B------:R3:W-:Y:S09]  /*45730*/  STL.64 [R1+0x210], R80 ;  /* 0x0002105001007387 */ /* 0x0007f20000100a00 */
[----:B------:R-:W-:Y:S01]  /*45740*/  IMAD.MOV.U32 R244, RZ, RZ, R72 ;  /* 0x000000fffff47224 */ /* 0x000fe200078e0048 */
[----:B------:R-:W-:Y:S01]  /*45750*/  MOV R245, R75 ;  /* 0x0000004b00f57202 */ /* 0x000fe20000000f00 */
[----:B------:R-:W-:-:S02]  /*45760*/  IMAD.MOV.U32 R246, RZ, RZ, R73 ;  /* 0x000000fffff67224 */ /* 0x000fc400078e0049 */
[----:B------:R-:W-:Y:S01]  /*45770*/  IMAD.MOV.U32 R247, RZ, RZ, R74 ;  /* 0x000000fffff77224 */ /* 0x000fe200078e004a */
[----:B------:R4:W-:Y:S04]  /*45780*/  STL.64 [R1+0x218], R82 ;  /* 0x0002185201007387 */ /* 0x0009e80000100a00 */
[----:B------:R-:W-:Y:S04]  /*45790*/  STL.64 [R1+0x200], R76 ;  /* 0x0002004c01007387 */ /* 0x000fe80000100a00 */
[----:B------:R-:W-:Y:S04]  /*457a0*/  STL.64 [R1+0x208], R78 ;  /* 0x0002084e01007387 */ /* 0x000fe80000100a00 */
[----:B------:R-:W-:Y:S04]  /*457b0*/  STL [R1+0x465c], R244 ;  /* 0x00465cf401007387 */ /* 0x000fe80000100800 */
[----:B------:R-:W-:Y:S04]  /*457c0*/  STL [R1+0x4658], R246 ;  /* 0x004658f601007387 */ /* 0x000fe80000100800 */
[----:B------:R-:W-:Y:S04]  /*457d0*/  STL [R1+0x4654], R247 ;  /* 0x004654f701007387 */ /* 0x000fe80000100800 */
[----:B------:R-:W-:Y:S04]  /*457e0*/  STL [R1+0x4650], R245 ;  /* 0x004650f501007387 */ /* 0x000fe80000100800 */
[----:B---3--:R-:W3:Y:S01]  /*457f0*/  LDL.LU R80, [R1+0x390] ;  /* 0x0003900001507983 */ /* 0x008ee20000300800 */
[C---:B-1----:R-:W-:Y:S08]  /*45800*/  HMMA.1688.F32.TF32 R72, R108.reuse, R4, R228 ;  /* 0x000000046c48723c */ /* 0x042ff000000810e4 */
[C---:B------:R-:W-:Y:S11]  /*45810*/  HMMA.1688.F32.TF32 R68, R108.reuse, R8, R232 ;  /* 0x000000086c44723c */ /* 0x040ff600000810e8 */
[----:B------:R-:W-:Y:S04]  /*45820*/  @!UPT UIADD3 URZ, URZ, URZ, URZ ;  /* 0x0000003f3f3ff290 */ /* 0x000fe8000fffe03f */
[----:B------:R-:W-:Y:S04]  /*45830*/  STL.64 [R1+0x2d0], R72 ;  /* 0x0002d04801007387 */ /* 0x000fe80000100a00 */
[----:B------:R-:W-:Y:S04]  /*45840*/  STL.64 [R1+0x2d8], R74 ;  /* 0x0002d84a01007387 */ /* 0x000fe80000100a00 */
[----:B------:R-:W-:Y:S04]  /*45850*/  STL.64 [R1+0x2c0], R68 ;  /* 0x0002c04401007387 */ /* 0x000fe80000100a00 */
[----:B------:R2:W-:Y:S04]  /*45860*/  STL.64 [R1+0x2c8], R70 ;  /* 0x0002c84601007387 */ /* 0x0005e80000100a00 */
[----:B------:R-:W3:Y:S04]  /*45870*/  LDL.LU R81, [R1+0x394] ;  /* 0x0003940001517983 */ /* 0x000ee80000300800 */
[----:B----4-:R-:W3:Y:S04]  /*45880*/  LDL.LU R82, [R1+0x398] ;  /* 0x0003980001527983 */ /* 0x010ee80000300800 */
        /* <DEDUP_REMOVED lines=13> */
[----:B------:R-:W2:Y:S08]  /*45960*/  LDL.LU R223, [R1+0x3bc] ;  /* 0x0003bc0001df7983 */ /* 0x000eb00000300800 */
        /* <DEDUP_REMOVED lines=13> */
[----:B------:R-:W-:-:S02]  /*45a40*/  IMAD.MOV.U32 R247, RZ, RZ, R68 ;  /* 0x000000fffff77224 */ /* 0x000fc400078e0044 */
[----:B------:R-:W-:-:S03]  /*45a50*/  IMAD.MOV.U32 R245, RZ, RZ, R69 ;  /* 0x000000fffff57224 */ /* 0x000fc600078e0045 */
[----:B------:R-:W-:Y:S04]  /*45a60*/  STL [R1+0x4664], R247 ;  /* 0x004664f701007387 */ /* 0x000fe80000100800 */
[----:B------:R-:W-:Y:S01]  /*45a70*/  STL [R1+0x4660], R245 ;  /* 0x004660f501007387 */ /* 0x000fe20000100800 */
[C---:B---3--:R-:W-:Y:S11]  /*45a80*/  HMMA.1688.F32.TF32 R68, R108.reuse, R16, R80 ;  /* 0x000000106c44723c */ /* 0x048ff60000081050 */
[----:B------:R-:W-:Y:S11]  /*45a90*/  @!UPT UIADD3 URZ, URZ, URZ, URZ ;  /* 0x0000003f3f3ff290 */ /* 0x000ff6000fffe03f */
[----:B------:R-:W-:Y:S01]  /*45aa0*/  @!UPT UIADD3 URZ, URZ, URZ, URZ ;  /* 0x0000003f3f3ff290 */ /* 0x000fe2000fffe03f */
[----:B------:R4:W-:Y:S01]  /*45ab0*/  STL.64 [R1+0x2a0], R68 ;  /* 0x0002a04401007387 */ /* 0x0009e20000100a00 */
[----:B------:R-:W-:Y:S01]  /*45ac0*/  IMAD.MOV.U32 R244, RZ, RZ, R70 ;  /* 0x000000fffff47224 */ /* 0x000fe200078e0046 */
[----:B------:R-:W-:Y:S02]  /*45ad0*/  MOV R246, R71 ;  /* 0x0000004700f67202 */ /* 0x000fe40000000f00 */
[C---:B----4-:R-:W-:Y:S03]  /*45ae0*/  HMMA.1688.F32.TF32 R68, R108.reuse, R20, R236 ;  /* 0x000000146c44723c */ /* 0x050fe600000810ec */
[----:B------:R-:W-:Y:S04]  /*45af0*/  STL [R1+0x466c], R246 ;  /* 0x00466cf601007387 */ /* 0x000fe80000100800 */
[----:B------:R-:W-:Y:S01]  /*45b00*/  STL [R1+0x4668], R244 ;  /* 0x004668f401007387 */ /* 0x000fe20000100800 */
[C---:B--2---:R-:W-:Y:S11]  /*45b10*/  HMMA.1688.F32.TF32 R72, R108.reuse, R24, R220 ;  /* 0x000000186c48723c */ /* 0x044ff600000810dc */
[----:B------:R-:W-:Y:S04]  /*45b20*/  @!UPT UIADD3 URZ, URZ, URZ, URZ ;  /* 0x0000003f3f3ff290 */ /* 0x000fe8000fffe03f */
[----:B------:R1:W-:Y:S01]  /*45b30*/  STL.64 [R1+0x290], R68 ;  /* 0x0002904401007387 */ /* 0x0003e20000100a00 */
[----:B------:R-:W-:Y:S02]  /*45b40*/  IMAD.MOV.U32 R247, RZ, RZ, R70 ;  /* 0x000000fffff77224 */ /* 0x000fe400078e0046 */
[----:B------:R-:W-:Y:S02]  /*45b50*/  IMAD.MOV.U32 R245, RZ, RZ, R71 ;  /* 0x000000fffff57224 */ /* 0x000fe400078e0047 */
[C---:B-1----:R-:W-:Y:S08]  /*45b60*/  HMMA.1688.F32.TF32 R68, R108.reuse, R28, R224 ;  /* 0x0000001c6c44723c */ /* 0x042ff000000810e0 */
[C---:B------:R-:W-:Y:S08]  /*45b70*/  HMMA.1688.F32.TF32 R120, R108.reuse, R32, R228 ;  /* 0x000000206c78723c */ /* 0x040ff000000810e4 */
[----:B------:R-:W-:Y:S01]  /*45b80*/  HMMA.1688.F32.TF32 R88, R108, R36, R232 ;  /* 0x000000246c58723c */ /* 0x000fe200000810e8 */
[----:B------:R1:W-:Y:S04]  /*45b90*/  STL [R1+0x4674], R247 ;  /* 0x004674f701007387 */ /* 0x0003e80000100800 */
[----:B------:R2:W-:Y:S03]  /*45ba0*/  STL [R1+0x4670], R245 ;  /* 0x004670f501007387 */ /* 0x0005e60000100800 */
[----:B------:R-:W-:-:S02]  /*45bb0*/  IMAD.MOV.U32 R246, RZ, RZ, R70 ;  /* 0x000000fffff67224 */ /* 0x000fc400078e0046 */
[----:B------:R-:W-:Y:S02]  /*45bc0*/  IMAD.MOV.U32 R244, RZ, RZ, R71 ;  /* 0x000000fffff47224 */ /* 0x000fe400078e0047 */
[----:B-1----:R-:W-:Y:S01]  /*45bd0*/  IMAD.MOV.U32 R247, RZ, RZ, R68 ;  /* 0x000000fffff77224 */ /* 0x002fe200078e0044 */
[----:B------:R1:W-:Y:S01]  /*45be0*/  STL.64 [R1+0x280], R72 ;  /* 0x0002804801007387 */ /* 0x0003e20000100a00 */
[----:B--2---:R-:W-:-:S03]  /*45bf0*/  MOV R245, R69 ;  /* 0x0000004500f57202 */ /* 0x004fc60000000f00 */
[----:B------:R2:W-:Y:S04]  /*45c00*/  STL.64 [R1+0x288], R74 ;  /* 0x0002884a01007387 */ /* 0x0005e80000100a00 */
[----:B------:R-:W-:Y:S04]  /*45c10*/  STL.64 [R1+0x4690], R246 ;  /* 0x004690f601007387 */ /* 0x000fe80000100a00 */
[----:B------:R-:W-:Y:S04]  /*45c20*/  STL.64 [R1+0x4688], R244 ;  /* 0x004688f401007387 */ /* 0x000fe80000100a00 */
[----:B------:R-:W-:Y:S04]  /*45c30*/  STL.64 [R1+0x4548], R122 ;  /* 0x0045487a01007387 */ /* 0x000fe80000100a00 */
[----:B------:R-:W-:Y:S04]  /*45c40*/  STL.64 [R1+0x4540], R120 ;  /* 0x0045407801007387 */ /* 0x000fe80000100a00 */
[----:B------:R-:W-:Y:S04]  /*45c50*/  STL.64 [R1+0x4558], R90 ;  /* 0x0045585a01007387 */ /* 0x000fe80000100a00 */
[----:B------:R-:W-:Y:S04]  /*45c60*/  STL.64 [R1+0x4550], R88 ;  /* 0x0045505801007387 */ /* 0x000fe80000100a00 */
        /* <DEDUP_REMOVED lines=32> */
[C---:B------:R-:W-:Y:S03]  /*45e70*/  HMMA.1688.F32.TF32 R92, R108.reuse, R40, R240 ;  /* 0x000000286c5c723c */ /* 0x040fe600000810f0 */
[----:B------:R-:W3:Y:S04]  /*45e80*/  LDL.LU R240, [R1+0xff0] ;  /* 0x000ff00001f07983 */ /* 0x000ee80000300800 */
[----:B------:R-:W3:Y:S04]  /*45e90*/  LDL.LU R241, [R1+0xff4] ;  /* 0x000ff40001f17983 */ /* 0x000ee80000300800 */
[----:B------:R-:W3:Y:S04]  /*45ea0*/  LDL.LU R242, [R1+0xff8] ;  /* 0x000ff80001f27983 */ /* 0x000ee80000300800 */
[----:B------:R-:W3:Y:S08]  /*45eb0*/  LDL.LU R243, [R1+0xffc] ;  /* 0x000ffc0001f37983 */ /* 0x000ef00000300800 */
[----:B------:R-:W-:Y:S04]  /*45ec0*/  STL.64 [R1+0x4568], R94 ;  /* 0x0045685e01007387 */ /* 0x000fe80000100a00 */
[----:B------:R-:W-:Y:S01]  /*45ed0*/  STL.64 [R1+0x4560], R92 ;  /* 0x0045605c01007387 */ /* 0x000fe20000100a00 */
[C---:B----4-:R-:W-:Y:S08]  /*45ee0*/  HMMA.1688.F32.TF32 R96, R108.reuse, R44, R96 ;  /* 0x0000002c6c60723c */ /* 0x050ff00000081060 */
[C---:B--2---:R-:W-:Y:S08]  /*45ef0*/  HMMA.1688.F32.TF32 R100, R108.reuse, R48, R84 ;  /* 0x000000306c64723c */ /* 0x044ff00000081054 */
[C---:B---3--:R-:W-:Y:S08]  /*45f00*/  HMMA.1688.F32.TF32 R84, R108.reuse, R52, R80 ;  /* 0x000000346c54723c */ /* 0x048ff00000081050 */
[C---:B------:R-:W-:Y:S01]  /*45f10*/  HMMA.1688.F32.TF32 R204, R108.reuse, R56, R236 ;  /* 0x000000386ccc723c */ /* 0x040fe200000810ec */
[----:B------:R-:W-:Y:S07]  /*45f20*/  STL.64 [R1+0x4578], R98 ;  /* 0x0045786201007387 */ /* 0x000fee0000100a00 */
[C---:B------:R-:W-:Y:S01]  /*45f30*/  HMMA.1688.F32.TF32 R104, R108.reuse, R60, R220 ;  /* 0x0000003c6c68723c */ /* 0x040fe200000810dc */
[----:B------:R-:W-:Y:S07]  /*45f40*/  STL.64 [R1+0x4570], R96 ;  /* 0x0045706001007387 */ /* 0x000fee0000100a00 */
[----:B------:R-:W-:Y:S01]  /*45f50*/  HMMA.1688.F32.TF32 R108, R108, R64, R232 ;  /* 0x000000406c6c723c */ /* 0x000fe200000810e8 */
[----:B------:R-:W-:Y:S07]  /*45f60*/  STL.64 [R1+0x4588], R102 ;  /* 0x0045886601007387 */ /* 0x000fee0000100a00 */
[C---:B------:R-:W-:Y:S01]  /*45f70*/  HMMA.1688.F32.TF32 R112, R212.reuse, R4, R224 ;  /* 0x00000004d470723c */ /* 0x040fe200000810e0 */
[----:B------:R-:W-:Y:S07]  /*45f80*/  STL.64 [R1+0x4580], R100 ;  /* 0x0045806401007387 */ /* 0x000fee0000100a00 */
        /* <DEDUP_REMOVED lines=53> */
[C---:B------:R-:W-:Y:S03]  /*462e0*/  HMMA.1688.F32.TF32 R216, R212.reuse, R12, R240 ;  /* 0x0000000cd4d8723c */ /* 0x040fe600000810f0 */
[----:B------:R-:W2:Y:S04]  /*462f0*/  LDL.LU R240, [R1+0xf40] ;  /* 0x000f400001f07983 */ /* 0x000ea80000300800 */
[----:B------:R-:W2:Y:S04]  /*46300*/  LDL.LU R241, [R1+0xf44] ;  /* 0x000f440001f17983 */ /* 0x000ea80000300800 */
[----:B------:R-:W2:Y:S04]  /*46310*/  LDL.LU R242, [R1+0xf48] ;  /* 0x000f480001f27983 */ /* 0x000ea80000300800 */
[----:B------:R-:W2:Y:S04]  /*46320*/  LDL.LU R243, [R1+0xf4c] ;  /* 0x000f4c0001f37983 */ /* 0x000ea80000300800 */
[----:B------:R-:W-:Y:S04]  /*46330*/  LDS R232, [R0+0x8780] ;  /* 0x0087800000e87984 */ /* 0x000fe80000000800 */
[----:B------:R-:W-:Y:S04]  /*46340*/  STL.64 [R1+0x45f8], R218 ;  /* 0x0045f8da01007387 */ /* 0x000fe80000100a00 */
[----:B------:R-:W-:Y:S04]  /*46350*/  STL.64 [R1+0x45f0], R216 ;  /* 0x0045f0d801007387 */ /* 0x000fe80000100a00 */
[----:B------:R-:W-:Y:S04]  /*46360*/  LDS R234, [R0+0xa780] ;  /* 0x00a7800000ea7984 */ /* 0x000fe80000000800 */
[----:B------:R-:W-:Y:S04]  /*46370*/  LDS R233, [R3+0x8780] ;  /* 0x0087800003e97984 */ /* 0x000fe80000000800 */
[----:B------:R-:W1:Y:S01]  /*46380*/  LDS R235, [R3+0xa780] ;  /* 0x00a7800003eb7984 */ /* 0x000e620000000800 */
[C---:B---3--:R-:W-:Y:S08]  /*46390*/  HMMA.1688.F32.TF32 R164, R212.reuse, R36, R128 ;  /* 0x00000024d4a4723c */ /* 0x048ff00000081080 */
[C---:B----4-:R-:W-:Y:S08]  /*463a0*/  HMMA.1688.F32.TF32 R144, R212.reuse, R20, R140 ;  /* 0x00000014d490723c */ /* 0x050ff0000008108c */
[C---:B--2---:R-:W-:Y:S08]  /*463b0*/  HMMA.1688.F32.TF32 R220, R212.reuse, R16, R220 ;  /* 0x00000010d4dc723c */ /* 0x044ff000000810dc */
[C---:B------:R-:W-:Y:S08]  /*463c0*/  HMMA.1688.F32.TF32 R140, R212.reuse, R24, R136 ;  /* 0x00000018d48c723c */ /* 0x040ff00000081088 */
[C---:B------:R-:W-:Y:S07]  /*463d0*/  HMMA.1688.F32.TF32 R76, R212.reuse, R28, R132 ;  /* 0x0000001cd44c723c */ /* 0x040fee0000081084 */
[----:B------:R-:W-:Y:S01]  /*463e0*/  STL.64 [R1+0x4618], R222 ;  /* 0x004618de01007387 */ /* 0x000fe20000100a00 */
[C---:B------:R-:W-:Y:S03]  /*463f0*/  HMMA.1688.F32.TF32 R124, R212.reuse, R32, R124 ;  /* 0x00000020d47c723c */ /* 0x040fe6000008107c */
[----:B------:R-:W-:Y:S05]  /*46400*/  STL.64 [R1+0x4610], R220 ;  /* 0x004610dc01007387 */ /* 0x000fea0000100a00 */
[C---:B------:R-:W-:Y:S08]  /*46410*/  HMMA.1688.F32.TF32 R128, R212.reuse, R52, R228 ;  /* 0x00000034d480723c */ /* 0x040ff000000810e4 */
[C---:B------:R-:W-:Y:S01]  /*46420*/  HMMA.1688.F32.TF32 R160, R212.reuse, R40, R80 ;  /* 0x00000028d4a0723c */ /* 0x040fe20000081050 */
[----:B------:R-:W-:Y:S07]  /*46430*/  STL.64 [R1+0x4628], R146 ;  /* 0x0046289201007387 */ /* 0x000fee0000100a00 */
        /* <DEDUP_REMOVED lines=14> */
[----:B------:R2:W-:Y:S01]  /*46520*/  STL.64 [R1+0x46d8], R68 ;  /* 0x0046d84401007387 */ /* 0x0005e20000100a00 */
[----:B------:R-:W-:Y:S03]  /*46530*/  HMMA.1688.F32.TF32 R132, R212, R56, R240 ;  /* 0x00000038d484723c */ /* 0x000fe600000810f0 */
[----:B------:R-:W-:Y:S04]  /*46540*/  STL.64 [R1+0x46f0], R202 ;  /* 0x0046f0ca01007387 */ /* 0x000fe80000100a00 */
[----:B------:R-:W-:Y:S04]  /*46550*/  STL.64 [R1+0x46e8], R200 ;  /* 0x0046e8c801007387 */ /* 0x000fe80000100a00 */
[----:B------:R-:W-:Y:S01]  /*46560*/  STL.64 [R1+0x4700], R130 ;  /* 0x0047008201007387 */ /* 0x000fe20000100a00 */
[----:B------:R-:W-:-:S03]  /*46570*/  IMAD.MOV.U32 R243, RZ, RZ, R2 ;  /* 0x000000fffff37224 */ /* 0x000fc600078e0002 */
[----:B------:R-:W-:Y:S04]  /*46580*/  STL.64 [R1+0x46f8], R128 ;  /* 0x0046f88001007387 */ /* 0x000fe80000100a00 */
[----:B------:R-:W2:Y:S04]  /*46590*/  LDL.LU R240, [R1+0x740] ;  /* 0x0007400001f07983 */ /* 0x000ea80000300800 */
[----:B------:R-:W2:Y:S04]  /*465a0*/  LDL.LU R241, [R1+0x744] ;  /* 0x0007440001f17983 */ /* 0x000ea80000300800 */
[----:B------:R-:W2:Y:S04]  /*465b0*/  LDL.LU R242, [R1+0x748] ;  /* 0x0007480001f27983 */ /* 0x000ea80000300800 */
        /* <DEDUP_REMOVED lines=71> */
[----:B------:R-:W4:Y:S01]  /*46a30*/  LDL.LU R194, [R1+0x768] ;  /* 0x0007680001c27983 */ /* 0x000f220000300800 */
[----:B--2---:R-:W-:Y:S03]  /*46a40*/  HMMA.1688.F32.TF32 R68, R232, R4, R240 ;  /* 0x00000004e844723c */ /* 0x004fe600000810f0 */
[----:B------:R-:W-:Y:S04]  /*46a50*/  STL.64 [R1+0x4710], R134 ;  /* 0x0047108601007387 */ /* 0x000fe80000100a00 */
[----:B------:R-:W-:Y:S01]  /*46a60*/  STL.64 [R1+0x4708], R132 ;  /* 0x0047088401007387 */ /* 0x000fe20000100a00 */
[----:B---3--:R-:W-:Y:S01]  /*46a70*/  MOV R195, R2 ;  /* 0x0000000200c37202 */ /* 0x008fe20000000f00 */
[C---:B----4-:R-:W-:Y:S08]  /*46a80*/  HMMA.1688.F32.TF32 R188, R196.reuse, R56, R188 ;  /* 0x00000038c4bc723c */ /* 0x050ff000000810bc */
        /* <DEDUP_REMOVED lines=22> */
[----:B------:R-:W-:Y:S04]  /*46bf0*/  STL [R1+0x1460], R68 ;  /* 0x0014604401007387 */ /* 0x000fe80000100800 */
[----:B------:R1:W-:Y:S04]  /*46c00*/  STL.64 [R1+0x1468], R70 ;  /* 0x0014684601007387 */ /* 0x0003e80000100a00 */
        /* <DEDUP_REMOVED lines=14> */
[----:B------:R-:W2:Y:S01]  /*46cf0*/  LDL.LU R102, [R1+0x5b8] ;  /* 0x0005b80001667983 */ /* 0x000ea20000300800 */
[C---:B------:R-:W-:Y:S03]  /*46d00*/  HMMA.1688.F32.TF32 R156, R196.reuse, R20, R156 ;  /* 0x00000014c49c723c */ /* 0x040fe6000008109c */
[----:B------:R-:W2:Y:S04]  /*46d10*/  LDL.LU R103, [R1+0x5bc] ;  /* 0x0005bc0001677983 */ /* 0x000ea80000300800 */
[----:B------:R-:W2:Y:S01]  /*46d20*/  LDL.LU R84, [R1+0x5e0] ;  /* 0x0005e00001547983 */ /* 0x000ea20000300800 */
[C---:B------:R-:W-:Y:S03]  /*46d30*/  HMMA.1688.F32.TF32 R228, R196.reuse, R24, R228 ;  /* 0x00000018c4e4723c */ /* 0x040fe600000810e4 */
[----:B------:R-:W2:Y:S04]  /*46d40*/  LDL.LU R85, [R1+0x5e4] ;  /* 0x0005e40001557983 */ /* 0x000ea80000300800 */
[----:B------:R-:W2:Y:S01]  /*46d50*/  LDL.LU R86, [R1+0x5e8] ;  /* 0x0005e80001567983 */ /* 0x000ea20000300800 */
[C---:B------:R-:W-:Y:S03]  /*46d60*/  HMMA.1688.F32.TF32 R168, R196.reuse, R28, R168 ;  /* 0x0000001cc4a8723c */ /* 0x040fe600000810a8 */
[----:B------:R-:W2:Y:S05]  /*46d70*/  LDL.LU R87, [R1+0x5ec] ;  /* 0x0005ec0001577983 */ /* 0x000eaa0000300800 */
[C---:B------:R-:W-:Y:S08]  /*46d80*/  HMMA.1688.F32.TF32 R172, R196.reuse, R32, R172 ;  /* 0x00000020c4ac723c */ /* 0x040ff000000810ac */
[C---:B------:R-:W-:Y:S08]  /*46d90*/  HMMA.1688.F32.TF32 R72, R196.reuse, R44, R72 ;  /* 0x0000002cc448723c */ /* 0x040ff00000081048 */
[C---:B------:R-:W-:Y:S08]  /*46da0*/  HMMA.1688.F32.TF32 R192, R196.reuse, R60, R192 ;  /* 0x0000003cc4c0723c */ /* 0x040ff000000810c0 */
[----:B------:R-:W-:Y:S01]  /*46db0*/  HMMA.1688.F32.TF32 R196, R196, R64, R236 ;  /* 0x00000040c4c4723c */ /* 0x000fe200000810ec */
        /* <DEDUP_REMOVED lines=40> */
[----:B------:R-:W-:-:S03]  /*47040*/  IMAD.MOV.U32 R250, RZ, RZ, R6 ;  /* 0x000000fffffa7224 */ /* 0x000fc600078e0006 */
[----:B------:R-:W4:Y:S01]  /*47050*/  LDL.LU R248, [R1+0x440] ;  /* 0x0004400001f87983 */ /* 0x000f220000300800 */
[----:B------:R-:W-:-:S03]  /*47060*/  IMAD.MOV.U32 R251, RZ, RZ, R7 ;  /* 0x000000fffffb7224 */ /* 0x000fc600078e0007 */
[----:B------:R-:W4:Y:S04]  /*47070*/  LDL.LU R249, [R1+0x444] ;  /* 0x0004440001f97983 */ /* 0x000f280000300800 */
[----:B------:R-:W4:Y:S04]  /*47080*/  LDL.LU R6, [R1+0x48b4] ;  /* 0x0048b40001067983 */ /* 0x000f280000300800 */
[----:B------:R-:W4:Y:S01]  /*47090*/  LDL.LU R7, [R1+0x48b0] ;  /* 0x0048b00001077983 */ /* 0x000f220000300800 */
[----:B------:R-:W-:-:S05]  /*470a0*/  IMAD.MOV.U32 R2, RZ, RZ, R69 ;  /* 0x000000ffff027224 */ /* 0x000fca00078e0045 */
[----:B------:R1:W-:Y:S01]  /*470b0*/  STL [R1+0x4534], R2 ;  /* 0x0045340201007387 */ /* 0x0003e20000100800 */
[C---:B--2---:R-:W-:Y:S08]  /*470c0*/  HMMA.1688.F32.TF32 R76, R232.reuse, R8, R216 ;  /* 0x00000008e84c723c */ /* 0x044ff000000810d8 */
[----:B-1----:R-:W-:Y:S11]  /*470d0*/  HMMA.1688.F32.TF32 R68, R232, R12, R116 ;  /* 0x0000000ce844723c */ /* 0x002ff60000081074 */
[----:B------:R-:W-:Y:S11]  /*470e0*/  @!UPT UIADD3 URZ, URZ, URZ, URZ ;  /* 0x0000003f3f3ff290 */ /* 0x000ff6000fffe03f */
[----:B------:R-:W-:Y:S01]  /*470f0*/  @!UPT UIADD3 URZ, URZ, URZ, URZ ;  /* 0x0000003f3f3ff290 */ /* 0x000fe2000fffe03f */
[----:B------:R-:W-:Y:S01]  /*47100*/  STL.64 [R1+0x1440], R68 ;  /* 0x0014404401007387 */ /* 0x000fe20000100a00 */
[----:B------:R-:W-:-:S03]  /*47110*/  MOV R2, R71 ;  /* 0x0000004700027202 */ /* 0x000fc60000000f00 */
[----:B------:R-:W-:Y:S04]  /*47120*/  STL.64 [R1+0x1450], R76 ;  /* 0x0014504c01007387 */ /* 0x000fe80000100a00 */
[----:B------:R1:W-:Y:S04]  /*47130*/  STL.64 [R1+0x1458], R78 ;  /* 0x0014584e01007387 */ /* 0x0003e80000100a00 */
[----:B------:R3:W-:Y:S01]  /*47140*/  STL [R1+0x1448], R70 ;  /* 0x0014484601007387 */ /* 0x0007e20000100800 */
[C---:B-1----:R-:W-:Y:S08]  /*47150*/  HMMA.1688.F32.TF32 R76, R232.reuse, R16, R112 ;  /* 0x00000010e84c723c */ /* 0x042ff00000081070 */
[----:B---3--:R-:W-:Y:S01]  /*47160*/  HMMA.1688.F32.TF32 R68, R232, R20, R108 ;  /* 0x00000014e844723c */ /* 0x008fe2000008106c */
[----:B------:R1:W-:Y:S11]  /*47170*/  STL [R1+0x4538], R2 ;  /* 0x0045380201007387 */ /* 0x0003f60000100800 */
[----:B------:R-:W-:Y:S11]  /*47180*/  @!UPT UIADD3 URZ, URZ, URZ, URZ ;  /* 0x0000003f3f3ff290 */ /* 0x000ff6000fffe03f */
[----:B------:R-:W-:Y:S01]  /*47190*/  STL.64 [R1+0x1420], R68 ;  /* 0x0014204401007387 */ /* 0x000fe20000100a00 */
[----:B-1----:R-:W-:-:S03]  /*471a0*/  IMAD.MOV.U32 R2, RZ, RZ, R71 ;  /* 0x000000ffff027224 */ /* 0x002fc600078e0047 */
[----:B------:R-:W-:Y:S04]  /*471b0*/  STL.64 [R1+0x1430], R76 ;  /* 0x0014304c01007387 */ /* 0x000fe80000100a00 */
[----:B------:R-:W-:Y:S04]  /*471c0*/  STL.64 [R1+0x1438], R78 ;  /* 0x0014384e01007387 */ /* 0x000fe80000100a00 */
[----:B------:R1:W-:Y:S02]  /*471d0*/  STL [R1+0x1428], R70 ;  /* 0x0014284601007387 */ /* 0x0003e40000100800 */
[C---:B-1----:R-:W-:Y:S02]  /*471e0*/  HMMA.1688.F32.TF32 R68, R232.reuse, R24, R236 ;  /* 0x00000018e844723c */ /* 0x042fe400000810ec */
[----:B------:R-:W-:Y:S04]  /*471f0*/  LDS R236, [R0+0xc000] ;  /* 0x00c0000000ec7984 */ /* 0x000fe80000000800 */
[----:B------:R-:W-:Y:S02]  /*47200*/  LDS R238, [R0+0xe000] ;  /* 0x00e0000000ee7984 */ /* 0x000fe40000000800 */
[C---:B------:R-:W-:Y:S02]  /*47210*/  HMMA.1688.F32.TF32 R76, R232.reuse, R28, R104 ;  /* 0x0000001ce84c723c */ /* 0x040fe40000081068 */
[----:B------:R-:W-:Y:S04]  /*47220*/  LDS R237, [R3+0xc000] ;  /* 0x00c0000003ed7984 */ /* 0x000fe80000000800 */
[----:B------:R-:W1:Y:S09]  /*47230*/  LDS R239, [R3+0xe000] ;  /* 0x00e0000003ef7984 */ /* 0x000e720000000800 */
[----:B------:R-:W-:Y:S04]  /*47240*/  STL.64 [R1+0x1410], R68 ;  /* 0x0014104401007387 */ /* 0x000fe80000100a00 */
[----:B------:R2:W-:Y:S02]  /*47250*/  STL.64 [R1+0x1418], R70 ;  /* 0x0014184601007387 */ /* 0x0005e40000100a00 */
[C---:B--2---:R-:W-:Y:S02]  /*47260*/  HMMA.1688.F32.TF32 R68, R232.reuse, R32, R204 ;  /* 0x00000020e844723c */ /* 0x044fe400000810cc */
[----:B------:R-:W-:Y:S04]  /*47270*/  STL.64 [R1+0x1400], R76 ;  /* 0x0014004c01007387 */ /* 0x000fe80000100a00 */
[----:B------:R2:W-:Y:S02]  /*47280*/  STL.64 [R1+0x1408], R78 ;  /* 0x0014084e01007387 */ /* 0x0005e40000100a00 */
[C---:B------:R-:W-:Y:S08]  /*47290*/  HMMA.1688.F32.TF32 R84, R232.reuse, R36, R84 ;  /* 0x00000024e854723c */ /* 0x040ff00000081054 */
[C---:B--2---:R-:W-:Y:S07]  /*472a0*/  HMMA.1688.F32.TF32 R76, R232.reuse, R40, R100 ;  /* 0x00000028e84c723c */ /* 0x044fee0000081064 */
[----:B------:R-:W-:Y:S04]  /*472b0*/  STL.64 [R1+0x5f0], R68 ;  /* 0x0005f04401007387 */ /* 0x000fe80000100a00 */
[----:B------:R4:W-:Y:S02]  /*472c0*/  STL.64 [R1+0x5f8], R70 ;  /* 0x0005f84601007387 */ /* 0x0009e40000100a00 */
[----:B----4-:R-:W-:Y:S02]  /*472d0*/  HMMA.1688.F32.TF32 R68, R232, R44, R240 ;  /* 0x0000002ce844723c */ /* 0x010fe400000810f0 */
[----:B------:R-:W-:Y:S04]  /*472e0*/  STL.64 [R1+0x13f0], R84 ;  /* 0x0013f05401007387 */ /* 0x000fe80000100a00 */
[----:B------:R-:W-:Y:S04]  /*472f0*/  STL.64 [R1+0x13f8], R86 ;  /* 0x0013f85601007387 */ /* 0x000fe80000100a00 */
[----:B------:R-:W-:Y:S04]  /*47300*/  STL.64 [R1+0x13e0], R76 ;  /* 0x0013e04c01007387 */ /* 0x000fe80000100a00 */
[----:B------:R2:W-:Y:S01]  /*47310*/  STL.64 [R1+0x13e8], R78 ;  /* 0x0013e84e01007387 */ /* 0x0005e20000100a00 */
[----:B------:R-:W-:-:S02]  /*47320*/  IMAD.MOV.U32 R100, RZ, RZ, R39 ;  /* 0x000000ffff647224 */ /* 0x000fc400078e0027 */
[----:B------:R-:W-:Y:S01]  /*47330*/  IMAD.MOV.U32 R101, RZ, RZ, R34 ;  /* 0x000000ffff657224 */ /* 0x000fe200078e0022 */
[----:B------:R-:W-:Y:S01]  /*47340*/  MOV R103, R30 ;  /* 0x0000001e00677202 */ /* 0x000fe20000000f00 */
[----:B------:R-:W-:Y:S01]  /*47350*/  IMAD.MOV.U32 R102, RZ, RZ, R35 ;  /* 0x000000ffff667224 */ /* 0x000fe200078e0023 */
[----:B------:R-:W-:Y:S04]  /*47360*/  LDS R240, [R0+0xc080] ;  /* 0x00c0800000f07984 */ /* 0x000fe80000000800 */
[----:B------:R-:W-:Y:S01]  /*47370*/  STL.64 [R1+0x13d0], R68 ;  /* 0x0013d04401007387 */ /* 0x000fe20000100a00 */
[C---:B--2---:R-:W-:Y:S03]  /*47380*/  HMMA.1688.F32.TF32 R76, R232.reuse, R48, R96 ;  /* 0x00000030e84c723c */ /* 0x044fe60000081060 */
[----:B------:R2:W-:Y:S04]  /*47390*/  STL.64 [R1+0x13d8], R70 ;  /* 0x0013d84601007387 */ /* 0x0005e80000100a00 */
[----:B------:R-:W-:Y:S04]  /*473a0*/  LDS R242, [R0+0xe080] ;  /* 0x00e0800000f27984 */ /* 0x000fe80000000800 */
[----:B------:R-:W-:Y:S01]  /*473b0*/  LDS R241, [R3+0xc080] ;  /* 0x00c0800003f17984 */ /* 0x000fe20000000800 */
[C---:B--2---:R-:W-:Y:S03]  /*473c0*/  HMMA.1688.F32.TF32 R68, R232.reuse, R52, R92 ;  /* 0x00000034e844723c */ /* 0x044fe6000008105c */
[----:B------:R-:W2:Y:S05]  /*473d0*/  LDS R243, [R3+0xe080] ;  /* 0x00e0800003f37984 */ /* 0x000eaa0000000800 */
[C---:B------:R-:W-:Y:S03]  /*473e0*/  HMMA.1688.F32.TF32 R84, R232.reuse, R56, R88 ;  /* 0x00000038e854723c */ /* 0x040fe60000081058 */
[----:B------:R-:W-:Y:S04]  /*473f0*/  STL.64 [R1+0x13c0], R76 ;  /* 0x0013c04c01007387 */ /* 0x000fe80000100a00 */
[----:B------:R3:W-:Y:S08]  /*47400*/  STL.64 [R1+0x13c8], R78 ;  /* 0x0013c84e01007387 */ /* 0x0007f00000100a00 */
[----:B------:R-:W-:Y:S01]  /*47410*/  STL.64 [R1+0x13b0], R68 ;  /* 0x0013b04401007387 */ /* 0x000fe20000100a00 */
[C---:B---3--:R-:W-:Y:S03]  /*47420*/  HMMA.1688.F32.TF32 R76, R232.reuse, R60, R120 ;  /* 0x0000003ce84c723c */ /* 0x048fe60000081078 */
[----:B------:R3:W-:Y:S05]  /*47430*/  STL.64 [R1+0x13b8], R70 ;  /* 0x0013b84601007387 */ /* 0x0007ea0000100a00 */
[----:B---3--:R-:W-:Y:S01]  /*47440*/  HMMA.1688.F32.TF32 R68, R232, R64, R244 ;  /* 0x00000040e844723c */ /* 0x008fe200000810f4 */
[----:B------:R-:W-:Y:S04]  /*47450*/  STL.64 [R1+0x13a0], R84 ;  /* 0x0013a05401007387 */ /* 0x000fe80000100a00 */
[----:B------:R-:W-:Y:S10]  /*47460*/  STL.64 [R1+0x13a8], R86 ;  /* 0x0013a85601007387 */ /* 0x000ff40000100a00 */
[----:B------:R-:W-:Y:S04]  /*47470*/  STL.64 [R1+0x1390], R76 ;  /* 0x0013904c01007387 */ /* 0x000fe80000100a00 */
[----:B------:R-:W-:Y:S01]  /*47480*/  STL.64 [R1+0x1398], R78 ;  /* 0x0013984e01007387 */ /* 0x000fe20000100a00 */
[----:B------:R-:W-:Y:S01]  /*47490*/  IMAD.MOV.U32 R92, RZ, RZ, R62 ;  /* 0x000000ffff5c7224 */ /* 0x000fe200078e003e */
[----:B------:R-:W-:Y:S01]  /*474a0*/  MOV R94, R59 ;  /* 0x0000003b005e7202 */ /* 0x000fe20000000f00 */
[----:B------:R-:W-:-:S02]  /*474b0*/  IMAD.MOV.U32 R93, RZ, RZ, R63 ;  /* 0x000000ffff5d7224 */ /* 0x000fc400078e003f */
[----:B------:R-:W-:Y:S02]  /*474c0*/  IMAD.MOV.U32 R95, RZ, RZ, R58 ;  /* 0x000000ffff5f7224 */ /* 0x000fe400078e003a */
[----:B------:R-:W-:Y:S01]  /*474d0*/  IMAD.MOV.U32 R96, RZ, RZ, R55 ;  /* 0x000000ffff607224 */ /* 0x000fe200078e0037 */
[----:B------:R-:W-:Y:S01]  /*474e0*/  MOV R98, R43 ;  /* 0x0000002b00627202 */ /* 0x000fe20000000f00 */
[----:B------:R-:W-:Y:S01]  /*474f0*/  IMAD.MOV.U32 R97, RZ, RZ, R38 ;  /* 0x000000ffff617224 */ /* 0x000fe200078e0026 */
[----:B------:R-:W-:Y:S04]  /*47500*/  STL.64 [R1+0x370], R68 ;  /* 0x0003704401007387 */ /* 0x000fe80000100a00 */
[----:B------:R1:W-:Y:S01]  /*47510*/  STL.64 [R1+0x378], R70 ;  /* 0x0003784601007387 */ /* 0x0003e20000100a00 */
[----:B------:R-:W-:-:S02]  /*47520*/  IMAD.MOV.U32 R99, RZ, RZ, R42 ;  /* 0x000000ffff637224 */ /* 0x000fc400078e002a */
[----:B------:R-:W-:Y:S02]  /*47530*/  IMAD.MOV.U32 R88, RZ, RZ, R26 ;  /* 0x000000ffff587224 */ /* 0x000fe400078e001a */
[----:B------:R-:W-:Y:S01]  /*47540*/  IMAD.MOV.U32 R89, RZ, RZ, R18 ;  /* 0x000000ffff597224 */ /* 0x000fe200078e0012 */
[----:B------:R-:W-:Y:S01]  /*47550*/  MOV R91, R14 ;  /* 0x0000000e005b7202 */ /* 0x000fe20000000f00 */
[----:B------:R-:W-:Y:S02]  /*47560*/  IMAD.MOV.U32 R90, RZ, RZ, R19 ;  /* 0x000000ffff5a7224 */ /* 0x000fe400078e0013 */
[----:B------:R-:W-:Y:S02]  /*47570*/  IMAD.MOV.U32 R120, RZ, RZ, R10 ;  /* 0x000000ffff787224 */ /* 0x000fe400078e000a */
[----:B------:R-:W-:Y:S01]  /*47580*/  IMAD.MOV.U32 R121, RZ, RZ, R11 ;  /* 0x000000ffff797224 */ /* 0x000fe200078e000b */
[----:B-1----:R-:W-:Y:S01]  /*47590*/  HMMA.1688.F32.TF32 R68, R236, R6, R248 ;  /* 0x00000006ec44723c */ /* 0x002fe200000810f8 */
[----:B------:R-:W-:-:S02]  /*475a0*/  IMAD.MOV.U32 R244, RZ, RZ, R47 ;  /* 0x000000fffff47224 */ /* 0x000fc400078e002f */
[----:B------:R-:W-:Y:S01]  /*475b0*/  IMAD.MOV.U32 R122, RZ, RZ, R15 ;  /* 0x000000ffff7a7224 */ /* 0x000fe200078e000f */
[----:B------:R-:W3:Y:S01]  /*475c0*/  LDL.LU R47, [R1+0x48ac] ;  /* 0x0048ac00012f7983 */ /* 0x000ee20000300800 */
[----:B------:R-:W-:Y:S01]  /*475d0*/  IMAD.MOV.U32 R245, RZ, RZ, R54 ;  /* 0x000000fffff57224 */ /* 0x000fe200078e0036 */
[----:B------:R-:W-:Y:S01]  /*475e0*/  MOV R246, R67 ;  /* 0x0000004300f67202 */ /* 0x000fe20000000f00 */
[----:B------:R-:W-:Y:S01]  /*475f0*/  IMAD.MOV.U32 R247, RZ, RZ, R66 ;  /* 0x000000fffff77224 */ /* 0x000fe200078e0042 */
[----:B------:R-:W-:Y:S01]  /*47600*/  MOV R123, R22 ;  /* 0x00000016007b7202 */ /* 0x000fe20000000f00 */
[----:B------:R-:W-:Y:S04]  /*47610*/  LDS R232, [R0+0xc100] ;  /* 0x00c1000000e87984 */ /* 0x000fe80000000800 */
[----:B------:R-:W-:Y:S04]  /*47620*/  LDS R234, [R0+0xe100] ;  /* 0x00e1000000ea7984 */ /* 0x000fe80000000800 */
[----:B------:R-:W-:Y:S04]  /*47630*/  LDS R233, [R3+0xc100] ;  /* 0x00c1000003e97984 */ /* 0x000fe80000000800 */
[----:B------:R-:W1:Y:S04]  /*47640*/  LDS R235, [R3+0xe100] ;  /* 0x00e1000003eb7984 */ /* 0x000e680000000800 */
[----:B------:R4:W-:Y:S04]  /*47650*/  STL.64 [R1+0x380], R68 ;  /* 0x0003804401007387 */ /* 0x0009e80000100a00 */
[----:B------:R1:W-:Y:S04]  /*47660*/  STL.64 [R1+0x388], R70 ;  /* 0x0003884601007387 */ /* 0x0003e80000100a00 */
[----:B------:R-:W2:Y:S04]  /*47670*/  LDL.LU R54, [R1+0x48a8] ;  /* 0x0048a80001367983 */ /* 0x000ea80000300800 */
        /* <DEDUP_REMOVED lines=9> */
[----:B------:R-:W-:-:S03]  /*47710*/  MOV R86, R51 ;  /* 0x0000003300567202 */ /* 0x000fc60000000f00 */
[----:B------:R-:W4:Y:S01]  /*47720*/  LDL.LU R43, [R1+0x4884] ;  /* 0x00488400012b7983 */ /* 0x000f220000300800 */
[----:B------:R-:W-:-:S03]  /*47730*/  IMAD.MOV.U32 R87, RZ, RZ, R46 ;  /* 0x000000ffff577224 */ /* 0x000fc600078e002e */
[----:B------:R-:W4:Y:S01]  /*47740*/  LDL.LU R42, [R1+0x4880] ;  /* 0x00488000012a7983 */ /* 0x000f220000300800 */
[----:B---3--:R-:W-:-:S03]  /*47750*/  IMAD.MOV.U32 R84, RZ, RZ, R47 ;  /* 0x000000ffff547224 */ /* 0x008fc600078e002f */
[----:B------:R-:W3:Y:S04]  /*47760*/  LDL.LU R47, [R1+0x487c] ;  /* 0x00487c00012f7983 */ /* 0x000ee80000300800 */
[----:B------:R-:W3:Y:S04]  /*47770*/  LDL.LU R50, [R1+0x4878] ;  /* 0x0048780001327983 */ /* 0x000ee80000300800 */
[----:B------:R-:W3:Y:S04]  /*47780*/  LDL.LU R51, [R1+0x4874] ;  /* 0x0048740001337983 */ /* 0x000ee80000300800 */
[----:B------:R-:W3:Y:S01]  /*47790*/  LDL.LU R46, [R1+0x4870] ;  /* 0x00487000012e7983 */ /* 0x000ee20000300800 */
[----:B--2---:R-:W-:Y:S01]  /*477a0*/  IMAD.MOV.U32 R207, RZ, RZ, R54 ;  /* 0x000000ffffcf7224 */ /* 0x004fe200078e0036 */
[----:B----4-:R-:W-:Y:S01]  /*477b0*/  MOV R206, R67 ;  /* 0x0000004300ce7202 */ /* 0x010fe20000000f00 */
[----:B------:R-:W-:-:S02]  /*477c0*/  IMAD.MOV.U32 R205, RZ, RZ, R66 ;  /* 0x000000ffffcd7224 */ /* 0x000fc400078e0042 */
[----:B------:R-:W-:Y:S02]  /*477d0*/  IMAD.MOV.U32 R204, RZ, RZ, R62 ;  /* 0x000000ffffcc7224 */ /* 0x000fe400078e003e */
[----:B------:R-:W2:Y:S04]  /*477e0*/  LDL.LU R62, [R1+0x486c] ;  /* 0x00486c00013e7983 */ /* 0x000ea80000300800 */
[----:B------:R-:W4:Y:S04]  /*477f0*/  LDL.LU R66, [R1+0x4868] ;  /* 0x0048680001427983 */ /* 0x000f280000300800 */
[----:B------:R-:W4:Y:S04]  /*47800*/  LDL.LU R67, [R1+0x4864] ;  /* 0x0048640001437983 */ /* 0x000f280000300800 */
[----:B------:R-:W4:Y:S01]  /*47810*/  LDL.LU R54, [R1+0x4860] ;  /* 0x0048600001367983 */ /* 0x000f220000300800 */
[----:B------:R-:W-:-:S03]  /*47820*/  IMAD.MOV.U32 R104, RZ, RZ, R55 ;  /* 0x000000ffff687224 */ /* 0x000fc600078e0037 */
[----:B------:R-:W4:Y:S01]  /*47830*/  LDL.LU R55, [R1+0x485c] ;  /* 0x00485c0001377983 */ /* 0x000f220000300800 */
[----:B------:R-:W-:Y:S01]  /*47840*/  IMAD.MOV.U32 R105, RZ, RZ, R58 ;  /* 0x000000ffff697224 */ /* 0x000fe200078e003a */
[----:B------:R-:W-:Y:S01]  /*47850*/  MOV R106, R59 ;  /* 0x0000003b006a7202 */ /* 0x000fe20000000f00 */
[----:B------:R-:W-:Y:S01]  /*47860*/  IMAD.MOV.U32 R107, RZ, RZ, R63 ;  /* 0x000000ffff6b7224 */ /* 0x000fe200078e003f */
[----:B------:R-:W4:Y:S04]  /*47870*/  LDL.LU R58, [R1+0x4858] ;  /* 0x00485800013a7983 */ /* 0x000f280000300800 */
[----:B------:R-:W4:Y:S04]  /*47880*/  LDL.LU R59, [R1+0x4854] ;  /* 0x00485400013b7983 */ /* 0x000f280000300800 */
[----:B------:R-:W4:Y:S01]  /*47890*/  LDL.LU R63, [R1+0x4850] ;  /* 0x00485000013f7983 */ /* 0x000f220000300800 */
[----:B---3--:R-:W-:Y:S01]  /*478a0*/  IMAD.MOV.U32 R115, RZ, RZ, R50 ;  /* 0x000000ffff737224 */ /* 0x008fe200078e0032 */
[----:B------:R-:W-:Y:S01]  /*478b0*/  MOV R114, R51 ;  /* 0x0000003300727202 */ /* 0x000fe20000000f00 */
[----:B------:R-:W-:-:S02]  /*478c0*/  IMAD.MOV.U32 R113, RZ, RZ, R46 ;  /* 0x000000ffff717224 */ /* 0x000fc400078e002e */
[----:B--2---:R-:W-:Y:S02]  /*478d0*/  IMAD.MOV.U32 R112, RZ, RZ, R62 ;  /* 0x000000ffff707224 */ /* 0x004fe400078e003e */
[----:B------:R-:W2:Y:S04]  /*478e0*/  LDL.LU R62, [R1+0x484c] ;  /* 0x00484c00013e7983 */ /* 0x000ea80000300800 */
[----:B------:R-:W3:Y:S04]  /*478f0*/  LDL.LU R46, [R1+0x4848] ;  /* 0x00484800012e7983 */ /* 0x000ee80000300800 */
[----:B------:R-:W3:Y:S01]  /*47900*/  LDL.LU R51, [R1+0x4844] ;  /* 0x0048440001337983 */ /* 0x000ee20000300800 */
[----:B----4-:R-:W-:Y:S01]  /*47910*/  MOV R118, R67 ;  /* 0x0000004300767202 */ /* 0x010fe20000000f00 */
[----:B------:R-:W-:-:S02]  /*47920*/  IMAD.MOV.U32 R117, RZ, RZ, R54 ;  /* 0x000000ffff757224 */ /* 0x000fc400078e0036 */
[----:B------:R-:W4:Y:S01]  /*47930*/  LDL.LU R50, [R1+0x4840] ;  /* 0x0048400001327983 */ /* 0x000f220000300800 */
[----:B------:R-:W-:-:S03]  /*47940*/  IMAD.MOV.U32 R116, RZ, RZ, R55 ;  /* 0x000000ffff747224 */ /* 0x000fc600078e0037 */
[----:B------:R-:W3:Y:S01]  /*47950*/  LDL.LU R55, [R1+0x483c] ;  /* 0x00483c0001377983 */ /* 0x000ee20000300800 */
[----:B------:R-:W-:-:S03]  /*47960*/  IMAD.MOV.U32 R119, RZ, RZ, R66 ;  /* 0x000000ffff777224 */ /* 0x000fc600078e0042 */
[----:B------:R-:W3:Y:S04]  /*47970*/  LDL.LU R54, [R1+0x4838] ;  /* 0x0048380001367983 */ /* 0x000ee80000300800 */
[----:B------:R-:W3:Y:S04]  /*47980*/  LDL.LU R67, [R1+0x4834] ;  /* 0x0048340001437983 */ /* 0x000ee80000300800 */
[----:B------:R-:W4:Y:S01]  /*47990*/  LDL.LU R66, [R1+0x4830] ;  /* 0x0048300001427983 */ /* 0x000f220000300800 */
[----:B------:R-:W-:Y:S01]  /*479a0*/  IMAD.MOV.U32 R217, RZ, RZ, R63 ;  /* 0x000000ffffd97224 */ /* 0x000fe200078e003f */
[----:B------:R-:W-:Y:S01]  /*479b0*/  MOV R218, R59 ;  /* 0x0000003b00da7202 */ /* 0x000fe20000000f00 */
[----:B------:R-:W-:-:S02]  /*479c0*/  IMAD.MOV.U32 R219, RZ, RZ, R58 ;  /* 0x000000ffffdb7224 */ /* 0x000fc400078e003a */
[----:B--2---:R-:W-:Y:S02]  /*479d0*/  IMAD.MOV.U32 R216, RZ, RZ, R62 ;  /* 0x000000ffffd87224 */ /* 0x004fe400078e003e */
[----:B------:R-:W2:Y:S04]  /*479e0*/  LDL.LU R62, [R1+0x482c] ;  /* 0x00482c00013e7983 */ /* 0x000ea80000300800 */
[----:B------:R-:W2:Y:S04]  /*479f0*/  LDL.LU R63, [R1+0x4828] ;  /* 0x00482800013f7983 */ /* 0x000ea80000300800 */
[----:B------:R-:W2:Y:S04]  /*47a00*/  LDL.LU R59, [R1+0x4824] ;  /* 0x00482400013b7983 */ /* 0x000ea80000300800 */
[----:B------:R-:W2:Y:S04]  /*47a10*/  LDL.LU R58, [R1+0x4820] ;  /* 0x00482000013a7983 */ /* 0x000ea80000300800 */
[----:B------:R-:W2:Y:S01]  /*47a20*/  LDL.LU R144, [R1+0x6a0] ;  /* 0x0006a00001907983 */ /* 0x000ea20000300800 */
[----:B---3--:R-:W-:-:S02]  /*47a30*/  IMAD.MOV.U32 R146, RZ, RZ, R67 ;  /* 0x000000ffff927224 */ /* 0x008fc400078e0043 */
[----:B----4-:R-:W-:Y:S02]  /*47a40*/  IMAD.MOV.U32 R145, RZ, RZ, R66 ;  /* 0x000000ffff917224 */ /* 0x010fe400078e0042 */
[----:B------:R-:W3:Y:S04]  /*47a50*/  LDL.LU R66, [R1+0x481c] ;  /* 0x00481c0001427983 */ /* 0x000ee80000300800 */
[----:B------:R-:W4:Y:S01]  /*47a60*/  LDL.LU R67, [R1+0x4818] ;  /* 0x0048180001437983 */ /* 0x000f220000300800 */
[----:B------:R-:W-:-:S03]  /*47a70*/  MOV R147, R54 ;  /* 0x0000003600937202 */ /* 0x000fc60000000f00 */
[----:B------:R-:W4:Y:S01]  /*47a80*/  LDL.LU R54, [R1+0x4814] ;  /* 0x0048140001367983 */ /* 0x000f220000300800 */
[----:B--2---:R-:W-:Y:S01]  /*47a90*/  MOV R143, R62 ;  /* 0x0000003e008f7202 */ /* 0x004fe20000000f00 */
[----:B------:R-:W-:Y:S02]  /*47aa0*/  IMAD.MOV.U32 R142, RZ, RZ, R63 ;  /* 0x000000ffff8e7224 */ /* 0x000fe400078e003f */
[----:B------:R-:W-:Y:S02]  /*47ab0*/  IMAD.MOV.U32 R140, RZ, RZ, R59 ;  /* 0x000000ffff8c7224 */ /* 0x000fe400078e003b */
[----:B------:R-:W2:Y:S01]  /*47ac0*/  LDL.LU R59, [R1+0x4810] ;  /* 0x00481000013b7983 */ /* 0x000ea20000300800 */
[----:B------:R-:W-:-:S03]  /*47ad0*/  IMAD.MOV.U32 R141, RZ, RZ, R58 ;  /* 0x000000ffff8d7224 */ /* 0x000fc600078e003a */
[----:B------:R-:W2:Y:S04]  /*47ae0*/  LDL.LU R58, [R1+0x480c] ;  /* 0x00480c00013a7983 */ /* 0x000ea80000300800 */
[----:B------:R-:W2:Y:S04]  /*47af0*/  LDL.LU R63, [R1+0x4808] ;  /* 0x00480800013f7983 */ /* 0x000ea80000300800 */
[----:B------:R-:W2:Y:S01]  /*47b00*/  LDL.LU R62, [R1+0x4804] ;  /* 0x00480400013e7983 */ /* 0x000ea20000300800 */
[----:B---3--:R-:W-:Y:S02]  /*47b10*/  IMAD.MOV.U32 R77, RZ, RZ, R66 ;  /* 0x000000ffff4d7224 */ /* 0x008fe400078e0042 */
[----:B----4-:R-:W-:-:S02]  /*47b20*/  IMAD.MOV.U32 R76, RZ, RZ, R67 ;  /* 0x000000ffff4c7224 */ /* 0x010fc400078e0043 */
[----:B------:R-:W3:Y:S04]  /*47b30*/  LDL.LU R67, [R1+0x4800] ;  /* 0x0048000001437983 */ /* 0x000ee80000300800 */
[----:B------:R-:W4:Y:S04]  /*47b40*/  LDL.LU R66, [R1+0x47fc] ;  /* 0x0047fc0001427983 */ /* 0x000f280000300800 */
[----:B------:R-:W4:Y:S04]  /*47b50*/  LDL.LU R78, [R1+0x638] ;  /* 0x00063800014e7983 */ /* 0x000f280000300800 */
[----:B------:R-:W4:Y:S04]  /*47b60*/  LDL.LU R79, [R1+0x63c] ;  /* 0x00063c00014f7983 */ /* 0x000f280000300800 */
[----:B------:R-:W4:Y:S01]  /*47b70*/  LDL.LU R164, [R1+0x5d0] ;  /* 0x0005d00001a47983 */ /* 0x000f220000300800 */
[----:B--2---:R-:W-:-:S03]  /*47b80*/  IMAD.MOV.U32 R165, RZ, RZ, R62 ;  /* 0x000000ffffa57224 */ /* 0x004fc600078e003e */
[----:B------:R-:W1:Y:S01]  /*47b90*/  LDL.LU R62, [R1+0x47f8] ;  /* 0x0047f800013e7983 */ /* 0x000e620000300800 */
[----:B---3--:R-:W-:-:S03]  /*47ba0*/  MOV R166, R67 ;  /* 0x0000004300a67202 */ /* 0x008fc60000000f00 */
[----:B------:R-:W2:Y:S01]  /*47bb0*/  LDL.LU R67, [R1+0x47f4] ;  /* 0x0047f40001437983 */ /* 0x000ea20000300800 */
[----:B----4-:R-:W-:-:S03]  /*47bc0*/  IMAD.MOV.U32 R167, RZ, RZ, R66 ;  /* 0x000000ffffa77224 */ /* 0x010fc600078e0042 */
        /* <DEDUP_REMOVED lines=27> */
[----:B------:R-:W-:Y:S02]  /*47d80*/  IMAD.MOV.U32 R249, RZ, RZ, R27 ;  /* 0x000000fffff97224 */ /* 0x000fe400078e001b */
[----:B------:R-:W-:Y:S01]  /*47d90*/  IMAD.MOV.U32 R250, RZ, RZ, R31 ;  /* 0x000000fffffa7224 */ /* 0x000fe200078e001f */
[----:B-1----:R-:W-:Y:S01]  /*47da0*/  MOV R71, R62 ;  /* 0x0000003e00477202 */ /* 0x002fe20000000f00 */
[----:B--2---:R-:W-:-:S02]  /*47db0*/  IMAD.MOV.U32 R70, RZ, RZ, R67 ;  /* 0x000000ffff467224 */ /* 0x004fc400078e0043 */
[----:B---3--:R-:W-:Y:S02]  /*47dc0*/  IMAD.MOV.U32 R69, RZ, RZ, R66 ;  /* 0x000000ffff457224 */ /* 0x008fe400078e0042 */
[----:B------:R-:W2:Y:S04]  /*47dd0*/  LDL.LU R66, [R1+0x47ec] ;  /* 0x0047ec0001427983 */ /* 0x000ea80000300800 */
[----:B------:R-:W2:Y:S04]  /*47de0*/  LDL.LU R67, [R1+0x47e8] ;  /* 0x0047e80001437983 */ /* 0x000ea80000300800 */
        /* <DEDUP_REMOVED lines=21> */
[----:B------:R-:W4:Y:S04]  /*47f40*/  LDL.LU R10, [R1+0x4790] ;  /* 0x00479000010a7983 */ /* 0x000f280000300800 */
[----:B------:R-:W4:Y:S04]  /*47f50*/  LDL.LU R11, [R1+0x478c] ;  /* 0x00478c00010b7983 */ /* 0x000f280000300800 */
[----:B------:R-:W2:Y:S04]  /*47f60*/  LDL.LU R15, [R1+0x4788] ;  /* 0x00478800010f7983 */ /* 0x000ea80000300800 */
[----:B------:R-:W2:Y:S04]  /*47f70*/  LDL.LU R22, [R1+0x4784] ;  /* 0x0047840001167983 */ /* 0x000ea80000300800 */
[----:B------:R-:W3:Y:S04]  /*47f80*/  LDL.LU R23, [R1+0x4780] ;  /* 0x0047800001177983 */ /* 0x000ee80000300800 */
[----:B------:R-:W3:Y:S04]  /*47f90*/  LDL.LU R27, [R1+0x477c] ;  /* 0x00477c00011b7983 */ /* 0x000ee80000300800 */
[----:B------:R-:W3:Y:S01]  /*47fa0*/  LDL.LU R31, [R1+0x4778] ;  /* 0x00477800011f7983 */ /* 0x000ee20000300800 */
[----:B------:R-:W-:Y:S01]  /*47fb0*/  MOV R251, R252 ;  /* 0x000000fc00fb7202 */ /* 0x000fe20000000f00 */
[C---:B----4-:R-:W-:Y:S08]  /*47fc0*/  HMMA.1688.F32.TF32 R128, R236.reuse, R10, R128 ;  /* 0x0000000aec80723c */ /* 0x050ff00000081080 */
[C---:B--2---:R-:W-:Y:S08]  /*47fd0*/  HMMA.1688.F32.TF32 R136, R236.reuse, R14, R200 ;  /* 0x0000000eec88723c */ /* 0x044ff000000810c8 */
[C---:B------:R-:W-:Y:S07]  /*47fe0*/  HMMA.1688.F32.TF32 R132, R236.reuse, R18, R68 ;  /* 0x00000012ec84723c */ /* 0x040fee0000081044 */
[----:B------:R-:W-:Y:S01]  /*47ff0*/  STL.64 [R1+0x390], R128 ;  /* 0x0003908001007387 */ /* 0x000fe20000100a00 */
[C---:B---3--:R-:W-:Y:S03]  /*48000*/  HMMA.1688.F32.TF32 R68, R236.reuse, R26, R164 ;  /* 0x0000001aec44723c */ /* 0x048fe600000810a4 */
[----:B------:R1:W-:Y:S05]  /*48010*/  STL.64 [R1+0x398], R130 ;  /* 0x0003988201007387 */ /* 0x0003ea0000100a00 */
[C---:B-1----:R-:W-:Y:S01]  /*48020*/  HMMA.1688.F32.TF32 R128, R236.reuse, R22, R160 ;  /* 0x00000016ec80723c */ /* 0x042fe200000810a0 */
[----:B------:R-:W-:Y:S04]  /*48030*/  STL.64 [R1+0x3a0], R136 ;  /* 0x0003a08801007387 */ /* 0x000fe80000100a00 */
[----:B------:R-:W-:Y:S04]  /*48040*/  STL.64 [R1+0x3a8], R138 ;  /* 0x0003a88a01007387 */ /* 0x000fe80000100a00 */
[----:B------:R-:W-:Y:S01]  /*48050*/  STL.64 [R1+0x3b0], R132 ;  /* 0x0003b08401007387 */ /* 0x000fe20000100a00 */
[C---:B------:R-:W-:Y:S03]  /*48060*/  HMMA.1688.F32.TF32 R124, R236.reuse, R30, R124 ;  /* 0x0000001eec7c723c */ /* 0x040fe6000008107c */
[----:B------:R-:W-:Y:S03]  /*48070*/  STL.64 [R1+0x3b8], R134 ;  /* 0x0003b88601007387 */ /* 0x000fe60000100a00 */
[----:B------:R-:W-:Y:S01]  /*48080*/  IMAD.MOV.U32 R252, RZ, RZ, R71 ;  /* 0x000000fffffc7224 */ /* 0x000fe200078e0047 */
[----:B------:R-:W-:Y:S01]  /*48090*/  STL.64 [R1+0x3d0], R68 ;  /* 0x0003d04401007387 */ /* 0x000fe20000100a00 */
[C---:B------:R-:W-:Y:S05]  /*480a0*/  HMMA.1688.F32.TF32 R76, R236.reuse, R34, R76 ;  /* 0x00000022ec4c723c */ /* 0x040fea000008104c */
[----:B------:R-:W-:Y:S04]  /*480b0*/  STL.64 [R1+0x3c0], R128 ;  /* 0x0003c08001007387 */ /* 0x000fe80000100a00 */
[----:B------:R-:W-:Y:S04]  /*480c0*/  STL.64 [R1+0x3c8], R130 ;  /* 0x0003c88201007387 */ /* 0x000fe80000100a00 */
[----:B------:R1:W-:Y:S02]  /*480d0*/  STL [R1+0x3d8], R70 ;  /* 0x0003d84601007387 */ /* 0x0003e40000100800 */
        /* <DEDUP_REMOVED lines=11> */
[----:B------:R-:W-:Y:S01]  /*48190*/  STL.64 [R1+0x418], R126 ;  /* 0x0004187e01007387 */ /* 0x000fe20000100a00 */
[C---:B------:R-:W-:Y:S04]  /*481a0*/  HMMA.1688.F32.TF32 R116, R236.reuse, R54, R116 ;  /* 0x00000036ec74723c */ /* 0x040fe80000081074 */
[----:B------:R-:W-:Y:S04]  /*481b0*/  STL.64 [R1+0x420], R76 ;  /* 0x0004204c01007387 */ /* 0x000fe80000100a00 */
[----:B------:R1:W-:Y:S04]  /*481c0*/  STL.64 [R1+0x428], R78 ;  /* 0x0004284e01007387 */ /* 0x0003e80000100a00 */
[----:B------:R-:W-:Y:S01]  /*481d0*/  STL.64 [R1+0x430], R68 ;  /* 0x0004304401007387 */ /* 0x000fe20000100a00 */
[C---:B-1----:R-:W-:Y:S03]  /*481e0*/  HMMA.1688.F32.TF32 R76, R236.reuse, R58, R112 ;  /* 0x0000003aec4c723c */ /* 0x042fe60000081070 */
[----:B------:R1:W-:Y:S05]  /*481f0*/  STL.64 [R1+0x438], R70 ;  /* 0x0004384601007387 */ /* 0x0003ea0000100a00 */
[C---:B-1----:R-:W-:Y:S02]  /*48200*/  HMMA.1688.F32.TF32 R68, R236.reuse, R62, R108 ;  /* 0x0000003eec44723c */ /* 0x042fe4000008106c */
[----:B------:R-:W-:Y:S04]  /*48210*/  STL.64 [R1+0x440], R116 ;  /* 0x0004407401007387 */ /* 0x000fe80000100a00 */
[----:B------:R-:W-:Y:S02]  /*48220*/  STL.64 [R1+0x448], R118 ;  /* 0x0004487601007387 */ /* 0x000fe40000100a00 */
[----:B------:R-:W-:Y:S07]  /*48230*/  HMMA.1688.F32.TF32 R104, R236, R66, R104 ;  /* 0x00000042ec68723c */ /* 0x000fee0000081068 */
[----:B------:R-:W-:Y:S04]  /*48240*/  STL.64 [R1+0x450], R76 ;  /* 0x0004504c01007387 */ /* 0x000fe80000100a00 */
[----:B------:R1:W-:Y:S04]  /*48250*/  STL.64 [R1+0x458], R78 ;  /* 0x0004584e01007387 */ /* 0x0003e80000100a00 */
[----:B------:R-:W-:Y:S04]  /*48260*/  LDS R236, [R0+0xc180] ;  /* 0x00c1800000ec7984 */ /* 0x000fe80000000800 */
[----:B------:R-:W-:Y:S01]  /*48270*/  LDS R238, [R0+0xe180] ;  /* 0x00e1800000ee7984 */ /* 0x000fe20000000800 */
[C---:B-1----:R-:W-:Y:S03]  /*48280*/  HMMA.1688.F32.TF32 R76, R240.reuse, R6, R204 ;  /* 0x00000006f04c723c */ /* 0x042fe600000810cc */
[----:B------:R-:W-:Y:S04]  /*48290*/  STL.64 [R1+0x470], R68 ;  /* 0x0004704401007387 */ /* 0x000fe80000100a00 */
[----:B------:R1:W-:Y:S04]  /*482a0*/  STL.64 [R1+0x478], R70 ;  /* 0x0004784601007387 */ /* 0x0003e80000100a00 */
[----:B------:R-:W-:Y:S04]  /*482b0*/  LDS R237, [R3+0xc180] ;  /* 0x00c1800003ed7984 */ /* 0x000fe80000000800 */
[----:B------:R-:W2:Y:S01]  /*482c0*/  LDS R239, [R3+0xe180] ;  /* 0x00e1800003ef7984 */ /* 0x000ea20000000800 */
[C---:B-1----:R-:W-:Y:S03]  /*482d0*/  HMMA.1688.F32.TF32 R68, R240.reuse, R10, R84 ;  /* 0x0000000af044723c */ /* 0x042fe60000081054 */
[----:B------:R-:W-:Y:S04]  /*482e0*/  STL.64 [R1+0x460], R104 ;  /* 0x0004606801007387 */ /* 0x000fe80000100a00 */
[----:B------:R-:W-:Y:S01]  /*482f0*/  STL.64 [R1+0x468], R106 ;  /* 0x0004686a01007387 */ /* 0x000fe20000100a00 */
[C---:B------:R-:W-:Y:S03]  /*48300*/  HMMA.1688.F32.TF32 R84, R240.reuse, R14, R100 ;  /* 0x0000000ef054723c */ /* 0x040fe60000081064 */
[----:B------:R-:W-:Y:S04]  /*48310*/  STL.64 [R1+0x480], R76 ;  /* 0x0004804c01007387 */ /* 0x000fe80000100a00 */
[----:B------:R1:W-:Y:S08]  /*48320*/  STL.64 [R1+0x488], R78 ;  /* 0x0004884e01007387 */ /* 0x0003f00000100a00 */
[----:B------:R-:W-:Y:S01]  /*48330*/  STL.64 [R1+0x4a0], R68 ;  /* 0x0004a04401007387 */ /* 0x000fe20000100a00 */
[C---:B-1----:R-:W-:Y:S03]  /*48340*/  HMMA.1688.F32.TF32 R76, R240.reuse, R18, R96 ;  /* 0x00000012f04c723c */ /* 0x042fe60000081060 */
[----:B------:R1:W-:Y:S05]  /*48350*/  STL.64 [R1+0x4a8], R70 ;  /* 0x0004a84601007387 */ /* 0x0003ea0000100a00 */
[C---:B-1----:R-:W-:Y:S01]  /*48360*/  HMMA.1688.F32.TF32 R68, R240.reuse, R22, R92 ;  /* 0x00000016f044723c */ /* 0x042fe2000008105c */
[----:B------:R-:W-:Y:S04]  /*48370*/  STL.64 [R1+0x4c0], R84 ;  /* 0x0004c05401007387 */ /* 0x000fe80000100a00 */
[----:B------:R-:W-:Y:S10]  /*48380*/  STL.64 [R1+0x4c8], R86 ;  /* 0x0004c85601007387 */ /* 0x000ff40000100a00 */
[----:B------:R-:W-:Y:S04]  /*48390*/  STL.64 [R1+0x4f0], R76 ;  /* 0x0004f04c01007387 */ /* 0x000fe80000100a00 */
[----:B------:R1:W-:Y:S04]  /*483a0*/  STL.64 [R1+0x4f8], R78 ;  /* 0x0004f84e01007387 */ /* 0x0003e80000100a00 */
[----:B------:R3:W-:Y:S01]  /*483b0*/  STL.64 [R1+0x530], R68 ;  /* 0x0005304401007387 */ /* 0x0007e20000100a00 */
[----:B------:R-:W-:Y:S01]  /*483c0*/  IMAD.MOV.U32 R9, RZ, RZ, R70 ;  /* 0x000000ffff097224 */ /* 0x000fe200078e0046 */
[----:B-1----:R-:W-:Y:S01]  /*483d0*/  HMMA.1688.F32.TF32 R76, R240, R26, R88 ;  /* 0x0000001af04c723c */ /* 0x002fe20000081058 */
[----:B------:R-:W-:-:S07]  /*483e0*/  IMAD.MOV.U32 R8, RZ, RZ, R71 ;  /* 0x000000ffff087224 */ /* 0x000fce00078e0047 */
[C---:B---3--:R-:W-:Y:S01]  /*483f0*/  HMMA.1688.F32.TF32 R68, R240.reuse, R30, R120 ;  /* 0x0000001ef044723c */ /* 0x048fe20000081078 */
[----:B------:R1:W-:Y:S04]  /*48400*/  STL [R1+0x452c], R8 ;  /* 0x00452c0801007387 */ /* 0x0003e80000100800 */
[----:B------:R3:W-:Y:S10]  /*48410*/  STL [R1+0x4528], R9 ;  /* 0x0045280901007387 */ /* 0x0007f40000100800 */
[----:B------:R-:W-:Y:S04]  /*48420*/  STL.64 [R1+0x550], R76 ;  /* 0x0005504c01007387 */ /* 0x000fe80000100a00 */
[----:B------:R4:W-:Y:S04]  /*48430*/  STL.64 [R1+0x558], R78 ;  /* 0x0005584e01007387 */ /* 0x0009e80000100a00 */
[----:B------:R2:W-:Y:S01]  /*48440*/  STL.64 [R1+0x570], R68 ;  /* 0x0005704401007387 */ /* 0x0005e20000100a00 */
[----:B-1----:R-:W-:Y:S01]  /*48450*/  MOV R8, R70 ;  /* 0x0000004600087202 */ /* 0x002fe20000000f00 */
[----:B---3--:R-:W-:Y:S01]  /*48460*/  IMAD.MOV.U32 R9, RZ, RZ, R71 ;  /* 0x000000ffff097224 */ /* 0x008fe200078e0047 */
[C---:B----4-:R-:W-:Y:S01]  /*48470*/  HMMA.1688.F32.TF32 R76, R240.reuse, R34, R244 ;  /* 0x00000022f04c723c */ /* 0x050fe200000810f4 */
[----:B------:R-:W3:Y:S07]  /*48480*/  LDL.LU R244, [R1+0xb10] ;  /* 0x000b100001f47983 */ /* 0x000eee0000300800 */
[C---:B--2---:R-:W-:Y:S11]  /*48490*/  HMMA.1688.F32.TF32 R68, R240.reuse, R38, R248 ;  /* 0x00000026f044723c */ /* 0x044ff600000810f8 */
[----:B------:R-:W-:Y:S04]  /*484a0*/  @!UPT UIADD3 URZ, URZ, URZ, URZ ;  /* 0x0000003f3f3ff290 */ /* 0x000fe8000fffe03f */
[----:B------:R1:W-:Y:S04]  /*484b0*/  STL.64 [R1+0x580], R76 ;  /* 0x0005804c01007387 */ /* 0x0003e80000100a00 */
[----:B------:R2:W-:Y:S04]  /*484c0*/  STL.64 [R1+0x588], R78 ;  /* 0x0005884e01007387 */ /* 0x0005e80000100a00 */
[----:B------:R4:W-:Y:S04]  /*484d0*/  STL.64 [R1+0x590], R68 ;  /* 0x0005904401007387 */ /* 0x0009e80000100a00 */
        /* <DEDUP_REMOVED lines=92> */
[C---:B---3--:R-:W-:Y:S08]  /*48aa0*/  HMMA.1688.F32.TF32 R76, R240.reuse, R62, R76 ;  /* 0x0000003ef04c723c */ /* 0x048ff0000008104c */
[C---:B--2---:R-:W-:Y:S08]  /*48ab0*/  HMMA.1688.F32.TF32 R124, R240.reuse, R58, R124 ;  /* 0x0000003af07c723c */ /* 0x044ff0000008107c */
[C---:B----4-:R-:W-:Y:S08]  /*48ac0*/  HMMA.1688.F32.TF32 R132, R240.reuse, R46, R68 ;  /* 0x0000002ef084723c */ /* 0x050ff00000081044 */
[C---:B------:R-:W-:Y:S08]  /*48ad0*/  HMMA.1688.F32.TF32 R68, R240.reuse, R54, R164 ;  /* 0x00000036f044723c */ /* 0x040ff000000810a4 */
[C---:B------:R-:W-:Y:S08]  /*48ae0*/  HMMA.1688.F32.TF32 R136, R240.reuse, R42, R200 ;  /* 0x0000002af088723c */ /* 0x040ff000000810c8 */
[C---:B------:R-:W-:Y:S11]  /*48af0*/  HMMA.1688.F32.TF32 R128, R240.reuse, R50, R160 ;  /* 0x00000032f080723c */ /* 0x040ff600000810a0 */
[----:B------:R-:W-:Y:S04]  /*48b00*/  @!UPT UIADD3 URZ, URZ, URZ, URZ ;  /* 0x0000003f3f3ff290 */ /* 0x000fe8000fffe03f */
[----:B------:R-:W-:Y:S04]  /*48b10*/  STL.64 [R1+0x1380], R136 ;  /* 0x0013808801007387 */ /* 0x000fe80000100a00 */
[----:B------:R-:W-:Y:S04]  /*48b20*/  STL.64 [R1+0x1388], R138 ;  /* 0x0013888a01007387 */ /* 0x000fe80000100a00 */
[----:B------:R-:W-:Y:S04]  /*48b30*/  STL.64 [R1+0x1370], R132 ;  /* 0x0013708401007387 */ /* 0x000fe80000100a00 */
[----:B------:R-:W-:Y:S04]  /*48b40*/  STL.64 [R1+0x1378], R134 ;  /* 0x0013788601007387 */ /* 0x000fe80000100a00 */
[----:B------:R-:W-:Y:S04]  /*48b50*/  STL.64 [R1+0x1360], R128 ;  /* 0x0013608001007387 */ /* 0x000fe80000100a00 */
[----:B------:R-:W-:Y:S04]  /*48b60*/  STL.64 [R1+0x1368], R130 ;  /* 0x0013688201007387 */ /* 0x000fe80000100a00 */
[----:B------:R-:W-:Y:S04]  /*48b70*/  STL.64 [R1+0x1350], R68 ;  /* 0x0013504401007387 */ /* 0x000fe80000100a00 */
[----:B------:R1:W-:Y:S02]  /*48b80*/  STL.64 [R1+0x1358], R70 ;  /* 0x0013584601007387 */ /* 0x0003e40000100a00 */
[----:B-1----:R-:W-:Y:S02]  /*48b90*/  HMMA.1688.F32.TF32 R68, R240, R66, R140 ;  /* 0x00000042f044723c */ /* 0x002fe4000008108c */
[----:B------:R-:W-:Y:S04]  /*48ba0*/  STL.64 [R1+0x1340], R124 ;  /* 0x0013407c01007387 */ /* 0x000fe80000100a00 */
[----:B------:R1:W-:Y:S04]  /*48bb0*/  STL.64 [R1+0x1348], R126 ;  /* 0x0013487e01007387 */ /* 0x0003e80000100a00 */
[----:B------:R-:W-:Y:S04]  /*48bc0*/  STL.64 [R1+0x1330], R76 ;  /* 0x0013304c01007387 */ /* 0x000fe80000100a00 */
[----:B------:R2:W-:Y:S01]  /*48bd0*/  STL.64 [R1+0x1338], R78 ;  /* 0x0013384e01007387 */ /* 0x0005e20000100a00 */
[C---:B-1----:R-:W-:Y:S03]  /*48be0*/  HMMA.1688.F32.TF32 R124, R232.reuse, R6, R144 ;  /* 0x00000006e87c723c */ /* 0x042fe60000081090 */
[----:B------:R-:W-:Y:S04]  /*48bf0*/  LDS R240, [R0+0xc200] ;  /* 0x00c2000000f07984 */ /* 0x000fe80000000800 */
[----:B------:R-:W-:Y:S01]  /*48c00*/  LDS R242, [R0+0xe200] ;  /* 0x00e2000000f27984 */ /* 0x000fe20000000800 */
[C---:B--2---:R-:W-:Y:S03]  /*48c10*/  HMMA.1688.F32.TF32 R76, R232.reuse, R10, R220 ;  /* 0x0000000ae84c723c */ /* 0x044fe600000810dc */
[----:B------:R-:W-:Y:S04]  /*48c20*/  STL.64 [R1+0x5a0], R68 ;  /* 0x0005a04401007387 */ /* 0x000fe80000100a00 */
[----:B------:R1:W-:Y:S01]  /*48c30*/  STL.64 [R1+0x5a8], R70 ;  /* 0x0005a84601007387 */ /* 0x0003e20000100a00 */
[C---:B------:R-:W-:Y:S03]  /*48c40*/  HMMA.1688.F32.TF32 R104, R232.reuse, R30, R104 ;  /* 0x0000001ee868723c */ /* 0x040fe60000081068 */
[----:B------:R-:W-:Y:S04]  /*48c50*/  LDS R241, [R3+0xc200] ;  /* 0x00c2000003f17984 */ /* 0x000fe80000000800 */
[----:B------:R-:W2:Y:S01]  /*48c60*/  LDS R243, [R3+0xe200] ;  /* 0x00e2000003f37984 */ /* 0x000ea20000000800 */
[C---:B-1----:R-:W-:Y:S03]  /*48c70*/  HMMA.1688.F32.TF32 R68, R232.reuse, R14, R216 ;  /* 0x0000000ee844723c */ /* 0x042fe600000810d8 */
[----:B------:R-:W-:Y:S04]  /*48c80*/  STL.64 [R1+0x1320], R124 ;  /* 0x0013207c01007387 */ /* 0x000fe80000100a00 */
[----:B------:R-:W-:Y:S04]  /*48c90*/  STL.64 [R1+0x1328], R126 ;  /* 0x0013287e01007387 */ /* 0x000fe80000100a00 */
[----:B------:R-:W-:Y:S04]  /*48ca0*/  STL.64 [R1+0x1310], R76 ;  /* 0x0013104c01007387 */ /* 0x000fe80000100a00 */
[----:B------:R-:W-:Y:S08]  /*48cb0*/  STL.64 [R1+0x1318], R78 ;  /* 0x0013184e01007387 */ /* 0x000ff00000100a00 */
        /* <DEDUP_REMOVED lines=9> */
[----:B------:R1:W-:Y:S02]  /*48d50*/  STL.64 [R1+0x12e8], R78 ;  /* 0x0012e84e01007387 */ /* 0x0003e40000100a00 */
[C---:B-1----:R-:W-:Y:S11]  /*48d60*/  HMMA.1688.F32.TF32 R76, R232.reuse, R34, R204 ;  /* 0x00000022e84c723c */ /* 0x042ff600000810cc */
[----:B------:R-:W-:Y:S04]  /*48d70*/  @!UPT UIADD3 URZ, URZ, URZ, URZ ;  /* 0x0000003f3f3ff290 */ /* 0x000fe8000fffe03f */
[----:B------:R-:W-:Y:S04]  /*48d80*/  STL.64 [R1+0x12d0], R68 ;  /* 0x0012d04401007387 */ /* 0x000fe80000100a00 */
[----:B------:R1:W-:Y:S02]  /*48d90*/  STL.64 [R1+0x12d8], R70 ;  /* 0x0012d84601007387 */ /* 0x0003e40000100a00 */
[C---:B-1----:R-:W-:Y:S02]  /*48da0*/  HMMA.1688.F32.TF32 R68, R232.reuse, R38, R84 ;  /* 0x00000026e844723c */ /* 0x042fe40000081054 */
[----:B------:R-:W-:Y:S04]  /*48db0*/  STL.64 [R1+0x12c0], R104 ;  /* 0x0012c06801007387 */ /* 0x000fe80000100a00 */
[----:B------:R-:W-:Y:S04]  /*48dc0*/  STL.64 [R1+0x12c8], R106 ;  /* 0x0012c86a01007387 */ /* 0x000fe80000100a00 */
[----:B------:R-:W-:Y:S04]  /*48dd0*/  STL.64 [R1+0x12b0], R76 ;  /* 0x0012b04c01007387 */ /* 0x000fe80000100a00 */
[----:B------:R-:W-:Y:S09]  /*48de0*/  STL.64 [R1+0x12b8], R78 ;  /* 0x0012b84e01007387 */ /* 0x000ff20000100a00 */
[----:B------:R-:W-:Y:S04]  /*48df0*/  STL.64 [R1+0x12a0], R68 ;  /* 0x0012a04401007387 */ /* 0x000fe80000100a00 */
[----:B------:R1:W-:Y:S02]  /*48e00*/  STL.64 [R1+0x12a8], R70 ;  /* 0x0012a84601007387 */ /* 0x0003e40000100a00 */
[C---:B-1----:R-:W-:Y:S08]  /*48e10*/  HMMA.1688.F32.TF32 R68, R232.reuse, R42, R100 ;  /* 0x0000002ae844723c */ /* 0x042ff00000081064 */
[C---:B------:R-:W-:Y:S08]  /*48e20*/  HMMA.1688.F32.TF32 R84, R232.reuse, R46, R96 ;  /* 0x0000002ee854723c */ /* 0x040ff00000081060 */
[C---:B------:R-:W-:Y:S07]  /*48e30*/  HMMA.1688.F32.TF32 R76, R232.reuse, R50, R92 ;  /* 0x00000032e84c723c */ /* 0x040fee000008105c */
        /* <DEDUP_REMOVED lines=9> */
[C---:B---3--:R-:W-:Y:S03]  /*48ed0*/  HMMA.1688.F32.TF32 R76, R232.reuse, R62, R244 ;  /* 0x0000003ee84c723c */ /* 0x048fe600000810f4 */
[----:B------:R1:W-:Y:S05]  /*48ee0*/  STL.64 [R1+0x1268], R70 ;  /* 0x0012684601007387 */ /* 0x0003ea0000100a00 */
[----:B-1----:R-:W-:Y:S06]  /*48ef0*/  HMMA.1688.F32.TF32 R68, R232, R66, R248 ;  /* 0x00000042e844723c */ /* 0x002fec00000810f8 */
[----:B------:R1:W-:Y:S04]  /*48f00*/  STL.64 [R1+0x1250], R84 ;  /* 0x0012505401007387 */ /* 0x0003e80000100a00 */
[----:B------:R3:W-:Y:S04]  /*48f10*/  STL.64 [R1+0x1258], R86 ;  /* 0x0012585601007387 */ /* 0x0007e80000100a00 */
[----:B------:R-:W4:Y:S04]  /*48f20*/  LDL.LU R248, [R1+0xce0] ;  /* 0x000ce00001f87983 */ /* 0x000f280000300800 */
[----:B------:R-:W-:Y:S04]  /*48f30*/  STL.64 [R1+0x1240], R76 ;  /* 0x0012404c01007387 */ /* 0x000fe80000100a00 */
[----:B------:R-:W-:Y:S04]  /*48f40*/  STL.64 [R1+0x1248], R78 ;  /* 0x0012484e01007387 */ /* 0x000fe80000100a00 */
[----:B------:R-:W-:Y:S04]  /*48f50*/  LDS R232, [R0+0xc280] ;  /* 0x00c2800000e87984 */ /* 0x000fe80000000800 */
[----:B------:R-:W-:Y:S04]  /*48f60*/  STL.64 [R1+0x5b0], R68 ;  /* 0x0005b04401007387 */ /* 0x000fe80000100a00 */
        /* <DEDUP_REMOVED lines=48> */
[----:B------:R-:W-:Y:S04]  /*49270*/  LDS R234, [R0+0xe280] ;  /* 0x00e2800000ea7984 */ /* 0x000fe80000000800 */
[----:B------:R-:W-:Y:S04]  /*49280*/  LDS R233, [R3+0xc280] ;  /* 0x00c2800003e97984 */ /* 0x000fe80000000800 */
[----:B------:R-:W1:Y:S01]  /*49290*/  LDS R235, [R3+0xe280] ;  /* 0x00e2800003eb7984 */ /* 0x000e620000000800 */
[C---:B--2---:R-:W-:Y:S11]  /*492a0*/  HMMA.1688.F32.TF32 R68, R236.reuse, R6, R112 ;  /* 0x00000006ec44723c */ /* 0x044ff60000081070 */
[----:B------:R-:W-:Y:S11]  /*492b0*/  @!UPT UIADD3 URZ, URZ, URZ, URZ ;  /* 0x0000003f3f3ff290 */ /* 0x000ff6000fffe03f */
[----:B------:R-:W-:Y:S02]  /*492c0*/  @!UPT UIADD3 URZ, URZ, URZ, URZ ;  /* 0x0000003f3f3ff290 */ /* 0x000fe4000fffe03f */
[----:B------:R-:W-:Y:S01]  /*492d0*/  IMAD.MOV.U32 R37, RZ, RZ, R68 ;  /* 0x000000ffff257224 */ /* 0x000fe200078e0044 */
[----:B------:R-:W-:Y:S01]  /*492e0*/  MOV R33, R70 ;  /* 0x0000004600217202 */ /* 0x000fe20000000f00 */
[----:B------:R-:W-:Y:S02]  /*492f0*/  IMAD.MOV.U32 R36, RZ, RZ, R69 ;  /* 0x000000ffff247224 */ /* 0x000fe400078e0045 */
        /* <DEDUP_REMOVED lines=14> */
[----:B------:R-:W-:Y:S02]  /*493e0*/  IMAD.MOV.U32 R16, RZ, RZ, R71 ;  /* 0x000000ffff107224 */ /* 0x000fe400078e0047 */
[C---:B---3--:R-:W-:Y:S08]  /*493f0*/  HMMA.1688.F32.TF32 R68, R236.reuse, R22, R84 ;  /* 0x00000016ec44723c */ /* 0x048ff00000081054 */
[C---:B------:R-:W-:Y:S11]  /*49400*/  HMMA.1688.F32.TF32 R76, R236.reuse, R10, R108 ;  /* 0x0000000aec4c723c */ /* 0x040ff6000008106c */
[----:B------:R-:W-:Y:S05]  /*49410*/  @!UPT UIADD3 URZ, URZ, URZ, URZ ;  /* 0x0000003f3f3ff290 */ /* 0x000fea000fffe03f */
[----:B------:R-:W-:Y:S01]  /*49420*/  IMAD.MOV.U32 R13, RZ, RZ, R68 ;  /* 0x000000ffff0d7224 */ /* 0x000fe200078e0044 */
[----:B------:R-:W-:Y:S01]  /*49430*/  MOV R5, R70 ;  /* 0x0000004600057202 */ /* 0x000fe20000000f00 */
[----:B------:R-:W-:Y:S02]  /*49440*/  IMAD.MOV.U32 R12, RZ, RZ, R69 ;  /* 0x000000ffff0c7224 */ /* 0x000fe400078e0045 */
[----:B------:R-:W-:Y:S02]  /*49450*/  IMAD.MOV.U32 R4, RZ, RZ, R71 ;  /* 0x000000ffff047224 */ /* 0x000fe400078e0047 */
[C---:B------:R-:W-:Y:S01]  /*49460*/  HMMA.1688.F32.TF32 R68, R236.reuse, R26, R100 ;  /* 0x0000001aec44723c */ /* 0x040fe20000081064 */
[----:B------:R-:W-:Y:S04]  /*49470*/  STL.64 [R1+0x5d0], R76 ;  /* 0x0005d04c01007387 */ /* 0x000fe80000100a00 */
[----:B------:R2:W-:Y:S03]  /*49480*/  STL.64 [R1+0x5d8], R78 ;  /* 0x0005d84e01007387 */ /* 0x0005e60000100a00 */
[C---:B------:R-:W-:Y:S08]  /*49490*/  HMMA.1688.F32.TF32 R84, R236.reuse, R30, R96 ;  /* 0x0000001eec54723c */ /* 0x040ff00000081060 */
[C---:B--2---:R-:W-:Y:S07]  /*494a0*/  HMMA.1688.F32.TF32 R76, R236.reuse, R34, R92 ;  /* 0x00000022ec4c723c */ /* 0x044fee000008105c */
[----:B------:R-:W-:Y:S04]  /*494b0*/  STL.64 [R1+0x630], R68 ;  /* 0x0006304401007387 */ /* 0x000fe80000100a00 */
[----:B------:R2:W-:Y:S02]  /*494c0*/  STL.64 [R1+0x638], R70 ;  /* 0x0006384601007387 */ /* 0x0005e40000100a00 */
[C---:B--2---:R-:W-:Y:S02]  /*494d0*/  HMMA.1688.F32.TF32 R68, R236.reuse, R38, R88 ;  /* 0x00000026ec44723c */ /* 0x044fe40000081058 */
[----:B------:R-:W-:Y:S04]  /*494e0*/  STL.64 [R1+0x640], R84 ;  /* 0x0006405401007387 */ /* 0x000fe80000100a00 */
[----:B------:R2:W-:Y:S04]  /*494f0*/  STL.64 [R1+0x648], R86 ;  /* 0x0006485601007387 */ /* 0x0005e80000100a00 */
[----:B------:R-:W-:Y:S04]  /*49500*/  STL.64 [R1+0x650], R76 ;  /* 0x0006504c01007387 */ /* 0x000fe80000100a00 */
[----:B------:R3:W-:Y:S01]  /*49510*/  STL.64 [R1+0x658], R78 ;  /* 0x0006584e01007387 */ /* 0x0007e20000100a00 */
[C---:B--2---:R-:W-:Y:S08]  /*49520*/  HMMA.1688.F32.TF32 R84, R236.reuse, R42, R120 ;  /* 0x0000002aec54723c */ /* 0x044ff00000081078 */
[----:B------:R-:W-:Y:S01]  /*49530*/  STL.64 [R1+0x660], R68 ;  /* 0x0006604401007387 */ /* 0x000fe20000100a00 */
[C---:B---3--:R-:W-:Y:S03]  /*49540*/  HMMA.1688.F32.TF32 R76, R236.reuse, R46, R244 ;  /* 0x0000002eec4c723c */ /* 0x048fe600000810f4 */
[----:B------:R2:W-:Y:S05]  /*49550*/  STL.64 [R1+0x668], R70 ;  /* 0x0006684601007387 */ /* 0x0005ea0000100a00 */
[----:B--2---:R-:W-:Y:S06]  /*49560*/  HMMA.1688.F32.TF32 R68, R236, R50, R248 ;  /* 0x00000032ec44723c */ /* 0x004fec00000810f8 */
[----:B------:R2:W-:Y:S04]  /*49570*/  STL.64 [R1+0x670], R84 ;  /* 0x0006705401007387 */ /* 0x0005e80000100a00 */
[----:B------:R3:W-:Y:S05]  /*49580*/  STL.64 [R1+0x678], R86 ;  /* 0x0006785601007387 */ /* 0x0007ea0000100a00 */
[----:B------:R-:W-:Y:S04]  /*49590*/  STL.64 [R1+0x680], R76 ;  /* 0x0006804c01007387 */ /* 0x000fe80000100a00 */
        /* <DEDUP_REMOVED lines=70> */
[----:B------:R-:W-:-:S02]  /*49a00*/  IMAD.MOV.U32 R65, RZ, RZ, R70 ;  /* 0x000000ffff417224 */ /* 0x000fc400078e0046 */
[----:B------:R-:W-:-:S05]  /*49a10*/  IMAD.MOV.U32 R64, RZ, RZ, R71 ;  /* 0x000000ffff407224 */ /* 0x000fca00078e0047 */
[----:B------:R-:W-:Y:S04]  /*49a20*/  STL [R1+0x451c], R64 ;  /* 0x00451c4001007387 */ /* 0x000fe80000100800 */
[----:B------:R-:W-:Y:S01]  /*49a30*/  STL [R1+0x4518], R65 ;  /* 0x0045184101007387 */ /* 0x000fe20000100800 */
[C---:B----4-:R-:W-:Y:S11]  /*49a40*/  HMMA.1688.F32.TF32 R68, R236.reuse, R54, R140 ;  /* 0x00000036ec44723c */ /* 0x050ff6000008108c */
[----:B------:R-:W-:Y:S11]  /*49a50*/  @!UPT UIADD3 URZ, URZ, URZ, URZ ;  /* 0x0000003f3f3ff290 */ /* 0x000ff6000fffe03f */
[----:B------:R-:W-:Y:S02]  /*49a60*/  @!UPT UIADD3 URZ, URZ, URZ, URZ ;  /* 0x0000003f3f3ff290 */ /* 0x000fe4000fffe03f */
[----:B------:R-:W-:Y:S01]  /*49a70*/  MOV R61, R68 ;  /* 0x00000044003d7202 */ /* 0x000fe20000000f00 */
[----:B------:R-:W-:Y:S02]  /*49a80*/  IMAD.MOV.U32 R60, RZ, RZ, R69 ;  /* 0x000000ffff3c7224 */ /* 0x000fe400078e0045 */
[----:B------:R-:W-:Y:S02]  /*49a90*/  IMAD.MOV.U32 R57, RZ, RZ, R70 ;  /* 0x000000ffff397224 */ /* 0x000fe400078e0046 */
[----:B------:R-:W-:Y:S02]  /*49aa0*/  IMAD.MOV.U32 R56, RZ, RZ, R71 ;  /* 0x000000ffff387224 */ /* 0x000fe400078e0047 */
[C---:B--2---:R-:W-:Y:S01]  /*49ab0*/  HMMA.1688.F32.TF32 R68, R236.reuse, R58, R144 ;  /* 0x0000003aec44723c */ /* 0x044fe20000081090 */
[----:B------:R2:W-:Y:S11]  /*49ac0*/  STL [R1+0x4524], R60 ;  /* 0x0045243c01007387 */ /* 0x0005f60000100800 */
[----:B------:R-:W-:Y:S11]  /*49ad0*/  @!UPT UIADD3 URZ, URZ, URZ, URZ ;  /* 0x0000003f3f3ff290 */ /* 0x000ff6000fffe03f */
[----:B------:R-:W-:Y:S01]  /*49ae0*/  @!UPT UIADD3 URZ, URZ, URZ, URZ ;  /* 0x0000003f3f3ff290 */ /* 0x000fe2000fffe03f */
[----:B------:R-:W-:Y:S01]  /*49af0*/  MOV R53, R68 ;  /* 0x0000004400357202 */ /* 0x000fe20000000f00 */
[----:B------:R-:W-:Y:S02]  /*49b00*/  IMAD.MOV.U32 R52, RZ, RZ, R69 ;  /* 0x000000ffff347224 */ /* 0x000fe400078e0045 */
[----:B------:R-:W-:Y:S02]  /*49b10*/  IMAD.MOV.U32 R49, RZ, RZ, R70 ;  /* 0x000000ffff317224 */ /* 0x000fe400078e0046 */
[----:B------:R-:W-:Y:S02]  /*49b20*/  IMAD.MOV.U32 R48, RZ, RZ, R71 ;  /* 0x000000ffff307224 */ /* 0x000fe400078e0047 */
[C---:B---3--:R-:W-:Y:S01]  /*49b30*/  HMMA.1688.F32.TF32 R68, R236.reuse, R62, R220 ;  /* 0x0000003eec44723c */ /* 0x048fe200000810dc */
[----:B------:R3:W-:Y:S11]  /*49b40*/  STL [R1+0x4520], R61 ;  /* 0x0045203d01007387 */ /* 0x0007f60000100800 */
[----:B------:R-:W-:Y:S11]  /*49b50*/  @!UPT UIADD3 URZ, URZ, URZ, URZ ;  /* 0x0000003f3f3ff290 */ /* 0x000ff6000fffe03f */
[----:B------:R-:W-:Y:S01]  /*49b60*/  @!UPT UIADD3 URZ, URZ, URZ, URZ ;  /* 0x0000003f3f3ff290 */ /* 0x000fe2000fffe03f */
[----:B--2---:R-:W-:Y:S01]  /*49b70*/  MOV R60, R68 ;  /* 0x00000044003c7202 */ /* 0x004fe20000000f00 */
[----:B---3--:R-:W-:Y:S02]  /*49b80*/  IMAD.MOV.U32 R61, RZ, RZ, R69 ;  /* 0x000000ffff3d7224 */ /* 0x008fe400078e0045 */
[----:B------:R-:W-:Y:S02]  /*49b90*/  IMAD.MOV.U32 R64, RZ, RZ, R70 ;  /* 0x000000ffff407224 */ /* 0x000fe400078e0046 */
[----:B------:R-:W-:Y:S02]  /*49ba0*/  IMAD.MOV.U32 R65, RZ, RZ, R71 ;  /* 0x000000ffff417224 */ /* 0x000fe400078e0047 */
[----:B------:R-:W-:Y:S01]  /*49bb0*/  HMMA.1688.F32.TF32 R68, R236, R66, R216 ;  /* 0x00000042ec44723c */ /* 0x000fe200000810d8 */
[----:B------:R-:W-:Y:S04]  /*49bc0*/  LDS R236, [R0+0xc380] ;  /* 0x00c3800000ec7984 */ /* 0x000fe80000000800 */
[----:B------:R-:W-:Y:S03]  /*49bd0*/  LDS R238, [R0+0xe380] ;  /* 0x00e3800000ee7984 */ /* 0x000fe60000000800 */
[----:B------:R-:W-:Y:S01]  /*49be0*/  HMMA.1688.F32.TF32 R112, R240, R10, R112 ;  /* 0x0000000af070723c */ /* 0x000fe20000081070 */
[----:B------:R-:W-:Y:S04]  /*49bf0*/  LDS R237, [R3+0xc380] ;  /* 0x00c3800003ed7984 */ /* 0x000fe80000000800 */
[----:B------:R-:W-:Y:S11]  /*49c00*/  LDS R239, [R3+0xe380] ;  /* 0x00e3800003ef7984 */ /* 0x000ff60000000800 */
[----:B------:R-:W-:Y:S01]  /*49c10*/  MOV R45, R68 ;  /* 0x00000044002d7202 */ /* 0x000fe20000000f00 */
[----:B------:R-:W-:-:S02]  /*49c20*/  IMAD.MOV.U32 R44, RZ, RZ, R69 ;  /* 0x000000ffff2c7224 */ /* 0x000fc400078e0045 */
[----:B------:R-:W-:Y:S02]  /*49c30*/  IMAD.MOV.U32 R41, RZ, RZ, R70 ;  /* 0x000000ffff297224 */ /* 0x000fe400078e0046 */
[----:B------:R-:W-:Y:S02]  /*49c40*/  IMAD.MOV.U32 R40, RZ, RZ, R71 ;  /* 0x000000ffff287224 */ /* 0x000fe400078e0047 */
[C---:B------:R-:W-:Y:S08]  /*49c50*/  HMMA.1688.F32.TF32 R68, R240.reuse, R6, R116 ;  /* 0x00000006f044723c */ /* 0x040ff00000081074 */
[C---:B------:R-:W-:Y:S11]  /*49c60*/  HMMA.1688.F32.TF32 R76, R240.reuse, R14, R108 ;  /* 0x0000000ef04c723c */ /* 0x040ff6000008106c */
[----:B------:R-:W-:Y:S04]  /*49c70*/  @!UPT UIADD3 URZ, URZ, URZ, URZ ;  /* 0x0000003f3f3ff290 */ /* 0x000fe8000fffe03f */
[----:B------:R-:W-:Y:S04]  /*49c80*/  STL.64 [R1+0x6e0], R68 ;  /* 0x0006e04401007387 */ /* 0x000fe80000100a00 */
[----:B------:R2:W-:Y:S02]  /*49c90*/  STL.64 [R1+0x6e8], R70 ;  /* 0x0006e84601007387 */ /* 0x0005e40000100a00 */
[C---:B--2---:R-:W-:Y:S02]  /*49ca0*/  HMMA.1688.F32.TF32 R68, R240.reuse, R18, R104 ;  /* 0x00000012f044723c */ /* 0x044fe40000081068 */
[----:B------:R-:W-:Y:S04]  /*49cb0*/  STL.64 [R1+0x6f0], R112 ;  /* 0x0006f07001007387 */ /* 0x000fe80000100a00 */
[----:B------:R-:W-:Y:S02]  /*49cc0*/  STL.64 [R1+0x6f8], R114 ;  /* 0x0006f87201007387 */ /* 0x000fe40000100a00 */
[C---:B------:R-:W-:Y:S02]  /*49cd0*/  HMMA.1688.F32.TF32 R104, R240.reuse, R22, R204 ;  /* 0x00000016f068723c */ /* 0x040fe400000810cc */
[----:B------:R-:W-:Y:S04]  /*49ce0*/  STL.64 [R1+0x700], R76 ;  /* 0x0007004c01007387 */ /* 0x000fe80000100a00 */
[----:B------:R2:W-:Y:S09]  /*49cf0*/  STL.64 [R1+0x708], R78 ;  /* 0x0007084e01007387 */ /* 0x0005f20000100a00 */
[----:B------:R-:W-:Y:S01]  /*49d00*/  STL.64 [R1+0x710], R68 ;  /* 0x0007104401007387 */ /* 0x000fe20000100a00 */
[C---:B--2---:R-:W-:Y:S03]  /*49d10*/  HMMA.1688.F32.TF32 R76, R240.reuse, R26, R84 ;  /* 0x0000001af04c723c */ /* 0x044fe60000081054 */
[----:B------:R2:W-:Y:S05]  /*49d20*/  STL.64 [R1+0x718], R70 ;  /* 0x0007184601007387 */ /* 0x0005ea0000100a00 */
[C---:B--2---:R-:W-:Y:S01]  /*49d30*/  HMMA.1688.F32.TF32 R68, R240.reuse, R30, R100 ;  /* 0x0000001ef044723c */ /* 0x044fe20000081064 */
[----:B------:R-:W-:Y:S04]  /*49d40*/  STL.64 [R1+0x720], R104 ;  /* 0x0007206801007387 */ /* 0x000fe80000100a00 */
[----:B------:R-:W-:Y:S03]  /*49d50*/  STL.64 [R1+0x728], R106 ;  /* 0x0007286a01007387 */ /* 0x000fe60000100a00 */
[C---:B------:R-:W-:Y:S07]  /*49d60*/  HMMA.1688.F32.TF32 R84, R240.reuse, R34, R96 ;  /* 0x00000022f054723c */ /* 0x040fee0000081060 */
[----:B------:R-:W-:Y:S04]  /*49d70*/  STL.64 [R1+0x730], R76 ;  /* 0x0007304c01007387 */ /* 0x000fe80000100a00 */
[----:B------:R2:W-:Y:S04]  /*49d80*/  STL.64 [R1+0x738], R78 ;  /* 0x0007384e01007387 */ /* 0x0005e80000100a00 */
[----:B------:R-:W-:Y:S01]  /*49d90*/  STL.64 [R1+0x740], R68 ;  /* 0x0007404401007387 */ /* 0x000fe20000100a00 */
[C---:B--2---:R-:W-:Y:S03]  /*49da0*/  HMMA.1688.F32.TF32 R76, R240.reuse, R38, R92 ;  /* 0x00000026f04c723c */ /* 0x044fe6000008105c */
[----:B------:R2:W-:Y:S05]  /*49db0*/  STL.64 [R1+0x748], R70 ;  /* 0x0007484601007387 */ /* 0x0005ea0000100a00 */
[C---:B--2---:R-:W-:Y:S01]  /*49dc0*/  HMMA.1688.F32.TF32 R68, R240.reuse, R42, R88 ;  /* 0x0000002af044723c */ /* 0x044fe20000081058 */
[----:B------:R-:W-:Y:S04]  /*49dd0*/  STL.64 [R1+0x750], R84 ;  /* 0x0007505401007387 */ /* 0x000fe80000100a00 */
[----:B------:R2:W-:Y:S10]  /*49de0*/  STL.64 [R1+0x758], R86 ;  /* 0x0007585601007387 */ /* 0x0005f40000100a00 */
[----:B------:R-:W-:Y:S04]  /*49df0*/  STL.64 [R1+0x760], R76 ;  /* 0x0007604c01007387 */ /* 0x000fe80000100a00 */
[----:B------:R3:W-:Y:S01]  /*49e00*/  STL.64 [R1+0x768], R78 ;  /* 0x0007684e01007387 */ /* 0x0007e20000100a00 */
[C---:B--2---:R-:W-:Y:S03]  /*49e10*/  HMMA.1688.F32.TF32 R84, R240.reuse, R46, R120 ;  /* 0x0000002ef054723c */ /* 0x044fe60000081078 */
[----:B------:R-:W-:Y:S05]  /*49e20*/  STL.64 [R1+0x1230], R68 ;  /* 0x0012304401007387 */ /* 0x000fea0000100a00 */
[C---:B---3--:R-:W-:Y:S01]  /*49e30*/  HMMA.1688.F32.TF32 R76, R240.reuse, R50, R244 ;  /* 0x00000032f04c723c */ /* 0x048fe200000810f4 */
[----:B------:R2:W-:Y:S07]  /*49e40*/  STL.64 [R1+0x1238], R70 ;  /* 0x0012384601007387 */ /* 0x0005ee0000100a00 */
[C---:B--2---:R-:W-:Y:S07]  /*49e50*/  HMMA.1688.F32.TF32 R68, R240.reuse, R54, R248 ;  /* 0x00000036f044723c */ /* 0x044fee00000810f8 */
        /* <DEDUP_REMOVED lines=82> */
[C---:B-1----:R-:W-:Y:S03]  /*4a380*/  HMMA.1688.F32.TF32 R68, R240.reuse, R58, R248 ;  /* 0x0000003af044723c */ /* 0x042fe600000810f8 */
[----:B------:R-:W4:Y:S11]  /*4a390*/  LDL.LU R248, [R1+0xc50] ;  /* 0x000c500001f87983 */ /* 0x000f360000300800 */
[----:B------:R-:W-:Y:S09]  /*4a3a0*/  @!UPT UIADD3 URZ, URZ, URZ, URZ ;  /* 0x0000003f3f3ff290 */ /* 0x000ff2000fffe03f */
[----:B------:R-:W-:Y:S04]  /*4a3b0*/  STL.64 [R1+0x11f0], R68 ;  /* 0x0011f04401007387 */ /* 0x000fe80000100a00 */
[----:B------:R3:W-:Y:S04]  /*4a3c0*/  STL.64 [R1+0x11f8], R70 ;  /* 0x0011f84601007387 */ /* 0x0007e80000100a00 */
[----:B------:R-:W4:Y:S04]  /*4a3d0*/  LDL.LU R249, [R1+0xc54] ;  /* 0x000c540001f97983 */ /* 0x000f280000300800 */
[----:B------:R-:W4:Y:S04]  /*4a3e0*/  LDL.LU R250, [R1+0xc58] ;  /* 0x000c580001fa7983 */ /* 0x000f280000300800 */
[----:B------:R-:W4:Y:S01]  /*4a3f0*/  LDL.LU R251, [R1+0xc5c] ;  /* 0x000c5c0001fb7983 */ /* 0x000f220000300800 */
[C---:B--2---:R-:W-:Y:S08]  /*4a400*/  HMMA.1688.F32.TF32 R128, R240.reuse, R62, R124 ;  /* 0x0000003ef080723c */ /* 0x044ff0000008107c */
[----:B---3--:R-:W-:Y:S01]  /*4a410*/  HMMA.1688.F32.TF32 R68, R240, R66, R76 ;  /* 0x00000042f044723c */ /* 0x008fe2000008104c */
[----:B------:R-:W-:Y:S04]  /*4a420*/  LDS R240, [R0+0xc300] ;  /* 0x00c3000000f07984 */ /* 0x000fe80000000800 */
[----:B------:R-:W-:Y:S03]  /*4a430*/  LDS R242, [R0+0xe300] ;  /* 0x00e3000000f27984 */ /* 0x000fe60000000800 */
[C---:B------:R-:W-:Y:S01]  /*4a440*/  HMMA.1688.F32.TF32 R124, R232.reuse, R6, R140 ;  /* 0x00000006e87c723c */ /* 0x040fe2000008108c */
[----:B------:R-:W-:Y:S04]  /*4a450*/  LDS R241, [R3+0xc300] ;  /* 0x00c3000003f17984 */ /* 0x000fe80000000800 */
[----:B------:R-:W4:Y:S04]  /*4a460*/  LDS R243, [R3+0xe300] ;  /* 0x00e3000003f37984 */ /* 0x000f280000000800 */
[----:B------:R-:W-:Y:S01]  /*4a470*/  STL.64 [R1+0x11e0], R128 ;  /* 0x0011e08001007387 */ /* 0x000fe20000100a00 */
[C---:B------:R-:W-:Y:S03]  /*4a480*/  HMMA.1688.F32.TF32 R76, R232.reuse, R10, R144 ;  /* 0x0000000ae84c723c */ /* 0x040fe60000081090 */
[----:B------:R-:W-:Y:S04]  /*4a490*/  STL.64 [R1+0x11e8], R130 ;  /* 0x0011e88201007387 */ /* 0x000fe80000100a00 */
        /* <DEDUP_REMOVED lines=42> */
[----:B-1----:R-:W-:Y:S06]  /*4a740*/  HMMA.1688.F32.TF32 R68, R232, R66, R244 ;  /* 0x00000042e844723c */ /* 0x002fec00000810f4 */
[----:B------:R-:W-:Y:S04]  /*4a750*/  STL.64 [R1+0x1100], R84 ;  /* 0x0011005401007387 */ /* 0x000fe80000100a00 */
[----:B------:R-:W-:Y:S05]  /*4a760*/  STL.64 [R1+0x1108], R86 ;  /* 0x0011085601007387 */ /* 0x000fea0000100a00 */
[----:B------:R-:W-:Y:S04]  /*4a770*/  STL.64 [R1+0x10f0], R76 ;  /* 0x0010f04c01007387 */ /* 0x000fe80000100a00 */
[----:B------:R-:W-:Y:S04]  /*4a780*/  STL.64 [R1+0x10f8], R78 ;  /* 0x0010f84e01007387 */ /* 0x000fe80000100a00 */
[----:B------:R-:W-:Y:S04]  /*4a790*/  LDS R232, [R0+0xc400] ;  /* 0x00c4000000e87984 */ /* 0x000fe80000000800 */
[----:B------:R-:W-:Y:S04]  /*4a7a0*/  LDS R234, [R0+0xe400] ;  /* 0x00e4000000ea7984 */ /* 0x000fe80000000800 */
[----:B------:R-:W-:Y:S04]  /*4a7b0*/  STL.64 [R1+0xce0], R68 ;  /* 0x000ce04401007387 */ /* 0x000fe80000100a00 */
[----:B------:R4:W-:Y:S04]  /*4a7c0*/  STL.64 [R1+0xce8], R70 ;  /* 0x000ce84601007387 */ /* 0x0009e80000100a00 */
[----:B------:R-:W2:Y:S04]  /*4a7d0*/  LDL.LU R244, [R1+0x8a0] ;  /* 0x0008a00001f47983 */ /* 0x000ea80000300800 */
[----:B------:R-:W-:Y:S01]  /*4a7e0*/  LDS R233, [R3+0xc400] ;  /* 0x00c4000003e97984 */ /* 0x000fe20000000800 */
[C---:B----4-:R-:W-:Y:S03]  /*4a7f0*/  HMMA.1688.F32.TF32 R68, R240.reuse, R6, R248 ;  /* 0x00000006f044723c */ /* 0x050fe600000810f8 */
[----:B------:R-:W1:Y:S11]  /*4a800*/  LDS R235, [R3+0xe400] ;  /* 0x00e4000003eb7984 */ /* 0x000e760000000800 */
[----:B------:R-:W-:Y:S09]  /*4a810*/  @!UPT UIADD3 URZ, URZ, URZ, URZ ;  /* 0x0000003f3f3ff290 */ /* 0x000ff2000fffe03f */
        /* <DEDUP_REMOVED lines=128> */
[C---:B------:R-:W-:Y:S11]  /*4b020*/  HMMA.1688.F32.TF32 R136, R240.reuse, R22, R136 ;  /* 0x00000016f088723c */ /* 0x040ff60000081088 */
[----:B------:R-:W-:Y:S04]  /*4b030*/  @!UPT UIADD3 URZ, URZ, URZ, URZ ;  /* 0x0000003f3f3ff290 */ /* 0x000fe8000fffe03f */
[----:B------:R-:W-:Y:S04]  /*4b040*/  STL.64 [R1+0xcc0], R152 ;  /* 0x000cc09801007387 */ /* 0x000fe80000100a00 */
[----:B------:R2:W-:Y:S04]  /*4b050*/  STL.64 [R1+0xcc8], R154 ;  /* 0x000cc89a01007387 */ /* 0x0005e80000100a00 */
[----:B--2---:R-:W2:Y:S04]  /*4b060*/  LDL.LU.64 R154, [R1+0x4770] ;  /* 0x00477000019a7983 */ /* 0x004ea80000300a00 */
[----:B------:R-:W2:Y:S04]  /*4b070*/  LDL.LU.64 R152, [R1+0x4768] ;  /* 0x0047680001987983 */ /* 0x000ea80000300a00 */
[----:B------:R-:W-:Y:S04]  /*4b080*/  STL.64 [R1+0xcb0], R148 ;  /* 0x000cb09401007387 */ /* 0x000fe80000100a00 */
[----:B------:R3:W-:Y:S02]  /*4b090*/  STL.64 [R1+0xcb8], R150 ;  /* 0x000cb89601007387 */ /* 0x0007e40000100a00 */
[C---:B---3--:R-:W-:Y:S08]  /*4b0a0*/  HMMA.1688.F32.TF32 R148, R240.reuse, R18, R224 ;  /* 0x00000012f094723c */ /* 0x048ff000000810e0 */
[C---:B------:R-:W-:Y:S11]  /*4b0b0*/  HMMA.1688.F32.TF32 R212, R240.reuse, R26, R212 ;  /* 0x0000001af0d4723c */ /* 0x040ff600000810d4 */
[----:B------:R-:W-:Y:S04]  /*4b0c0*/  @!UPT UIADD3 URZ, URZ, URZ, URZ ;  /* 0x0000003f3f3ff290 */ /* 0x000fe8000fffe03f */
[----:B------:R-:W-:Y:S04]  /*4b0d0*/  STL.64 [R1+0xca0], R148 ;  /* 0x000ca09401007387 */ /* 0x000fe80000100a00 */
[----:B------:R3:W-:Y:S04]  /*4b0e0*/  STL.64 [R1+0xca8], R150 ;  /* 0x000ca89601007387 */ /* 0x0007e80000100a00 */
[----:B------:R-:W-:Y:S04]  /*4b0f0*/  STL.64 [R1+0xc90], R136 ;  /* 0x000c908801007387 */ /* 0x000fe80000100a00 */
[----:B------:R4:W-:Y:S01]  /*4b100*/  STL.64 [R1+0xc98], R138 ;  /* 0x000c988a01007387 */ /* 0x0009e20000100a00 */
[C---:B---3--:R-:W-:Y:S08]  /*4b110*/  HMMA.1688.F32.TF32 R148, R240.reuse, R30, R208 ;  /* 0x0000001ef094723c */ /* 0x048ff000000810d0 */
[C---:B----4-:R-:W-:Y:S08]  /*4b120*/  HMMA.1688.F32.TF32 R136, R240.reuse, R34, R132 ;  /* 0x00000022f088723c */ /* 0x050ff00000081084 */
        /* <DEDUP_REMOVED lines=15> */
[C---:B----4-:R-:W-:Y:S08]  /*4b220*/  HMMA.1688.F32.TF32 R128, R240.reuse, R54, R164 ;  /* 0x00000036f080723c */ /* 0x050ff000000810a4 */
[C---:B---3--:R-:W-:Y:S07]  /*4b230*/  HMMA.1688.F32.TF32 R68, R240.reuse, R58, R124 ;  /* 0x0000003af044723c */ /* 0x048fee000008107c */
[----:B------:R-:W-:Y:S01]  /*4b240*/  STL.64 [R1+0xc20], R132 ;  /* 0x000c208401007387 */ /* 0x000fe20000100a00 */
[C---:B------:R-:W-:Y:S03]  /*4b250*/  HMMA.1688.F32.TF32 R124, R240.reuse, R62, R76 ;  /* 0x0000003ef07c723c */ /* 0x040fe6000008104c */
[----:B------:R-:W-:Y:S04]  /*4b260*/  STL.64 [R1+0xc28], R134 ;  /* 0x000c288601007387 */ /* 0x000fe80000100a00 */
[----:B------:R-:W-:Y:S01]  /*4b270*/  STL.64 [R1+0xc10], R128 ;  /* 0x000c108001007387 */ /* 0x000fe20000100a00 */
[----:B------:R-:W-:Y:S03]  /*4b280*/  HMMA.1688.F32.TF32 R76, R240, R66, R140 ;  /* 0x00000042f04c723c */ /* 0x000fe6000008108c */
[----:B------:R-:W-:Y:S04]  /*4b290*/  STL.64 [R1+0xc18], R130 ;  /* 0x000c188201007387 */ /* 0x000fe80000100a00 */
[----:B------:R-:W-:Y:S04]  /*4b2a0*/  LDS R240, [R0+0xc480] ;  /* 0x00c4800000f07984 */ /* 0x000fe80000000800 */
[----:B------:R-:W-:Y:S04]  /*4b2b0*/  STL.64 [R1+0xc00], R68 ;  /* 0x000c004401007387 */ /* 0x000fe80000100a00 */
[----:B------:R3:W-:Y:S01]  /*4b2c0*/  STL.64 [R1+0xc08], R70 ;  /* 0x000c084601007387 */ /* 0x0007e20000100a00 */
[C---:B------:R-:W-:Y:S03]  /*4b2d0*/  HMMA.1688.F32.TF32 R112, R236.reuse, R22, R112 ;  /* 0x00000016ec70723c */ /* 0x040fe60000081070 */
[----:B------:R-:W-:Y:S04]  /*4b2e0*/  LDS R242, [R0+0xe480] ;  /* 0x00e4800000f27984 */ /* 0x000fe80000000800 */
[----:B------:R-:W-:Y:S01]  /*4b2f0*/  LDS R241, [R3+0xc480] ;  /* 0x00c4800003f17984 */ /* 0x000fe20000000800 */
[C---:B---3--:R-:W-:Y:S03]  /*4b300*/  HMMA.1688.F32.TF32 R68, R236.reuse, R6, R144 ;  /* 0x00000006ec44723c */ /* 0x048fe60000081090 */
[----:B------:R-:W-:Y:S04]  /*4b310*/  STL.64 [R1+0xbf0], R124 ;  /* 0x000bf07c01007387 */ /* 0x000fe80000100a00 */
[----:B------:R3:W-:Y:S04]  /*4b320*/  STL.64 [R1+0xbf8], R126 ;  /* 0x000bf87e01007387 */ /* 0x0007e80000100a00 */
[----:B------:R-:W-:Y:S04]  /*4b330*/  STL.64 [R1+0x7c0], R76 ;  /* 0x0007c04c01007387 */ /* 0x000fe80000100a00 */
[----:B------:R4:W-:Y:S01]  /*4b340*/  STL.64 [R1+0x7c8], R78 ;  /* 0x0007c84e01007387 */ /* 0x0009e20000100a00 */
[C---:B---3--:R-:W-:Y:S03]  /*4b350*/  HMMA.1688.F32.TF32 R124, R236.reuse, R10, R220 ;  /* 0x0000000aec7c723c */ /* 0x048fe600000810dc */
[----:B------:R-:W3:Y:S04]  /*4b360*/  LDS R243, [R3+0xe480] ;  /* 0x00e4800003f37984 */ /* 0x000ee80000000800 */
[----:B------:R-:W-:Y:S01]  /*4b370*/  STL.64 [R1+0x7b0], R68 ;  /* 0x0007b04401007387 */ /* 0x000fe20000100a00 */
[C---:B----4-:R-:W-:Y:S03]  /*4b380*/  HMMA.1688.F32.TF32 R76, R236.reuse, R14, R216 ;  /* 0x0000000eec4c723c */ /* 0x050fe600000810d8 */
[----:B------:R4:W-:Y:S05]  /*4b390*/  STL.64 [R1+0x7b8], R70 ;  /* 0x0007b84601007387 */ /* 0x0009ea0000100a00 */
[C---:B----4-:R-:W-:Y:S07]  /*4b3a0*/  HMMA.1688.F32.TF32 R68, R236.reuse, R18, R116 ;  /* 0x00000012ec44723c */ /* 0x050fee0000081074 */
[----:B------:R-:W-:Y:S04]  /*4b3b0*/  STL.64 [R1+0x7a0], R124 ;  /* 0x0007a07c01007387 */ /* 0x000fe80000100a00 */
[----:B------:R-:W-:Y:S04]  /*4b3c0*/  STL.64 [R1+0x7a8], R126 ;  /* 0x0007a87e01007387 */ /* 0x000fe80000100a00 */
[----:B------:R-:W-:Y:S04]  /*4b3d0*/  STL.64 [R1+0x770], R76 ;  /* 0x0007704c01007387 */ /* 0x000fe80000100a00 */
[----:B------:R4:W-:Y:S04]  /*4b3e0*/  STL.64 [R1+0x778], R78 ;  /* 0x0007784e01007387 */ /* 0x0009e80000100a00 */
[----:B------:R-:W-:Y:S01]  /*4b3f0*/  STL.64 [R1+0xbe0], R68 ;  /* 0x000be04401007387 */ /* 0x000fe20000100a00 */
[C---:B----4-:R-:W-:Y:S03]  /*4b400*/  HMMA.1688.F32.TF32 R76, R236.reuse, R26, R108 ;  /* 0x0000001aec4c723c */ /* 0x050fe6000008106c */
[----:B------:R4:W-:Y:S05]  /*4b410*/  STL.64 [R1+0xbe8], R70 ;  /* 0x000be84601007387 */ /* 0x0009ea0000100a00 */
[C---:B----4-:R-:W-:Y:S01]  /*4b420*/  HMMA.1688.F32.TF32 R68, R236.reuse, R30, R104 ;  /* 0x0000001eec44723c */ /* 0x050fe20000081068 */
[----:B------:R-:W-:Y:S04]  /*4b430*/  STL.64 [R1+0x9f0], R112 ;  /* 0x0009f07001007387 */ /* 0x000fe80000100a00 */
[----:B------:R-:W-:Y:S03]  /*4b440*/  STL.64 [R1+0x9f8], R114 ;  /* 0x0009f87201007387 */ /* 0x000fe60000100a00 */
[C---:B------:R-:W-:Y:S07]  /*4b450*/  HMMA.1688.F32.TF32 R104, R236.reuse, R34, R204 ;  /* 0x00000022ec68723c */ /* 0x040fee00000810cc */
        /* <DEDUP_REMOVED lines=16> */
[----:B------:R4:W-:Y:S10]  /*4b560*/  STL.64 [R1+0x10d8], R86 ;  /* 0x0010d85601007387 */ /* 0x0009f40000100a00 */
[----:B------:R-:W-:Y:S04]  /*4b570*/  STL.64 [R1+0x10c0], R76 ;  /* 0x0010c04c01007387 */ /* 0x000fe80000100a00 */
[----:B------:R1:W-:Y:S01]  /*4b580*/  STL.64 [R1+0x10c8], R78 ;  /* 0x0010c84e01007387 */ /* 0x0003e20000100a00 */
[C---:B----4-:R-:W-:Y:S03]  /*4b590*/  HMMA.1688.F32.TF32 R84, R236.reuse, R58, R120 ;  /* 0x0000003aec54723c */ /* 0x050fe60000081078 */
[----:B------:R-:W-:Y:S05]  /*4b5a0*/  STL.64 [R1+0x10b0], R68 ;  /* 0x0010b04401007387 */ /* 0x000fea0000100a00 */
[C---:B-1----:R-:W-:Y:S01]  /*4b5b0*/  HMMA.1688.F32.TF32 R76, R236.reuse, R62, R244 ;  /* 0x0000003eec4c723c */ /* 0x042fe200000810f4 */
[----:B------:R1:W-:Y:S07]  /*4b5c0*/  STL.64 [R1+0x10b8], R70 ;  /* 0x0010b84601007387 */ /* 0x0003ee0000100a00 */
[----:B-1----:R-:W-:Y:S07]  /*4b5d0*/  HMMA.1688.F32.TF32 R68, R236, R66, R248 ;  /* 0x00000042ec44723c */ /* 0x002fee00000810f8 */
[----:B------:R1:W-:Y:S04]  /*4b5e0*/  STL.64 [R1+0x10a0], R84 ;  /* 0x0010a05401007387 */ /* 0x0003e80000100a00 */
[----:B------:R4:W-:Y:S04]  /*4b5f0*/  STL.64 [R1+0x10a8], R86 ;  /* 0x0010a85601007387 */ /* 0x0009e80000100a00 */
[----:B------:R-:W2:Y:S04]  /*4b600*/  LDL.LU R244, [R1+0x330] ;  /* 0x0003300001f47983 */ /* 0x000ea80000300800 */
[----:B------:R1:W-:Y:S04]  /*4b610*/  STL.64 [R1+0x1090], R76 ;  /* 0x0010904c01007387 */ /* 0x0003e80000100a00 */
[----:B------:R1:W-:Y:S04]  /*4b620*/  STL.64 [R1+0x1098], R78 ;  /* 0x0010984e01007387 */ /* 0x0003e80000100a00 */
[----:B------:R-:W-:Y:S04]  /*4b630*/  LDS R236, [R0+0xc500] ;  /* 0x00c5000000ec7984 */ /* 0x000fe80000000800 */
        /* <DEDUP_REMOVED lines=19> */
[----:B----4-:R-:W2:Y:S04]  /*4b770*/  LDL.LU R86, [R1+0x4d8] ;  /* 0x0004d80001567983 */ /* 0x010ea80000300800 */
        /* <DEDUP_REMOVED lines=59> */
[----:B------:R-:W1:Y:S01]  /*4bb30*/  LDS R239, [R3+0xe500] ;  /* 0x00e5000003ef7984 */ /* 0x000e620000000800 */
[C---:B--2---:R-:W-:Y:S08]  /*4bb40*/  HMMA.1688.F32.TF32 R76, R232.reuse, R10, R76 ;  /* 0x0000000ae84c723c */ /* 0x044ff0000008104c */
[C---:B---3--:R-:W-:Y:S08]  /*4bb50*/  HMMA.1688.F32.TF32 R124, R232.reuse, R6, R124 ;  /* 0x00000006e87c723c */ /* 0x048ff0000008107c */
[C---:B----4-:R-:W-:Y:S11]  /*4bb60*/  HMMA.1688.F32.TF32 R68, R232.reuse, R14, R140 ;  /* 0x0000000ee844723c */ /* 0x050ff6000008108c */
[----:B------:R-:W-:Y:S04]  /*4bb70*/  @!UPT UIADD3 URZ, URZ, URZ, URZ ;  /* 0x0000003f3f3ff290 */ /* 0x000fe8000fffe03f */
[----:B------:R-:W-:Y:S04]  /*4bb80*/  STL.64 [R1+0x1080], R124 ;  /* 0x0010807c01007387 */ /* 0x000fe80000100a00 */
[----:B------:R-:W-:Y:S04]  /*4bb90*/  STL.64 [R1+0x1088], R126 ;  /* 0x0010887e01007387 */ /* 0x000fe80000100a00 */
[----:B------:R-:W-:Y:S04]  /*4bba0*/  STL.64 [R1+0x1070], R76 ;  /* 0x0010704c01007387 */ /* 0x000fe80000100a00 */
[----:B------:R-:W-:Y:S04]  /*4bbb0*/  STL.64 [R1+0x1078], R78 ;  /* 0x0010784e01007387 */ /* 0x000fe80000100a00 */
[----:B------:R-:W-:Y:S04]  /*4bbc0*/  STL.64 [R1+0x1060], R68 ;  /* 0x0010604401007387 */ /* 0x000fe80000100a00 */
[----:B------:R2:W-:Y:S02]  /*4bbd0*/  STL.64 [R1+0x1068], R70 ;  /* 0x0010684601007387 */ /* 0x0005e40000100a00 */
[C---:B--2---:R-:W-:Y:S08]  /*4bbe0*/  HMMA.1688.F32.TF32 R68, R232.reuse, R18, R144 ;  /* 0x00000012e844723c */ /* 0x044ff00000081090 */
[C---:B------:R-:W-:Y:S11]  /*4bbf0*/  HMMA.1688.F32.TF32 R76, R232.reuse, R22, R220 ;  /* 0x00000016e84c723c */ /* 0x040ff600000810dc */
[----:B------:R-:W-:Y:S04]  /*4bc00*/  @!UPT UIADD3 URZ, URZ, URZ, URZ ;  /* 0x0000003f3f3ff290 */ /* 0x000fe8000fffe03f */
        /* <DEDUP_REMOVED lines=9> */
[C---:B--2---:R-:W-:Y:S02]  /*4bca0*/  HMMA.1688.F32.TF32 R68, R232.reuse, R38, R108 ;  /* 0x00000026e844723c */ /* 0x044fe4000008106c */
[----:B------:R-:W-:Y:S04]  /*4bcb0*/  STL.64 [R1+0x1020], R116 ;  /* 0x0010207401007387 */ /* 0x000fe80000100a00 */
[----:B------:R-:W-:Y:S04]  /*4bcc0*/  STL.64 [R1+0x1028], R118 ;  /* 0x0010287601007387 */ /* 0x000fe80000100a00 */
[----:B------:R-:W-:Y:S04]  /*4bcd0*/  STL.64 [R1+0x1010], R76 ;  /* 0x0010104c01007387 */ /* 0x000fe80000100a00 */
[----:B------:R-:W-:Y:S09]  /*4bce0*/  STL.64 [R1+0x1018], R78 ;  /* 0x0010184e01007387 */ /* 0x000ff20000100a00 */
[----:B------:R-:W-:Y:S04]  /*4bcf0*/  STL.64 [R1+0x1000], R68 ;  /* 0x0010004401007387 */ /* 0x000fe80000100a00 */
[----:B------:R2:W-:Y:S02]  /*4bd00*/  STL.64 [R1+0x1008], R70 ;  /* 0x0010084601007387 */ /* 0x0005e40000100a00 */
[C---:B--2---:R-:W-:Y:S08]  /*4bd10*/  HMMA.1688.F32.TF32 R68, R232.reuse, R42, R104 ;  /* 0x0000002ae844723c */ /* 0x044ff00000081068 */
[C---:B------:R-:W-:Y:S08]  /*4bd20*/  HMMA.1688.F32.TF32 R104, R232.reuse, R46, R204 ;  /* 0x0000002ee868723c */ /* 0x040ff000000810cc */
[C---:B------:R-:W-:Y:S07]  /*4bd30*/  HMMA.1688.F32.TF32 R76, R232.reuse, R50, R84 ;  /* 0x00000032e84c723c */ /* 0x040fee0000081054 */
        /* <DEDUP_REMOVED lines=11> */
[----:B--2---:R-:W-:Y:S01]  /*4bdf0*/  HMMA.1688.F32.TF32 R68, R232, R66, R88 ;  /* 0x00000042e844723c */ /* 0x004fe20000081058 */
[----:B------:R-:W-:Y:S04]  /*4be00*/  STL.64 [R1+0xfb0], R84 ;  /* 0x000fb05401007387 */ /* 0x000fe80000100a00 */
[----:B------:R2:W-:Y:S10]  /*4be10*/  STL.64 [R1+0xfb8], R86 ;  /* 0x000fb85601007387 */ /* 0x0005f40000100a00 */
[----:B------:R-:W-:Y:S04]  /*4be20*/  STL.64 [R1+0xfa0], R76 ;  /* 0x000fa04c01007387 */ /* 0x000fe80000100a00 */
[----:B------:R3:W-:Y:S01]  /*4be30*/  STL.64 [R1+0xfa8], R78 ;  /* 0x000fa84e01007387 */ /* 0x0007e20000100a00 */
[C---:B--2---:R-:W-:Y:S03]  /*4be40*/  HMMA.1688.F32.TF32 R84, R240.reuse, R6, R120 ;  /* 0x00000006f054723c */ /* 0x044fe60000081078 */
[----:B------:R-:W-:Y:S04]  /*4be50*/  LDS R232, [R0+0xc580] ;  /* 0x00c5800000e87984 */ /* 0x000fe80000000800 */
[----:B------:R-:W-:Y:S01]  /*4be60*/  LDS R234, [R0+0xe580] ;  /* 0x00e5800000ea7984 */ /* 0x000fe20000000800 */
[C---:B---3--:R-:W-:Y:S03]  /*4be70*/  HMMA.1688.F32.TF32 R76, R240.reuse, R10, R244 ;  /* 0x0000000af04c723c */ /* 0x048fe600000810f4 */
[----:B------:R-:W-:Y:S04]  /*4be80*/  STL.64 [R1+0x960], R68 ;  /* 0x0009604401007387 */ /* 0x000fe80000100a00 */
[----:B------:R2:W-:Y:S04]  /*4be90*/  STL.64 [R1+0x968], R70 ;  /* 0x0009684601007387 */ /* 0x0005e80000100a00 */
[----:B------:R-:W-:Y:S04]  /*4bea0*/  LDS R233, [R3+0xc580] ;  /* 0x00c5800003e97984 */ /* 0x000fe80000000800 */
[----:B------:R-:W3:Y:S01]  /*4beb0*/  LDS R235, [R3+0xe580] ;  /* 0x00e5800003eb7984 */ /* 0x000ee20000000800 */
[C---:B--2---:R-:W-:Y:S03]  /*4bec0*/  HMMA.1688.F32.TF32 R68, R240.reuse, R14, R248 ;  /* 0x0000000ef044723c */ /* 0x044fe600000810f8 */
[----:B------:R2:W-:Y:S04]  /*4bed0*/  STL.64 [R1+0x950], R84 ;  /* 0x0009505401007387 */ /* 0x0005e80000100a00 */
[----:B------:R4:W-:Y:S04]  /*4bee0*/  STL.64 [R1+0x958], R86 ;  /* 0x0009585601007387 */ /* 0x0009e80000100a00 */
[----:B------:R-:W3:Y:S04]  /*4bef0*/  LDL.LU R88, [R1+0x10] ;  /* 0x0000100001587983 */ /* 0x000ee80000300800 */
        /* <DEDUP_REMOVED lines=15> */
[----:B--2---:R-:W2:Y:S04]  /*4bff0*/  LDL.LU R84, [R1+0x50] ;  /* 0x0000500001547983 */ /* 0x004ea80000300800 */
        /* <DEDUP_REMOVED lines=103> */
[----:B------:R-:W4:Y:S04]  /*4c670*/  LDL.LU R120, [R1] ;  /* 0x0000000001787983 */ /* 0x000f280000300800 */
        /* <DEDUP_REMOVED lines=71> */
[----:B------:R-:W2:Y:S04]  /*4caf0*/  LDL.LU R242, [R1+0xf8] ;  /* 0x0000f80001f27983 */ /* 0x000ea80000300800 */
[----:B------:R-:W2:Y:S01]  /*4cb00*/  LDL.LU R243, [R1+0xfc] ;  /* 0x0000fc0001f37983 */ /* 0x000ea20000300800 */
[C---:B------:R-:W-:Y:S08]  /*4cb10*/  HMMA.1688.F32.TF32 R244, R236.reuse, R6, R244 ;  /* 0x00000006ecf4723c */ /* 0x040ff000000810f4 */
[C---:B------:R-:W-:Y:S11]  /*4cb20*/  HMMA.1688.F32.TF32 R248, R236.reuse, R10, R248 ;  /* 0x0000000aecf8723c */ /* 0x040ff600000810f8 */
[----:B------:R-:W-:Y:S04]  /*4cb30*/  @!UPT UIADD3 URZ, URZ, URZ, URZ ;  /* 0x0000003f3f3ff290 */ /* 0x000fe8000fffe03f */
        /* <DEDUP_REMOVED lines=18> */
[C---:B------:R-:W-:Y:S08]  /*4cc60*/  HMMA.1688.F32.TF32 R140, R236.reuse, R22, R144 ;  /* 0x00000016ec8c723c */ /* 0x040ff00000081090 */
[C---:B------:R-:W-:Y:S07]  /*4cc70*/  HMMA.1688.F32.TF32 R144, R236.reuse, R30, R216 ;  /* 0x0000001eec90723c */ /* 0x040fee00000810d8 */
[----:B------:R-:W-:Y:S04]  /*4cc80*/  STL.64 [R1+0x870], R240 ;  /* 0x000870f001007387 */ /* 0x000fe80000100a00 */
[----:B------:R-:W-:Y:S04]  /*4cc90*/  STL.64 [R1+0x878], R242 ;  /* 0x000878f201007387 */ /* 0x000fe80000100a00 */
[----:B------:R-:W-:Y:S04]  /*4cca0*/  STL.64 [R1+0x860], R140 ;  /* 0x0008608c01007387 */ /* 0x000fe80000100a00 */
[----:B------:R1:W-:Y:S02]  /*4ccb0*/  STL.64 [R1+0x868], R142 ;  /* 0x0008688e01007387 */ /* 0x0003e40000100a00 */
[C---:B-1----:R-:W-:Y:S08]  /*4ccc0*/  HMMA.1688.F32.TF32 R140, R236.reuse, R34, R116 ;  /* 0x00000022ec8c723c */ /* 0x042ff00000081074 */
        /* <DEDUP_REMOVED lines=22> */
[----:B------:R-:W-:Y:S02]  /*4ce30*/  STL.64 [R1+0xf58], R102 ;  /* 0x000f586601007387 */ /* 0x000fe40000100a00 */
[C---:B------:R-:W-:Y:S02]  /*4ce40*/  HMMA.1688.F32.TF32 R92, R232.reuse, R6, R88 ;  /* 0x00000006e85c723c */ /* 0x040fe40000081058 */
[----:B------:R-:W-:Y:S04]  /*4ce50*/  STL.64 [R1+0xf40], R96 ;  /* 0x000f406001007387 */ /* 0x000fe80000100a00 */
[----:B------:R-:W-:Y:S02]  /*4ce60*/  STL.64 [R1+0xf48], R98 ;  /* 0x000f486201007387 */ /* 0x000fe40000100a00 */
[C---:B------:R-:W-:Y:S02]  /*4ce70*/  HMMA.1688.F32.TF32 R88, R232.reuse, R10, R120 ;  /* 0x0000000ae858723c */ /* 0x040fe40000081078 */
[----:B------:R-:W-:Y:S04]  /*4ce80*/  LDS R236, [R0+0xc600] ;  /* 0x00c6000000ec7984 */ /* 0x000fe80000000800 */
[----:B------:R-:W-:Y:S04]  /*4ce90*/  LDS R238, [R0+0xe600] ;  /* 0x00e6000000ee7984 */ /* 0x000fe80000000800 */
[----:B------:R-:W-:Y:S04]  /*4cea0*/  STL.64 [R1+0x900], R84 ;  /* 0x0009005401007387 */ /* 0x000fe80000100a00 */
[----:B------:R3:W-:Y:S04]  /*4ceb0*/  STL.64 [R1+0x908], R86 ;  /* 0x0009085601007387 */ /* 0x0007e80000100a00 */
[----:B------:R-:W-:Y:S04]  /*4cec0*/  LDS R237, [R3+0xc600] ;  /* 0x00c6000003ed7984 */ /* 0x000fe80000000800 */
[----:B------:R-:W1:Y:S01]  /*4ced0*/  LDS R239, [R3+0xe600] ;  /* 0x00e6000003ef7984 */ /* 0x000e620000000800 */
[----:B---3--:R-:W-:Y:S03]  /*4cee0*/  HMMA.1688.F32.TF32 R84, R232, R14, R248 ;  /* 0x0000000ee854723c */ /* 0x008fe600000810f8 */
[----:B------:R-:W-:Y:S04]  /*4cef0*/  STL.64 [R1+0xf30], R92 ;  /* 0x000f305c01007387 */ /* 0x000fe80000100a00 */
[----:B------:R-:W-:Y:S01]  /*4cf00*/  STL.64 [R1+0xf38], R94 ;  /* 0x000f385e01007387 */ /* 0x000fe20000100a00 */
[----:B------:R-:W-:-:S03]  /*4cf10*/  MOV R248, R247 ;  /* 0x000000f700f87202 */ /* 0x000fc60000000f00 */
[----:B------:R-:W-:Y:S01]  /*4cf20*/  STL.64 [R1+0xf20], R88 ;  /* 0x000f205801007387 */ /* 0x000fe20000100a00 */
[----:B------:R-:W-:-:S03]  /*4cf30*/  IMAD.MOV.U32 R249, RZ, RZ, R245 ;  /* 0x000000fffff97224 */ /* 0x000fc600078e00f5 */
[----:B------:R2:W-:Y:S04]  /*4cf40*/  STL.64 [R1+0xf28], R90 ;  /* 0x000f285a01007387 */ /* 0x0005e80000100a00 */
[----:B------:R-:W3:Y:S04]  /*4cf50*/  LDL.LU R247, [R1+0x4674] ;  /* 0x0046740001f77983 */ /* 0x000ee80000300800 */
[----:B------:R1:W-:Y:S04]  /*4cf60*/  STL.64 [R1+0xf10], R84 ;  /* 0x000f105401007387 */ /* 0x0003e80000100a00 */
[----:B------:R1:W-:Y:S04]  /*4cf70*/  STL.64 [R1+0xf18], R86 ;  /* 0x000f185601007387 */ /* 0x0003e80000100a00 */
[----:B------:R-:W2:Y:S01]  /*4cf80*/  LDL.LU R245, [R1+0x4670] ;  /* 0x0046700001f57983 */ /* 0x000ea20000300800 */
[----:B------:R-:W-:-:S02]  /*4cf90*/  IMAD.MOV.U32 R250, RZ, RZ, R246 ;  /* 0x000000fffffa7224 */ /* 0x000fc400078e00f6 */
[----:B------:R-:W-:Y:S01]  /*4cfa0*/  IMAD.MOV.U32 R251, RZ, RZ, R244 ;  /* 0x000000fffffb7224 */ /* 0x000fe200078e00f4 */
[----:B------:R-:W4:Y:S04]  /*4cfb0*/  LDL.LU R246, [R1+0x466c] ;  /* 0x00466c0001f67983 */ /* 0x000f280000300800 */
[----:B------:R-:W4:Y:S04]  /*4cfc0*/  LDL.LU R244, [R1+0x4668] ;  /* 0x0046680001f47983 */ /* 0x000f280000300800 */
[----:B------:R-:W4:Y:S04]  /*4cfd0*/  LDL.LU R120, [R1+0x290] ;  /* 0x0002900001787983 */ /* 0x000f280000300800 */
[----:B------:R-:W4:Y:S01]  /*4cfe0*/  LDL.LU R121, [R1+0x294] ;  /* 0x0002940001797983 */ /* 0x000f220000300800 */
[----:B---3--:R-:W-:-:S03]  /*4cff0*/  MOV R122, R247 ;  /* 0x000000f7007a7202 */ /* 0x008fc60000000f00 */
[----:B------:R-:W3:Y:S01]  /*4d000*/  LDL.LU R247, [R1+0x4664] ;  /* 0x0046640001f77983 */ /* 0x000ee20000300800 */
[----:B--2---:R-:W-:-:S03]  /*4d010*/  IMAD.MOV.U32 R123, RZ, RZ, R245 ;  /* 0x000000ffff7b7224 */ /* 0x004fc600078e00f5 */
[----:B------:R-:W2:Y:S01]  /*4d020*/  LDL.LU R245, [R1+0x4660] ;  /* 0x0046600001f57983 */ /* 0x000ea20000300800 */
[----:B----4-:R-:W-:-:S03]  /*4d030*/  IMAD.MOV.U32 R91, RZ, RZ, R246 ;  /* 0x000000ffff5b7224 */ /* 0x010fc600078e00f6 */
[----:B------:R-:W4:Y:S01]  /*4d040*/  LDL.LU R88, [R1+0x2a0] ;  /* 0x0002a00001587983 */ /* 0x000f220000300800 */
[----:B------:R-:W-:-:S03]  /*4d050*/  IMAD.MOV.U32 R90, RZ, RZ, R244 ;  /* 0x000000ffff5a7224 */ /* 0x000fc600078e00f4 */
[----:B------:R-:W4:Y:S04]  /*4d060*/  LDL.LU R89, [R1+0x2a4] ;  /* 0x0002a40001597983 */ /* 0x000f280000300800 */
[----:B------:R-:W1:Y:S04]  /*4d070*/  LDL.LU R244, [R1+0x465c] ;  /* 0x00465c0001f47983 */ /* 0x000e680000300800 */
[----:B------:R-:W4:Y:S01]  /*4d080*/  LDL.LU R246, [R1+0x4658] ;  /* 0x0046580001f67983 */ /* 0x000f220000300800 */
[----:B---3--:R-:W-:-:S03]  /*4d090*/  MOV R92, R247 ;  /* 0x000000f7005c7202 */ /* 0x008fc60000000f00 */
[----:B------:R-:W3:Y:S01]  /*4d0a0*/  LDL.LU R247, [R1+0x4654] ;  /* 0x0046540001f77983 */ /* 0x000ee20000300800 */
[----:B--2---:R-:W-:-:S03]  /*4d0b0*/  IMAD.MOV.U32 R93, RZ, RZ, R245 ;  /* 0x000000ffff5d7224 */ /* 0x004fc600078e00f5 */
[----:B------:R-:W2:Y:S04]  /*4d0c0*/  LDL.LU R245, [R1+0x4650] ;  /* 0x0046500001f57983 */ /* 0x000ea80000300800 */
[----:B------:R-:W2:Y:S04]  /*4d0d0*/  LDL.LU R94, [R1+0x2b8] ;  /* 0x0002b800015e7983 */ /* 0x000ea80000300800 */
[----:B------:R-:W2:Y:S01]  /*4d0e0*/  LDL.LU R95, [R1+0x2bc] ;  /* 0x0002bc00015f7983 */ /* 0x000ea20000300800 */
[----:B-1----:R-:W-:-:S03]  /*4d0f0*/  IMAD.MOV.U32 R84, RZ, RZ, R244 ;  /* 0x000000ffff547224 */ /* 0x002fc600078e00f4 */
[----:B------:R-:W2:Y:S01]  /*4d100*/  LDL.LU R244, [R1+0x464c] ;  /* 0x00464c0001f47983 */ /* 0x000ea20000300800 */
[----:B----4-:R-:W-:-:S03]  /*4d110*/  IMAD.MOV.U32 R85, RZ, RZ, R246 ;  /* 0x000000ffff557224 */ /* 0x010fc600078e00f6 */
[----:B------:R-:W4:Y:S01]  /*4d120*/  LDL.LU R246, [R1+0x4648] ;  /* 0x0046480001f67983 */ /* 0x000f220000300800 */
[----:B---3--:R-:W-:-:S03]  /*4d130*/  MOV R86, R247 ;  /* 0x000000f700567202 */ /* 0x008fc60000000f00 */
[----:B------:R-:W3:Y:S01]  /*4d140*/  LDL.LU R247, [R1+0x4644] ;  /* 0x0046440001f77983 */ /* 0x000ee20000300800 */
[----:B--2---:R-:W-:-:S03]  /*4d150*/  IMAD.MOV.U32 R87, RZ, RZ, R245 ;  /* 0x000000ffff577224 */ /* 0x004fc600078e00f5 */
[----:B------:R-:W2:Y:S04]  /*4d160*/  LDL.LU R245, [R1+0x4640] ;  /* 0x0046400001f57983 */ /* 0x000ea80000300800 */
[----:B------:R-:W2:Y:S04]  /*4d170*/  LDL.LU R204, [R1+0x200] ;  /* 0x0002000001cc7983 */ /* 0x000ea80000300800 */
[----:B------:R-:W2:Y:S04]  /*4d180*/  LDL.LU R205, [R1+0x204] ;  /* 0x0002040001cd7983 */ /* 0x000ea80000300800 */
[----:B------:R-:W2:Y:S04]  /*4d190*/  LDL.LU R206, [R1+0x208] ;  /* 0x0002080001ce7983 */ /* 0x000ea80000300800 */
[----:B------:R-:W2:Y:S01]  /*4d1a0*/  LDL.LU R207, [R1+0x20c] ;  /* 0x00020c0001cf7983 */ /* 0x000ea20000300800 */
[----:B------:R-:W-:-:S03]  /*4d1b0*/  IMAD.MOV.U32 R111, RZ, RZ, R244 ;  /* 0x000000ffff6f7224 */ /* 0x000fc600078e00f4 */
[----:B------:R-:W2:Y:S04]  /*4d1c0*/  LDL.LU R240, [R1+0x1a0] ;  /* 0x0001a00001f07983 */ /* 0x000ea80000300800 */
[----:B------:R-:W2:Y:S01]  /*4d1d0*/  LDL.LU R241, [R1+0x1a4] ;  /* 0x0001a40001f17983 */ /* 0x000ea20000300800 */
[----:B----4-:R-:W-:-:S03]  /*4d1e0*/  IMAD.MOV.U32 R109, RZ, RZ, R246 ;  /* 0x000000ffff6d7224 */ /* 0x010fc600078e00f6 */
[----:B------:R-:W4:Y:S04]  /*4d1f0*/  LDL.LU R242, [R1+0x1a8] ;  /* 0x0001a80001f27983 */ /* 0x000f280000300800 */
[----:B------:R-:W4:Y:S04]  /*4d200*/  LDL.LU R243, [R1+0x1ac] ;  /* 0x0001ac0001f37983 */ /* 0x000f280000300800 */
[----:B------:R-:W4:Y:S01]  /*4d210*/  LDL.LU R244, [R1+0x1b0] ;  /* 0x0001b00001f47983 */ /* 0x000f220000300800 */
[----:B---3--:R-:W-:Y:S01]  /*4d220*/  IMAD.MOV.U32 R108, RZ, RZ, R247 ;  /* 0x000000ffff6c7224 */ /* 0x008fe200078e00f7 */
[----:B--2---:R-:W-:-:S02]  /*4d230*/  MOV R110, R245 ;  /* 0x000000f5006e7202 */ /* 0x004fc40000000f00 */
        /* <DEDUP_REMOVED lines=39> */
[C---:B----4-:R-:W-:Y:S08]  /*4d4b0*/  HMMA.1688.F32.TF32 R244, R232.reuse, R30, R244 ;  /* 0x0000001ee8f4723c */ /* 0x050ff000000810f4 */
[C---:B--2---:R-:W-:Y:S08]  /*4d4c0*/  HMMA.1688.F32.TF32 R144, R232.reuse, R22, R144 ;  /* 0x00000016e890723c */ /* 0x044ff00000081090 */
[C---:B---3--:R-:W-:Y:S08]  /*4d4d0*/  HMMA.1688.F32.TF32 R140, R232.reuse, R18, R140 ;  /* 0x00000012e88c723c */ /* 0x048ff0000008108c */
[C---:B------:R-:W-:Y:S11]  /*4d4e0*/  HMMA.1688.F32.TF32 R220, R232.reuse, R26, R220 ;  /* 0x0000001ae8dc723c */ /* 0x040ff600000810dc */
[----:B------:R-:W-:Y:S04]  /*4d4f0*/  @!UPT UIADD3 URZ, URZ, URZ, URZ ;  /* 0x0000003f3f3ff290 */ /* 0x000fe8000fffe03f */
        /* <DEDUP_REMOVED lines=15> */
[----:B------:R-:W2:Y:S01]  /*4d5f0*/  LDL.LU.64 R244, [R1+0x4600] ;  /* 0x0046000001f47983 */ /* 0x000ea20000300a00 */
[C---:B------:R-:W-:Y:S08]  /*4d600*/  HMMA.1688.F32.TF32 R240, R232.reuse, R34, R240 ;  /* 0x00000022e8f0723c */ /* 0x040ff000000810f0 */
[C---:B------:R-:W-:Y:S11]  /*4d610*/  HMMA.1688.F32.TF32 R216, R232.reuse, R42, R216 ;  /* 0x0000002ae8d8723c */ /* 0x040ff600000810d8 */
[----:B------:R-:W-:Y:S04]  /*4d620*/  @!UPT UIADD3 URZ, URZ, URZ, URZ ;  /* 0x0000003f3f3ff290 */ /* 0x000fe8000fffe03f */
[----:B------:R-:W-:Y:S04]  /*4d630*/  STL.64 [R1+0xec0], R240 ;  /* 0x000ec0f001007387 */ /* 0x000fe80000100a00 */
[----:B------:R2:W-:Y:S01]  /*4d640*/  STL.64 [R1+0xec8], R242 ;  /* 0x000ec8f201007387 */ /* 0x0005e20000100a00 */
[C---:B------:R-:W-:Y:S08]  /*4d650*/  HMMA.1688.F32.TF32 R116, R232.reuse, R46, R116 ;  /* 0x0000002ee874723c */ /* 0x040ff00000081074 */
[C---:B------:R-:W-:Y:S08]  /*4d660*/  HMMA.1688.F32.TF32 R112, R232.reuse, R50, R112 ;  /* 0x00000032e870723c */ /* 0x040ff00000081070 */
[C---:B------:R-:W-:Y:S08]  /*4d670*/  HMMA.1688.F32.TF32 R108, R232.reuse, R54, R108 ;  /* 0x00000036e86c723c */ /* 0x040ff0000008106c */
[C---:B------:R-:W-:Y:S08]  /*4d680*/  HMMA.1688.F32.TF32 R104, R232.reuse, R58, R104 ;  /* 0x0000003ae868723c */ /* 0x040ff00000081068 */
[----:B------:R-:W-:Y:S08]  /*4d690*/  HMMA.1688.F32.TF32 R204, R232, R62, R204 ;  /* 0x0000003ee8cc723c */ /* 0x000ff000000810cc */
[C---:B------:R-:W-:Y:S08]  /*4d6a0*/  HMMA.1688.F32.TF32 R100, R236.reuse, R6, R100 ;  /* 0x00000006ec64723c */ /* 0x040ff00000081064 */
[C---:B------:R-:W-:Y:S08]  /*4d6b0*/  HMMA.1688.F32.TF32 R96, R236.reuse, R10, R96 ;  /* 0x0000000aec60723c */ /* 0x040ff00000081060 */
[C---:B------:R-:W-:Y:S08]  /*4d6c0*/  HMMA.1688.F32.TF32 R92, R236.reuse, R14, R92 ;  /* 0x0000000eec5c723c */ /* 0x040ff0000008105c */
[C---:B------:R-:W-:Y:S08]  /*4d6d0*/  HMMA.1688.F32.TF32 R88, R236.reuse, R18, R88 ;  /* 0x00000012ec58723c */ /* 0x040ff00000081058 */
[----:B------:R-:W-:Y:S08]  /*4d6e0*/  HMMA.1688.F32.TF32 R120, R236, R22, R120 ;  /* 0x00000016ec78723c */ /* 0x000ff00000081078 */
[C---:B--2---:R-:W-:Y:S01]  /*4d6f0*/  HMMA.1688.F32.TF32 R240, R232.reuse, R38, R244 ;  /* 0x00000026e8f0723c */ /* 0x044fe200000810f4 */
[----:B------:R-:W2:Y:S07]  /*4d700*/  LDL.LU R244, [R1+0x280] ;  /* 0x0002800001f47983 */ /* 0x000eae0000300800 */
[----:B------:R-:W-:Y:S11]  /*4d710*/  HMMA.1688.F32.TF32 R232, R232, R66, R84 ;  /* 0x00000042e8e8723c */ /* 0x000ff60000081054 */
[----:B------:R-:W-:Y:S04]  /*4d720*/  @!UPT UIADD3 URZ, URZ, URZ, URZ ;  /* 0x0000003f3f3ff290 */ /* 0x000fe8000fffe03f */
[----:B------:R-:W-:Y:S04]  /*4d730*/  STL.64 [R1+0xeb0], R240 ;  /* 0x000eb0f001007387 */ /* 0x000fe80000100a00 */
[----:B------:R-:W-:Y:S04]  /*4d740*/  STL.64 [R1+0xeb8], R242 ;  /* 0x000eb8f201007387 */ /* 0x000fe80000100a00 */
[----:B------:R-:W2:Y:S04]  /*4d750*/  LDL.LU R245, [R1+0x284] ;  /* 0x0002840001f57983 */ /* 0x000ea80000300800 */
[----:B------:R-:W2:Y:S04]  /*4d760*/  LDL.LU R246, [R1+0x288] ;  /* 0x0002880001f67983 */ /* 0x000ea80000300800 */
[----:B------:R-:W2:Y:S04]  /*4d770*/  LDL.LU R247, [R1+0x28c] ;  /* 0x00028c0001f77983 */ /* 0x000ea80000300800 */
[----:B------:R-:W-:Y:S04]  /*4d780*/  STL.64 [R1+0xd60], R216 ;  /* 0x000d60d801007387 */ /* 0x000fe80000100a00 */
[----:B------:R1:W-:Y:S04]  /*4d790*/  STL.64 [R1+0xd68], R218 ;  /* 0x000d68da01007387 */ /* 0x0003e80000100a00 */
[----:B------:R-:W-:Y:S04]  /*4d7a0*/  LDS R240, [R0+0xc680] ;  /* 0x00c6800000f07984 */ /* 0x000fe80000000800 */
[----:B------:R-:W-:Y:S04]  /*4d7b0*/  LDS R242, [R0+0xe680] ;  /* 0x00e6800000f27984 */ /* 0x000fe80000000800 */
[----:B-1----:R-:W3:Y:S04]  /*4d7c0*/  LDL.LU.64 R218, [R1+0x45f8] ;  /* 0x0045f80001da7983 */ /* 0x002ee80000300a00 */
[----:B------:R-:W3:Y:S04]  /*4d7d0*/  LDL.LU.64 R216, [R1+0x45f0] ;  /* 0x0045f00001d87983 */ /* 0x000ee80000300a00 */
[----:B------:R-:W-:Y:S04]  /*4d7e0*/  STL.64 [R1+0xd40], R116 ;  /* 0x000d407401007387 */ /* 0x000fe80000100a00 */
[----:B------:R1:W-:Y:S04]  /*4d7f0*/  STL.64 [R1+0xd48], R118 ;  /* 0x000d487601007387 */ /* 0x0003e80000100a00 */
[----:B------:R-:W-:Y:S04]  /*4d800*/  LDS R241, [R3+0xc680] ;  /* 0x00c6800003f17984 */ /* 0x000fe80000000800 */
[----:B------:R-:W2:Y:S04]  /*4d810*/  LDS R243, [R3+0xe680] ;  /* 0x00e6800003f37984 */ /* 0x000ea80000000800 */
        /* <DEDUP_REMOVED lines=18> */
[----:B------:R-:W3:Y:S04]  /*4d940*/  LDL.LU.64 R86, [R1+0x4598] ;  /* 0x0045980001567983 */ /* 0x000ee80000300a00 */
[----:B------:R-:W3:Y:S04]  /*4d950*/  LDL.LU.64 R84, [R1+0x4590] ;  /* 0x0045900001547983 */ /* 0x000ee80000300a00 */
[----:B------:R-:W-:Y:S04]  /*4d960*/  STL.64 [R1+0xbd0], R232 ;  /* 0x000bd0e801007387 */ /* 0x000fe80000100a00 */
[----:B------:R-:W-:Y:S04]  /*4d970*/  STL.64 [R1+0xbd8], R234 ;  /* 0x000bd8ea01007387 */ /* 0x000fe80000100a00 */
[----:B------:R-:W-:Y:S04]  /*4d980*/  STL.64 [R1+0xbc0], R100 ;  /* 0x000bc06401007387 */ /* 0x000fe80000100a00 */
[----:B------:R1:W-:Y:S01]  /*4d990*/  STL.64 [R1+0xbc8], R102 ;  /* 0x000bc86601007387 */ /* 0x0003e20000100a00 */
[----:B--2---:R-:W-:Y:S03]  /*4d9a0*/  HMMA.1688.F32.TF32 R244, R236, R26, R244 ;  /* 0x0000001aecf4723c */ /* 0x004fe600000810f4 */
[----:B-1----:R-:W2:Y:S04]  /*4d9b0*/  LDL.LU.64 R102, [R1+0x4588] ;  /* 0x0045880001667983 */ /* 0x002ea80000300a00 */
[----:B------:R-:W2:Y:S04]  /*4d9c0*/  LDL.LU.64 R100, [R1+0x4580] ;  /* 0x0045800001647983 */ /* 0x000ea80000300a00 */
[----:B------:R-:W-:Y:S04]  /*4d9d0*/  STL.64 [R1+0xbb0], R96 ;  /* 0x000bb06001007387 */ /* 0x000fe80000100a00 */
[----:B------:R1:W-:Y:S01]  /*4d9e0*/  STL.64 [R1+0xbb8], R98 ;  /* 0x000bb86201007387 */ /* 0x0003e20000100a00 */
[----:B------:R-:W-:Y:S03]  /*4d9f0*/  HMMA.1688.F32.TF32 R68, R240, R46, R68 ;  /* 0x0000002ef044723c */ /* 0x000fe60000081044 */
[----:B------:R-:W-:Y:S04]  /*4da00*/  LDS R232, [R0+0xc700] ;  /* 0x00c7000000e87984 */ /* 0x000fe80000000800 */
[----:B------:R-:W-:Y:S04]  /*4da10*/  LDS R234, [R0+0xe700] ;  /* 0x00e7000000ea7984 */ /* 0x000fe80000000800 */
[----:B-1----:R-:W2:Y:S04]  /*4da20*/  LDL.LU.64 R98, [R1+0x4578] ;  /* 0x0045780001627983 */ /* 0x002ea80000300a00 */
[----:B------:R-:W2:Y:S04]  /*4da30*/  LDL.LU.64 R96, [R1+0x4570] ;  /* 0x0045700001607983 */ /* 0x000ea80000300a00 */
        /* <DEDUP_REMOVED lines=15> */
[----:B------:R1:W-:Y:S02]  /*4db30*/  STL.64 [R1+0xb78], R246 ;  /* 0x000b78f601007387 */ /* 0x0003e40000100a00 */
[C---:B-1----:R-:W-:Y:S11]  /*4db40*/  HMMA.1688.F32.TF32 R244, R236.reuse, R30, R248 ;  /* 0x0000001eecf4723c */ /* 0x042ff600000810f8 */
[----:B------:R-:W-:Y:S11]  /*4db50*/  @!UPT UIADD3 URZ, URZ, URZ, URZ ;  /* 0x0000003f3f3ff290 */ /* 0x000ff6000fffe03f */
[----:B------:R-:W-:Y:S01]  /*4db60*/  @!UPT UIADD3 URZ, URZ, URZ, URZ ;  /* 0x0000003f3f3ff290 */ /* 0x000fe2000fffe03f */
[----:B------:R-:W-:Y:S04]  /*4db70*/  STL.64 [R1+0xb60], R244 ;  /* 0x000b60f401007387 */ /* 0x000fe80000100a00 */
[----:B------:R-:W-:Y:S01]  /*4db80*/  STL.64 [R1+0xb68], R246 ;  /* 0x000b68f601007387 */ /* 0x000fe20000100a00 */
[C---:B--2---:R-:W-:Y:S08]  /*4db90*/  HMMA.1688.F32.TF32 R96, R236.reuse, R46, R96 ;  /* 0x0000002eec60723c */ /* 0x044ff00000081060 */
[C---:B---3--:R-:W-:Y:S08]  /*4dba0*/  HMMA.1688.F32.TF32 R92, R236.reuse, R42, R92 ;  /* 0x0000002aec5c723c */ /* 0x048ff0000008105c */
[C---:B----4-:R-:W-:Y:S08]  /*4dbb0*/  HMMA.1688.F32.TF32 R88, R236.reuse, R38, R88 ;  /* 0x00000026ec58723c */ /* 0x050ff00000081058 */
[C---:B------:R-:W-:Y:S11]  /*4dbc0*/  HMMA.1688.F32.TF32 R120, R236.reuse, R34, R120 ;  /* 0x00000022ec78723c */ /* 0x040ff60000081078 */
[----:B------:R-:W-:Y:S11]  /*4dbd0*/  @!UPT UIADD3 URZ, URZ, URZ, URZ ;  /* 0x0000003f3f3ff290 */ /* 0x000ff6000fffe03f */
[----:B------:R-:W-:Y:S01]  /*4dbe0*/  @!UPT UIADD3 URZ, URZ, URZ, URZ ;  /* 0x0000003f3f3ff290 */ /* 0x000fe2000fffe03f */
[----:B------:R-:W-:Y:S04]  /*4dbf0*/  STL.64 [R1+0xb50], R120 ;  /* 0x000b507801007387 */ /* 0x000fe80000100a00 */
[----:B------:R-:W-:Y:S04]  /*4dc00*/  STL.64 [R1+0xb58], R122 ;  /* 0x000b587a01007387 */ /* 0x000fe80000100a00 */
[----:B------:R-:W-:Y:S04]  /*4dc10*/  STL.64 [R1+0xb40], R88 ;  /* 0x000b405801007387 */ /* 0x000fe80000100a00 */
[----:B------:R1:W-:Y:S04]  /*4dc20*/  STL.64 [R1+0xb48], R90 ;  /* 0x000b485a01007387 */ /* 0x0003e80000100a00 */
[----:B------:R-:W-:Y:S04]  /*4dc30*/  STL.64 [R1+0xb30], R92 ;  /* 0x000b305c01007387 */ /* 0x000fe80000100a00 */
[----:B------:R2:W-:Y:S01]  /*4dc40*/  STL.64 [R1+0xb38], R94 ;  /* 0x000b385e01007387 */ /* 0x0005e20000100a00 */
[C---:B-1----:R-:W-:Y:S08]  /*4dc50*/  HMMA.1688.F32.TF32 R88, R236.reuse, R50, R100 ;  /* 0x00000032ec58723c */ /* 0x042ff00000081064 */
[C---:B--2---:R-:W-:Y:S08]  /*4dc60*/  HMMA.1688.F32.TF32 R92, R236.reuse, R54, R84 ;  /* 0x00000036ec5c723c */ /* 0x044ff00000081054 */
[C---:B------:R-:W-:Y:S01]  /*4dc70*/  HMMA.1688.F32.TF32 R84, R236.reuse, R58, R204 ;  /* 0x0000003aec54723c */ /* 0x040fe200000810cc */
        /* <DEDUP_REMOVED lines=9> */
[----:B--2---:R-:W-:Y:S01]  /*4dd10*/  HMMA.1688.F32.TF32 R92, R236, R66, R108 ;  /* 0x00000042ec5c723c */ /* 0x004fe2000008106c */
[----:B------:R-:W-:-:S02]  /*4dd20*/  IMAD.MOV.U32 R251, RZ, RZ, R2 ;  /* 0x000000fffffb7224 */ /* 0x000fc400078e0002 */
        /* <DEDUP_REMOVED lines=24> */
[----:B------:R1:W-:Y:S01]  /*4deb0*/  STL.64 [R1+0xa88], R90 ;  /* 0x000a885a01007387 */ /* 0x0003e20000100a00 */
[C---:B------:R-:W-:Y:S03]  /*4dec0*/  HMMA.1688.F32.TF32 R76, R240.reuse, R38, R164 ;  /* 0x00000026f04c723c */ /* 0x040fe600000810a4 */
[----:B------:R-:W-:Y:S04]  /*4ded0*/  STL.64 [R1+0xa70], R92 ;  /* 0x000a705c01007387 */ /* 0x000fe80000100a00 */
[----:B------:R-:W-:Y:S01]  /*4dee0*/  STL.64 [R1+0xa78], R94 ;  /* 0x000a785e01007387 */ /* 0x000fe20000100a00 */
[C---:B-1----:R-:W-:Y:S03]  /*4def0*/  HMMA.1688.F32.TF32 R88, R240.reuse, R34, R124 ;  /* 0x00000022f058723c */ /* 0x042fe6000008107c */
[----:B------:R-:W-:Y:S04]  /*4df00*/  STL.64 [R1+0xa60], R84 ;  /* 0x000a605401007387 */ /* 0x000fe80000100a00 */
[----:B------:R1:W-:Y:S02]  /*4df10*/  STL.64 [R1+0xa68], R86 ;  /* 0x000a685601007387 */ /* 0x0003e40000100a00 */
[C---:B-1----:R-:W-:Y:S11]  /*4df20*/  HMMA.1688.F32.TF32 R84, R240.reuse, R42, R160 ;  /* 0x0000002af054723c */ /* 0x042ff600000810a0 */
[----:B------:R-:W-:Y:S03]  /*4df30*/  @!UPT UIADD3 URZ, URZ, URZ, URZ ;  /* 0x0000003f3f3ff290 */ /* 0x000fe6000fffe03f */
        /* <DEDUP_REMOVED lines=10> */
[C---:B-1----:R-:W-:Y:S01]  /*4dfe0*/  HMMA.1688.F32.TF32 R68, R240.reuse, R58, R132 ;  /* 0x0000003af044723c */ /* 0x042fe20000081084 */
        /* <DEDUP_REMOVED lines=9> */
[----:B--2---:R-:W-:Y:S03]  /*4e080*/  HMMA.1688.F32.TF32 R84, R240, R66, R212 ;  /* 0x00000042f054723c */ /* 0x004fe600000810d4 */
        /* <DEDUP_REMOVED lines=14> */
[----:B------:R-:W2:Y:S01]  /*4e170*/  LDS R139, [R3+0xe780] ;  /* 0x00e78000038b7984 */ /* 0x000ea20000000800 */
        /* <DEDUP_REMOVED lines=8> */
[C---:B---3--:R-:W-:Y:S08]  /*4e200*/  HMMA.1688.F32.TF32 R84, R232.reuse, R26, R228 ;  /* 0x0000001ae854723c */ /* 0x048ff000000810e4 */
        /* <DEDUP_REMOVED lines=13> */
[----:B------:R-:W-:Y:S01]  /*4e2e0*/  STL.64 [R1+0xdc8], R86 ;  /* 0x000dc85601007387 */ /* 0x000fe20000100a00 */
[C---:B-1----:R-:W-:Y:S03]  /*4e2f0*/  HMMA.1688.F32.TF32 R76, R232.reuse, R46, R72 ;  /* 0x0000002ee84c723c */ /* 0x042fe60000081048 */
[----:B------:R-:W-:Y:S04]  /*4e300*/  STL.64 [R1+0xdb0], R68 ;  /* 0x000db04401007387 */ /* 0x000fe80000100a00 */
[----:B------:R1:W-:Y:S01]  /*4e310*/  STL.64 [R1+0xdb8], R70 ;  /* 0x000db84601007387 */ /* 0x0003e20000100a00 */
[C---:B------:R-:W-:Y:S08]  /*4e320*/  HMMA.1688.F32.TF32 R72, R232.reuse, R50, R80 ;  /* 0x00000032e848723c */ /* 0x040ff00000081050 */
[C---:B-1----:R-:W-:Y:S01]  /*4e330*/  HMMA.1688.F32.TF32 R68, R232.reuse, R54, R184 ;  /* 0x00000036e844723c */ /* 0x042fe200000810b8 */
        /* <DEDUP_REMOVED lines=10> */
[C---:B-1----:R-:W-:Y:S08]  /*4e3e0*/  HMMA.1688.F32.TF32 R68, R232.reuse, R58, R188 ;  /* 0x0000003ae844723c */ /* 0x042ff000000810bc */
[C---:B------:R-:W-:Y:S11]  /*4e3f0*/  HMMA.1688.F32.TF32 R72, R232.reuse, R62, R192 ;  /* 0x0000003ee848723c */ /* 0x040ff600000810c0 */
[----:B------:R-:W-:Y:S04]  /*4e400*/  @!UPT UIADD3 URZ, URZ, URZ, URZ ;  /* 0x0000003f3f3ff290 */ /* 0x000fe8000fffe03f */
[----:B------:R-:W-:Y:S04]  /*4e410*/  STL.64 [R1+0xd70], R68 ;  /* 0x000d704401007387 */ /* 0x000fe80000100a00 */
[----:B------:R1:W-:Y:S04]  /*4e420*/  STL.64 [R1+0xd78], R70 ;  /* 0x000d784601007387 */ /* 0x0003e80000100a00 */
[----:B------:R-:W3:Y:S01]  /*4e430*/  LDL.LU R248, [R1+0x1420] ;  /* 0x0014200001f87983 */ /* 0x000ee20000300800 */
[----:B-1----:R-:W-:Y:S03]  /*4e440*/  HMMA.1688.F32.TF32 R68, R232, R66, R196 ;  /* 0x00000042e844723c */ /* 0x002fe600000810c4 */
[----:B------:R-:W-:Y:S04]  /*4e450*/  STL.64 [R1+0xd50], R72 ;  /* 0x000d504801007387 */ /* 0x000fe80000100a00 */
[----:B------:R-:W-:Y:S11]  /*4e460*/  STL.64 [R1+0xd58], R74 ;  /* 0x000d584a01007387 */ /* 0x000ff60000100a00 */
[----:B------:R-:W-:Y:S05]  /*4e470*/  @!UPT UIADD3 URZ, URZ, URZ, URZ ;  /* 0x0000003f3f3ff290 */ /* 0x000fea000fffe03f */
[----:B------:R-:W-:Y:S04]  /*4e480*/  STL.64 [R1+0xa20], R68 ;  /* 0x000a204401007387 */ /* 0x000fe80000100a00 */
[----:B------:R-:W-:Y:S04]  /*4e490*/  STL.64 [R1+0xa28], R70 ;  /* 0x000a284601007387 */ /* 0x000fe80000100a00 */
[----:B------:R-:W3:Y:S04]  /*4e4a0*/  LDL.LU R249, [R1+0x1424] ;  /* 0x0014240001f97983 */ /* 0x000ee80000300800 */
[----:B------:R-:W3:Y:S04]  /*4e4b0*/  LDL.LU R250, [R1+0x1428] ;  /* 0x0014280001fa7983 */ /* 0x000ee80000300800 */
[----:B------:R-:W4:Y:S04]  /*4e4c0*/  LDL.LU R2, [R1+0x4538] ;  /* 0x0045380001027983 */ /* 0x000f280000300800 */
[----:B------:R-:W2:Y:S04]  /*4e4d0*/  LDL.LU R244, [R1+0x1430] ;  /* 0x0014300001f47983 */ /* 0x000ea80000300800 */
[----:B------:R-:W2:Y:S04]  /*4e4e0*/  LDL.LU R245, [R1+0x1434] ;  /* 0x0014340001f57983 */ /* 0x000ea80000300800 */
[----:B------:R-:W2:Y:S04]  /*4e4f0*/  LDL.LU R246, [R1+0x1438] ;  /* 0x0014380001f67983 */ /* 0x000ea80000300800 */
[----:B------:R-:W2:Y:S04]  /*4e500*/  LDL.LU R247, [R1+0x143c] ;  /* 0x00143c0001f77983 */ /* 0x000ea80000300800 */
[----:B------:R-:W2:Y:S04]  /*4e510*/  LDL.LU R204, [R1+0x1440] ;  /* 0x0014400001cc7983 */ /* 0x000ea80000300800 */
[----:B------:R-:W2:Y:S04]  /*4e520*/  LDL.LU R205, [R1+0x1444] ;  /* 0x0014440001cd7983 */ /* 0x000ea80000300800 */
[----:B------:R-:W2:Y:S01]  /*4e530*/  LDL.LU R206, [R1+0x1448] ;  /* 0x0014480001ce7983 */ /* 0x000ea20000300800 */
[----:B----4-:R-:W-:-:S03]  /*4e540*/  IMAD.MOV.U32 R207, RZ, RZ, R2 ;  /* 0x000000ffffcf7224 */ /* 0x010fc600078e0002 */
[----:B------:R-:W4:Y:S04]  /*4e550*/  LDL.LU R2, [R1+0x4534] ;  /* 0x0045340001027983 */ /* 0x000f280000300800 */
[----:B------:R-:W2:Y:S04]  /*4e560*/  LDL.LU R236, [R1+0x1450] ;  /* 0x0014500001ec7983 */ /* 0x000ea80000300800 */
[----:B------:R-:W2:Y:S04]  /*4e570*/  LDL.LU R237, [R1+0x1454] ;  /* 0x0014540001ed7983 */ /* 0x000ea80000300800 */
[----:B------:R-:W2:Y:S04]  /*4e580*/  LDL.LU R238, [R1+0x1458] ;  /* 0x0014580001ee7983 */ /* 0x000ea80000300800 */
[----:B------:R-:W2:Y:S04]  /*4e590*/  LDL.LU R239, [R1+0x145c] ;  /* 0x00145c0001ef7983 */ /* 0x000ea80000300800 */
[----:B------:R-:W3:Y:S01]  /*4e5a0*/  LDL.LU R220, [R1+0x1460] ;  /* 0x0014600001dc7983 */ /* 0x000ee20000300800 */
[----:B----4-:R-:W-:-:S03]  /*4e5b0*/  MOV R221, R2 ;  /* 0x0000000200dd7202 */ /* 0x010fc60000000f00 */
[----:B------:R-:W4:Y:S04]  /*4e5c0*/  LDL.LU R2, [R1+0x4530] ;  /* 0x0045300001027983 */ /* 0x000f280000300800 */
[----:B------:R-:W3:Y:S04]  /*4e5d0*/  LDL.LU R222, [R1+0x1468] ;  /* 0x0014680001de7983 */ /* 0x000ee80000300800 */
[----:B------:R-:W3:Y:S01]  /*4e5e0*/  LDL.LU R223, [R1+0x146c] ;  /* 0x00146c0001df7983 */ /* 0x000ee20000300800 */
[C---:B--2---:R-:W-:Y:S08]  /*4e5f0*/  HMMA.1688.F32.TF32 R140, R136.reuse, R10, R236 ;  /* 0x0000000a888c723c */ /* 0x044ff000000810ec */
[C---:B------:R-:W-:Y:S01]  /*4e600*/  HMMA.1688.F32.TF32 R144, R136.reuse, R14, R204 ;  /* 0x0000000e8890723c */ /* 0x040fe200000810cc */
[----:B----4-:R-:W1:Y:S04]  /*4e610*/  LDSM.16.M88.4 R68, [R2+0x40080] ;  /* 0x040080000244783b */ /* 0x010e680000000200 */
[----:B------:R-:W2:Y:S04]  /*4e620*/  LDSM.16.M88.4 R88, [R2+0x42080] ;  /* 0x042080000258783b */ /* 0x000ea80000000200 */
[----:B------:R-:W4:Y:S04]  /*4e630*/  LDSM.16.M88.4 R216, [R2+0x44080] ;  /* 0x0440800002d8783b */ /* 0x000f280000000200 */
[----:B------:R-:W1:Y:S04]  /*4e640*/  LDSM.16.M88.4 R128, [R2+0x46080] ;  /* 0x046080000280783b */ /* 0x000e680000000200 */
[----:B------:R-:W1:Y:S04]  /*4e650*/  LDSM.16.M88.4 R124, [R2+0x48080] ;  /* 0x04808000027c783b */ /* 0x000e680000000200 */
[----:B------:R-:W1:Y:S04]  /*4e660*/  LDSM.16.M88.4 R120, [R2+0x4a080] ;  /* 0x04a080000278783b */ /* 0x000e680000000200 */
[----:B------:R-:W1:Y:S04]  /*4e670*/  LDSM.16.M88.4 R116, [R2+0x4c080] ;  /* 0x04c080000274783b */ /* 0x000e680000000200 */
[----:B------:R-:W2:Y:S04]  /*4e680*/  LDSM.16.M88.4 R112, [R2+0x4e080] ;  /* 0x04e080000270783b */ /* 0x000ea80000000200 */
[----:B------:R-:W2:Y:S04]  /*4e690*/  LDSM.16.M88.4 R100, [R2+0x50080] ;  /* 0x050080000264783b */ /* 0x000ea80000000200 */
[----:B------:R-:W3:Y:S04]  /*4e6a0*/  LDSM.16.M88.4 R96, [R2+0x52080] ;  /* 0x052080000260783b */ /* 0x000ee80000000200 */
[----:B------:R-:W3:Y:S04]  /*4e6b0*/  LDSM.16.M88.4 R92, [R2+0x54080] ;  /* 0x05408000025c783b */ /* 0x000ee80000000200 */
[----:B------:R-:W3:Y:S04]  /*4e6c0*/  LDSM.16.M88.4 R72, [R2+0x56080] ;  /* 0x056080000248783b */ /* 0x000ee80000000200 */
[----:B------:R-:W3:Y:S04]  /*4e6d0*/  LDSM.16.M88.4 R76, [R2+0x58080] ;  /* 0x05808000024c783b */ /* 0x000ee80000000200 */
[----:B------:R-:W3:Y:S04]  /*4e6e0*/  LDSM.16.M88.4 R80, [R2+0x5a080] ;  /* 0x05a080000250783b */ /* 0x000ee80000000200 */
[----:B------:R-:W3:Y:S04]  /*4e6f0*/  LDSM.16.M88.4 R84, [R2+0x5c080] ;  /* 0x05c080000254783b */ /* 0x000ee80000000200 */
[----:B------:R-:W3:Y:S04]  /*4e700*/  LDSM.16.M88.4 R108, [R2+0x5e080] ;  /* 0x05e08000026c783b */ /* 0x000ee80000000200 */
[----:B-1----:R-:W-:Y:S04]  /*4e710*/  STL [R1+0x4468], R70 ;  /* 0x0044684601007387 */ /* 0x002fe80000100800 */
[----:B------:R-:W-:Y:S04]  /*4e720*/  STL [R1+0x4464], R71 ;  /* 0x0044644701007387 */ /* 0x000fe80000100800 */
[----:B--2---:R-:W-:Y:S04]  /*4e730*/  STL [R1+0x4470], R90 ;  /* 0x0044705a01007387 */ /* 0x004fe80000100800 */
[----:B------:R-:W-:Y:S04]  /*4e740*/  STL [R1+0x446c], R91 ;  /* 0x00446c5b01007387 */ /* 0x000fe80000100800 */
[----:B----4-:R-:W-:Y:S04]  /*4e750*/  STL [R1+0x4478], R218 ;  /* 0x004478da01007387 */ /* 0x010fe80000100800 */
[----:B------:R-:W-:Y:S04]  /*4e760*/  STL [R1+0x4474], R219 ;  /* 0x004474db01007387 */ /* 0x000fe80000100800 */
[----:B------:R-:W-:Y:S01]  /*4e770*/  STL [R1+0x4480], R130 ;  /* 0x0044808201007387 */ /* 0x000fe20000100800 */
[C---:B---3--:R-:W-:Y:S03]  /*4e780*/  HMMA.1688.F32.TF32 R148, R136.reuse, R6, R220 ;  /* 0x000000068894723c */ /* 0x048fe600000810dc */
        /* <DEDUP_REMOVED lines=27> */
[----:B------:R1:W-:Y:S04]  /*4e940*/  STL.64 [R1+0xa18], R150 ;  /* 0x000a189601007387 */ /* 0x0003e80000100a00 */
[----:B------:R-:W-:Y:S04]  /*4e950*/  STL.64 [R1+0xa00], R140 ;  /* 0x000a008c01007387 */ /* 0x000fe80000100a00 */
[----:B------:R2:W-:Y:S01]  /*4e960*/  STL.64 [R1+0xa08], R142 ;  /* 0x000a088e01007387 */ /* 0x0005e20000100a00 */
[C---:B-1----:R-:W-:Y:S08]  /*4e970*/  HMMA.1688.F32.TF32 R148, R136.reuse, R18, R244 ;  /* 0x000000128894723c */ /* 0x042ff000000810f4 */
[C---:B--2---:R-:W-:Y:S01]  /*4e980*/  HMMA.1688.F32.TF32 R140, R136.reuse, R22, R248 ;  /* 0x00000016888c723c */ /* 0x044fe200000810f8 */
[----:B------:R1:W-:Y:S04]  /*4e990*/  STL.64 [R1+0x9e0], R144 ;  /* 0x0009e09001007387 */ /* 0x0003e80000100a00 */
[----:B------:R2:W-:Y:S04]  /*4e9a0*/  STL.64 [R1+0x9e8], R146 ;  /* 0x0009e89201007387 */ /* 0x0005e80000100a00 */
[----:B-1----:R-:W3:Y:S06]  /*4e9b0*/  LDL.LU R144, [R1+0x380] ;  /* 0x0003800001907983 */ /* 0x002eec0000300800 */
[----:B------:R-:W-:Y:S04]  /*4e9c0*/  STL.64 [R1+0x9c0], R148 ;  /* 0x0009c09401007387 */ /* 0x000fe80000100a00 */
[----:B------:R-:W-:Y:S04]  /*4e9d0*/  STL.64 [R1+0x9c8], R150 ;  /* 0x0009c89601007387 */ /* 0x000fe80000100a00 */
[----:B------:R1:W-:Y:S04]  /*4e9e0*/  STL.64 [R1+0x9a0], R140 ;  /* 0x0009a08c01007387 */ /* 0x0003e80000100a00 */
[----:B------:R4:W-:Y:S04]  /*4e9f0*/  STL.64 [R1+0x9a8], R142 ;  /* 0x0009a88e01007387 */ /* 0x0009e80000100a00 */
        /* <DEDUP_REMOVED lines=45> */
[----:B----4-:R-:W4:Y:S04]  /*4ecd0*/  LDL.LU R142, [R1+0x378] ;  /* 0x00037800018e7983 */ /* 0x010f280000300800 */
[----:B------:R-:W4:Y:S04]  /*4ece0*/  LDL.LU R143, [R1+0x37c] ;  /* 0x00037c00018f7983 */ /* 0x000f280000300800 */
[----:B------:R-:W4:Y:S04]  /*4ecf0*/  LDL.LU R204, [R1+0x390] ;  /* 0x0003900001cc7983 */ /* 0x000f280000300800 */
[----:B------:R-:W4:Y:S04]  /*4ed00*/  LDL.LU R205, [R1+0x394] ;  /* 0x0003940001cd7983 */ /* 0x000f280000300800 */
[----:B------:R-:W4:Y:S04]  /*4ed10*/  LDL.LU R206, [R1+0x398] ;  /* 0x0003980001ce7983 */ /* 0x000f280000300800 */
[----:B------:R-:W4:Y:S01]  /*4ed20*/  LDL.LU R207, [R1+0x39c] ;  /* 0x00039c0001cf7983 */ /* 0x000f220000300800 */
[C---:B--2---:R-:W-:Y:S08]  /*4ed30*/  HMMA.1688.F32.TF32 R148, R136.reuse, R26, R240 ;  /* 0x0000001a8894723c */ /* 0x044ff000000810f0 */
[C---:B------:R-:W-:Y:S08]  /*4ed40*/  HMMA.1688.F32.TF32 R156, R136.reuse, R30, R212 ;  /* 0x0000001e889c723c */ /* 0x040ff000000810d4 */
[C---:B---3--:R-:W-:Y:S07]  /*4ed50*/  HMMA.1688.F32.TF32 R152, R136.reuse, R34, R220 ;  /* 0x000000228898723c */ /* 0x048fee00000810dc */
[----:B------:R-:W-:Y:S04]  /*4ed60*/  STL.64 [R1+0x920], R148 ;  /* 0x0009209401007387 */ /* 0x000fe80000100a00 */
[----:B------:R1:W-:Y:S02]  /*4ed70*/  STL.64 [R1+0x928], R150 ;  /* 0x0009289601007387 */ /* 0x0003e40000100a00 */
[C---:B-1----:R-:W-:Y:S02]  /*4ed80*/  HMMA.1688.F32.TF32 R148, R136.reuse, R38, R248 ;  /* 0x000000268894723c */ /* 0x042fe400000810f8 */
[----:B------:R-:W-:Y:S04]  /*4ed90*/  STL.64 [R1+0x610], R156 ;  /* 0x0006109c01007387 */ /* 0x000fe80000100a00 */
[----:B------:R-:W-:Y:S04]  /*4eda0*/  STL.64 [R1+0x618], R158 ;  /* 0x0006189e01007387 */ /* 0x000fe80000100a00 */
[----:B------:R-:W2:Y:S04]  /*4edb0*/  LDL.LU R248, [R1+0x3a0] ;  /* 0x0003a00001f87983 */ /* 0x000ea80000300800 */
[----:B------:R-:W-:Y:S04]  /*4edc0*/  STL.64 [R1+0x5f0], R152 ;  /* 0x0005f09801007387 */ /* 0x000fe80000100a00 */
[----:B------:R-:W-:Y:S05]  /*4edd0*/  STL.64 [R1+0x5f8], R154 ;  /* 0x0005f89a01007387 */ /* 0x000fea0000100a00 */
[----:B------:R-:W-:Y:S04]  /*4ede0*/  STL.64 [R1+0x320], R148 ;  /* 0x0003209401007387 */ /* 0x000fe80000100a00 */
[----:B------:R1:W-:Y:S04]  /*4edf0*/  STL.64 [R1+0x328], R150 ;  /* 0x0003289601007387 */ /* 0x0003e80000100a00 */
[----:B------:R-:W2:Y:S04]  /*4ee00*/  LDL.LU R249, [R1+0x3a4] ;  /* 0x0003a40001f97983 */ /* 0x000ea80000300800 */
[----:B------:R-:W2:Y:S04]  /*4ee10*/  LDL.LU R250, [R1+0x3a8] ;  /* 0x0003a80001fa7983 */ /* 0x000ea80000300800 */
[----:B------:R-:W2:Y:S01]  /*4ee20*/  LDL.LU R251, [R1+0x3ac] ;  /* 0x0003ac0001fb7983 */ /* 0x000ea20000300800 */
[C---:B-1----:R-:W-:Y:S03]  /*4ee30*/  HMMA.1688.F32.TF32 R148, R136.reuse, R42, R236 ;  /* 0x0000002a8894723c */ /* 0x042fe600000810ec */
[----:B------:R-:W3:Y:S04]  /*4ee40*/  LDL.LU R220, [R1+0x3b0] ;  /* 0x0003b00001dc7983 */ /* 0x000ee80000300800 */
[----:B------:R-:W3:Y:S04]  /*4ee50*/  LDL.LU R221, [R1+0x3b4] ;  /* 0x0003b40001dd7983 */ /* 0x000ee80000300800 */
[----:B------:R-:W3:Y:S04]  /*4ee60*/  LDL.LU R222, [R1+0x3b8] ;  /* 0x0003b80001de7983 */ /* 0x000ee80000300800 */
[----:B------:R-:W3:Y:S04]  /*4ee70*/  LDL.LU R223, [R1+0x3bc] ;  /* 0x0003bc0001df7983 */ /* 0x000ee80000300800 */
[----:B------:R-:W2:Y:S04]  /*4ee80*/  LDL.LU R236, [R1+0x3c0] ;  /* 0x0003c00001ec7983 */ /* 0x000ea80000300800 */
[----:B------:R-:W-:Y:S04]  /*4ee90*/  STL.64 [R1+0x300], R148 ;  /* 0x0003009401007387 */ /* 0x000fe80000100a00 */
[----:B------:R1:W-:Y:S04]  /*4eea0*/  STL.64 [R1+0x308], R150 ;  /* 0x0003089601007387 */ /* 0x0003e80000100a00 */
[----:B------:R-:W2:Y:S04]  /*4eeb0*/  LDL.LU R237, [R1+0x3c4] ;  /* 0x0003c40001ed7983 */ /* 0x000ea80000300800 */
[----:B------:R-:W2:Y:S01]  /*4eec0*/  LDL.LU R238, [R1+0x3c8] ;  /* 0x0003c80001ee7983 */ /* 0x000ea20000300800 */
[C---:B-1----:R-:W-:Y:S03]  /*4eed0*/  HMMA.1688.F32.TF32 R148, R136.reuse, R46, R244 ;  /* 0x0000002e8894723c */ /* 0x042fe600000810f4 */
[----:B------:R-:W2:Y:S04]  /*4eee0*/  LDL.LU R239, [R1+0x3cc] ;  /* 0x0003cc0001ef7983 */ /* 0x000ea80000300800 */
[----:B------:R-:W2:Y:S11]  /*4eef0*/  LDL.LU R244, [R1+0x3d0] ;  /* 0x0003d00001f47983 */ /* 0x000eb60000300800 */
[----:B------:R-:W-:Y:S05]  /*4ef00*/  @!UPT UIADD3 URZ, URZ, URZ, URZ ;  /* 0x0000003f3f3ff290 */ /* 0x000fea000fffe03f */
[----:B------:R-:W-:Y:S04]  /*4ef10*/  STL.64 [R1+0x2e0], R148 ;  /* 0x0002e09401007387 */ /* 0x000fe80000100a00 */
[----:B------:R1:W-:Y:S04]  /*4ef20*/  STL.64 [R1+0x2e8], R150 ;  /* 0x0002e89601007387 */ /* 0x0003e80000100a00 */
[----:B------:R-:W2:Y:S04]  /*4ef30*/  LDL.LU R245, [R1+0x3d4] ;  /* 0x0003d40001f57983 */ /* 0x000ea80000300800 */
[----:B------:R-:W2:Y:S01]  /*4ef40*/  LDL.LU R246, [R1+0x3d8] ;  /* 0x0003d80001f67983 */ /* 0x000ea20000300800 */
[C---:B-1----:R-:W-:Y:S08]  /*4ef50*/  HMMA.1688.F32.TF32 R148, R136.reuse, R50, R208 ;  /* 0x000000328894723c */ /* 0x042ff000000810d0 */
[C---:B------:R-:W-:Y:S08]  /*4ef60*/  HMMA.1688.F32.TF32 R156, R136.reuse, R54, R200 ;  /* 0x00000036889c723c */ /* 0x040ff000000810c8 */
[C---:B------:R-:W-:Y:S07]  /*4ef70*/  HMMA.1688.F32.TF32 R152, R136.reuse, R58, R160 ;  /* 0x0000003a8898723c */ /* 0x040fee00000810a0 */
[----:B------:R-:W-:Y:S04]  /*4ef80*/  STL.64 [R1+0x2c0], R148 ;  /* 0x0002c09401007387 */ /* 0x000fe80000100a00 */
[----:B------:R1:W-:Y:S02]  /*4ef90*/  STL.64 [R1+0x2c8], R150 ;  /* 0x0002c89601007387 */ /* 0x0003e40000100a00 */
[C---:B-1----:R-:W-:Y:S08]  /*4efa0*/  HMMA.1688.F32.TF32 R148, R136.reuse, R62, R164 ;  /* 0x0000003e8894723c */ /* 0x042ff000000810a4 */
[----:B----4-:R-:W-:Y:S08]  /*4efb0*/  HMMA.1688.F32.TF32 R136, R136, R66, R140 ;  /* 0x000000428888723c */ /* 0x010ff0000008108c */
        /* <DEDUP_REMOVED lines=9> */
[----:B------:R-:W-:Y:S01]  /*4f050*/  STL.64 [R1+0x10], R140 ;  /* 0x0000108c01007387 */ /* 0x000fe20000100a00 */
[----:B-1----:R-:W-:Y:S03]  /*4f060*/  HMMA.1688.F32.TF32 R136, R132, R88, R204 ;  /* 0x000000588488723c */ /* 0x002fe600000810cc */
[----:B------:R-:W4:Y:S04]  /*4f070*/  LDL.LU R204, [R1+0x3e0] ;  /* 0x0003e00001cc7983 */ /* 0x000f280000300800 */
[----:B------:R-:W4:Y:S04]  /*4f080*/  LDL.LU R205, [R1+0x3e4] ;  /* 0x0003e40001cd7983 */ /* 0x000f280000300800 */
[----:B------:R-:W4:Y:S04]  /*4f090*/  LDL.LU R206, [R1+0x3e8] ;  /* 0x0003e80001ce7983 */ /* 0x000f280000300800 */
[----:B------:R-:W4:Y:S01]  /*4f0a0*/  LDL.LU R207, [R1+0x3ec] ;  /* 0x0003ec0001cf7983 */ /* 0x000f220000300800 */
[----:B------:R-:W-:-:S08]  /*4f0b0*/  IMAD.MOV.U32 R247, RZ, RZ, R252 ;  /* 0x000000fffff77224 */ /* 0x000fd000078e00fc */
[----:B------:R-:W-:Y:S01]  /*4f0c0*/  MOV R218, R136 ;  /* 0x0000008800da7202 */ /* 0x000fe20000000f00 */
[----:B------:R-:W-:Y:S02]  /*4f0d0*/  IMAD.MOV.U32 R219, RZ, RZ, R137 ;  /* 0x000000ffffdb7224 */ /* 0x000fe400078e0089 */
[----:B------:R-:W-:Y:S02]  /*4f0e0*/  IMAD.MOV.U32 R252, RZ, RZ, R138 ;  /* 0x000000fffffc7224 */ /* 0x000fe400078e008a */
[----:B------:R-:W-:Y:S02]  /*4f0f0*/  IMAD.MOV.U32 R2, RZ, RZ, R139 ;  /* 0x000000ffff027224 */ /* 0x000fe400078e008b */
[C---:B---3--:R-:W-:Y:S08]  /*4f100*/  HMMA.1688.F32.TF32 R136, R132.reuse, R128, R220 ;  /* 0x000000808488723c */ /* 0x048ff000000810dc */
[C---:B--2---:R-:W-:Y:S11]  /*4f110*/  HMMA.1688.F32.TF32 R248, R132.reuse, R216, R248 ;  /* 0x000000d884f8723c */ /* 0x044ff600000810f8 */
[----:B------:R-:W-:Y:S05]  /*4f120*/  @!UPT UIADD3 URZ, URZ, URZ, URZ ;  /* 0x0000003f3f3ff290 */ /* 0x000fea000fffe03f */
[----:B------:R-:W-:Y:S01]  /*4f130*/  MOV R90, R136 ;  /* 0x00000088005a7202 */ /* 0x000fe20000000f00 */
[----:B------:R-:W-:Y:S02]  /*4f140*/  IMAD.MOV.U32 R91, RZ, RZ, R137 ;  /* 0x000000ffff5b7224 */ /* 0x000fe400078e0089 */
[----:B------:R-:W-:Y:S02]  /*4f150*/  IMAD.MOV.U32 R70, RZ, RZ, R138 ;  /* 0x000000ffff467224 */ /* 0x000fe400078e008a */
[----:B------:R-:W-:Y:S02]  /*4f160*/  IMAD.MOV.U32 R71, RZ, RZ, R139 ;  /* 0x000000ffff477224 */ /* 0x000fe400078e008b */
[C---:B------:R-:W-:Y:S01]  /*4f170*/  HMMA.1688.F32.TF32 R136, R132.reuse, R124, R236 ;  /* 0x0000007c8488723c */ /* 0x040fe200000810ec */
[----:B------:R-:W-:Y:S04]  /*4f180*/  STL.64 [R1+0x4490], R250 ;  /* 0x004490fa01007387 */ /* 0x000fe80000100a00 */
[----:B------:R-:W-:Y:S04]  /*4f190*/  STL.64 [R1+0x4488], R248 ;  /* 0x004488f801007387 */ /* 0x000fe80000100a00 */
[----:B------:R-:W2:Y:S11]  /*4f1a0*/  LDL.LU R144, [R1+0x3f0] ;  /* 0x0003f00001907983 */ /* 0x000eb60000300800 */
[----:B------:R-:W-:Y:S03]  /*4f1b0*/  @!UPT UIADD3 URZ, URZ, URZ, URZ ;  /* 0x0000003f3f3ff290 */ /* 0x000fe6000fffe03f */
[----:B------:R-:W-:Y:S04]  /*4f1c0*/  STL.64 [R1+0x60], R136 ;  /* 0x0000608801007387 */ /* 0x000fe80000100a00 */
[----:B------:R1:W-:Y:S04]  /*4f1d0*/  STL.64 [R1+0x68], R138 ;  /* 0x0000688a01007387 */ /* 0x0003e80000100a00 */
[----:B------:R-:W2:Y:S04]  /*4f1e0*/  LDL.LU R145, [R1+0x3f4] ;  /* 0x0003f40001917983 */ /* 0x000ea80000300800 */
[----:B------:R-:W2:Y:S01]  /*4f1f0*/  LDL.LU R146, [R1+0x3f8] ;  /* 0x0003f80001927983 */ /* 0x000ea20000300800 */
[----:B-1----:R-:W-:Y:S03]  /*4f200*/  HMMA.1688.F32.TF32 R136, R132, R120, R244 ;  /* 0x000000788488723c */ /* 0x002fe600000810f4 */
[----:B------:R-:W2:Y:S11]  /*4f210*/  LDL.LU R147, [R1+0x3fc] ;  /* 0x0003fc0001937983 */ /* 0x000eb60000300800 */
[----:B------:R-:W-:Y:S09]  /*4f220*/  @!UPT UIADD3 URZ, URZ, URZ, URZ ;  /* 0x0000003f3f3ff290 */ /* 0x000ff2000fffe03f */
        /* <DEDUP_REMOVED lines=14> */
[----:B------:R-:W-:-:S04]  /*4f310*/  IMAD.MOV.U32 R87, RZ, RZ, R139 ;  /* 0x000000ffff577224 */ /* 0x000fc800078e008b */
[----:B------:R1:W-:Y:S04]  /*4f320*/  STL [R1+0x4430], R86 ;  /* 0x0044305601007387 */ /* 0x0003e80000100800 */
[----:B------:R-:W-:Y:S01]  /*4f330*/  STL [R1+0x442c], R87 ;  /* 0x00442c5701007387 */ /* 0x000fe20000100800 */
[----:B----4-:R-:W-:Y:S03]  /*4f340*/  HMMA.1688.F32.TF32 R136, R132, R116, R204 ;  /* 0x000000748488723c */ /* 0x010fe600000810cc */
[----:B------:R-:W4:Y:S04]  /*4f350*/  LDL.LU R204, [R1+0x430] ;  /* 0x0004300001cc7983 */ /* 0x000f280000300800 */
[----:B------:R-:W4:Y:S04]  /*4f360*/  LDL.LU R205, [R1+0x434] ;  /* 0x0004340001cd7983 */ /* 0x000f280000300800 */
[----:B------:R-:W4:Y:S04]  /*4f370*/  LDL.LU R206, [R1+0x438] ;  /* 0x0004380001ce7983 */ /* 0x000f280000300800 */
[----:B------:R-:W4:Y:S09]  /*4f380*/  LDL.LU R207, [R1+0x43c] ;  /* 0x00043c0001cf7983 */ /* 0x000f320000300800 */
[----:B------:R-:W-:Y:S01]  /*4f390*/  IMAD.MOV.U32 R82, RZ, RZ, R136 ;  /* 0x000000ffff527224 */ /* 0x000fe200078e0088 */
[----:B------:R-:W-:Y:S01]  /*4f3a0*/  MOV R78, R138 ;  /* 0x0000008a004e7202 */ /* 0x000fe20000000f00 */
[----:B------:R-:W-:-:S02]  /*4f3b0*/  IMAD.MOV.U32 R83, RZ, RZ, R137 ;  /* 0x000000ffff537224 */ /* 0x000fc400078e0089 */
[----:B------:R-:W-:-:S05]  /*4f3c0*/  IMAD.MOV.U32 R79, RZ, RZ, R139 ;  /* 0x000000ffff4f7224 */ /* 0x000fca00078e008b */
[----:B------:R-:W-:Y:S04]  /*4f3d0*/  STL [R1+0x4438], R79 ;  /* 0x0044384f01007387 */ /* 0x000fe80000100800 */
[----:B------:R-:W-:Y:S04]  /*4f3e0*/  STL [R1+0x4434], R78 ;  /* 0x0044344e01007387 */ /* 0x000fe80000100800 */
[----:B------:R1:W-:Y:S04]  /*4f3f0*/  STL [R1+0x4428], R82 ;  /* 0x0044285201007387 */ /* 0x0003e80000100800 */
[----:B------:R1:W-:Y:S01]  /*4f400*/  STL [R1+0x4424], R83 ;  /* 0x0044245301007387 */ /* 0x0003e20000100800 */
[----:B------:R-:W-:-:S02]  /*4f410*/  IMAD.MOV.U32 R130, RZ, RZ, R142 ;  /* 0x000000ffff827224 */ /* 0x000fc400078e008e */
[----:B------:R-:W-:Y:S01]  /*4f420*/  IMAD.MOV.U32 R131, RZ, RZ, R143 ;  /* 0x000000ffff837224 */ /* 0x000fe200078e008f */
[C---:B--2---:R-:W-:Y:S11]  /*4f430*/  HMMA.1688.F32.TF32 R136, R132.reuse, R112, R144 ;  /* 0x000000708488723c */ /* 0x044ff60000081090 */
        /* <DEDUP_REMOVED lines=13> */
[----:B------:R-:W-:Y:S01]  /*4f510*/  HMMA.1688.F32.TF32 R136, R132, R92, R236 ;  /* 0x0000005c8488723c */ /* 0x000fe200000810ec */
[----:B------:R-:W-:Y:S04]  /*4f520*/  STL [R1+0x4448], R95 ;  /* 0x0044485f01007387 */ /* 0x000fe80000100800 */
[----:B------:R-:W-:Y:S04]  /*4f530*/  STL [R1+0x4444], R94 ;  /* 0x0044445e01007387 */ /* 0x000fe80000100800 */
[----:B------:R2:W-:Y:S04]  /*4f540*/  STL [R1+0x4440], R75 ;  /* 0x0044404b01007387 */ /* 0x0005e80000100800 */
[----:B------:R3:W-:Y:S04]  /*4f550*/  STL [R1+0x443c], R74 ;  /* 0x00443c4a01007387 */ /* 0x0007e80000100800 */
[----:B------:R-:W-:Y:S04]  /*4f560*/  STL [R1+0x4458], R244 ;  /* 0x004458f401007387 */ /* 0x000fe80000100800 */
[----:B------:R-:W-:Y:S04]  /*4f570*/  STL [R1+0x4454], R245 ;  /* 0x004454f501007387 */ /* 0x000fe80000100800 */
[----:B------:R1:W-:Y:S01]  /*4f580*/  STL [R1+0x4450], R246 ;  /* 0x004450f601007387 */ /* 0x0003e20000100800 */
[----:B------:R-:W-:Y:S01]  /*4f590*/  IMAD.MOV.U32 R127, RZ, RZ, R136 ;  /* 0x000000ffff7f7224 */ /* 0x000fe200078e0088 */
[----:B------:R-:W-:Y:S01]  /*4f5a0*/  MOV R122, R138 ;  /* 0x0000008a007a7202 */ /* 0x000fe20000000f00 */
[----:B------:R-:W-:Y:S01]  /*4f5b0*/  IMAD.MOV.U32 R118, RZ, RZ, R137 ;  /* 0x000000ffff767224 */ /* 0x000fe200078e0089 */
[----:B------:R1:W-:Y:S01]  /*4f5c0*/  STL [R1+0x444c], R247 ;  /* 0x00444cf701007387 */ /* 0x0003e20000100800 */
[----:B------:R-:W-:-:S02]  /*4f5d0*/  IMAD.MOV.U32 R123, RZ, RZ, R139 ;  /* 0x000000ffff7b7224 */ /* 0x000fc400078e008b */
[----:B----4-:R-:W-:Y:S01]  /*4f5e0*/  HMMA.1688.F32.TF32 R136, R132, R72, R204 ;  /* 0x000000488488723c */ /* 0x010fe200000810cc */
[----:B------:R4:W-:Y:S04]  /*4f5f0*/  STL [R1+0x4460], R99 ;  /* 0x0044606301007387 */ /* 0x0009e80000100800 */
[----:B------:R1:W-:Y:S02]  /*4f600*/  STL [R1+0x445c], R98 ;  /* 0x00445c6201007387 */ /* 0x0003e40000100800 */
[----:B------:R-:W-:Y:S02]  /*4f610*/  IMAD.MOV.U32 R206, RZ, RZ, R8 ;  /* 0x000000ffffce7224 */ /* 0x000fe400078e0008 */
[----:B------:R-:W2:Y:S01]  /*4f620*/  LDL.LU R204, [R1+0x570] ;  /* 0x0005700001cc7983 */ /* 0x000ea20000300800 */
[----:B------:R-:W-:-:S03]  /*4f630*/  IMAD.MOV.U32 R207, RZ, RZ, R9 ;  /* 0x000000ffffcf7224 */ /* 0x000fc600078e0009 */
        /* <DEDUP_REMOVED lines=41> */
[----:B-1----:R-:W-:Y:S01]  /*4f8d0*/  IMAD.MOV.U32 R86, RZ, RZ, R136 ;  /* 0x000000ffff567224 */ /* 0x002fe200078e0088 */
[----:B------:R-:W-:Y:S01]  /*4f8e0*/  MOV R82, R138 ;  /* 0x0000008a00527202 */ /* 0x000fe20000000f00 */
[----:B------:R-:W-:-:S02]  /*4f8f0*/  IMAD.MOV.U32 R87, RZ, RZ, R137 ;  /* 0x000000ffff577224 */ /* 0x000fc400078e0089 */
[----:B------:R-:W-:Y:S02]  /*4f900*/  IMAD.MOV.U32 R83, RZ, RZ, R139 ;  /* 0x000000ffff537224 */ /* 0x000fe400078e008b */
[----:B--2---:R-:W-:Y:S01]  /*4f910*/  IMAD.MOV.U32 R223, RZ, RZ, R8 ;  /* 0x000000ffffdf7224 */ /* 0x004fe200078e0008 */
[----:B---3--:R-:W-:Y:S02]  /*4f920*/  MOV R222, R9 ;  /* 0x0000000900de7202 */ /* 0x008fe40000000f00 */
        /* <DEDUP_REMOVED lines=21> */
[----:B------:R-:W-:Y:S08]  /*4fa80*/  HMMA.1688.F32.TF32 R8, R132, R108, R200 ;  /* 0x0000006c8408723c */ /* 0x000ff000000810c8 */
[C---:B------:R-:W-:Y:S08]  /*4fa90*/  HMMA.1688.F32.TF32 R136, R104.reuse, R88, R164 ;  /* 0x000000586888723c */ /* 0x040ff000000810a4 */
[----:B------:R-:W-:Y:S08]  /*4faa0*/  HMMA.1688.F32.TF32 R132, R104, R216, R140 ;  /* 0x000000d86884723c */ /* 0x000ff0000008108c */
[----:B------:R-:W-:Y:S01]  /*4fab0*/  IMAD.MOV.U32 R119, RZ, RZ, R8 ;  /* 0x000000ffff777224 */ /* 0x000fe200078e0008 */
[----:B------:R-:W-:Y:S01]  /*4fac0*/  MOV R114, R10 ;  /* 0x0000000a00727202 */ /* 0x000fe20000000f00 */
[----:B------:R-:W-:-:S02]  /*4fad0*/  IMAD.MOV.U32 R103, RZ, RZ, R9 ;  /* 0x000000ffff677224 */ /* 0x000fc400078e0009 */
        /* <DEDUP_REMOVED lines=8> */
[----:B------:R-:W-:Y:S04]  /*4fb60*/  STL.64 [R1+0x298], R138 ;  /* 0x0002988a01007387 */ /* 0x000fe80000100a00 */
[----:B------:R-:W-:Y:S04]  /*4fb70*/  STL.64 [R1+0x280], R132 ;  /* 0x0002808401007387 */ /* 0x000fe80000100a00 */
[----:B------:R1:W-:Y:S01]  /*4fb80*/  STL.64 [R1+0x288], R134 ;  /* 0x0002888601007387 */ /* 0x0003e20000100a00 */
[C---:B------:R-:W-:Y:S03]  /*4fb90*/  HMMA.1688.F32.TF32 R140, R104.reuse, R124, R220 ;  /* 0x0000007c688c723c */ /* 0x040fe600000810dc */
[----:B------:R-:W-:Y:S04]  /*4fba0*/  LDS R8, [R0+0x10100] ;  /* 0x0101000000087984 */ /* 0x000fe80000000800 */
[----:B------:R-:W-:Y:S01]  /*4fbb0*/  LDS R10, [R0+0x12100] ;  /* 0x01210000000a7984 */ /* 0x000fe20000000800 */
[C---:B-1----:R-:W-:Y:S03]  /*4fbc0*/  HMMA.1688.F32.TF32 R132, R104.reuse, R128, R144 ;  /* 0x000000806884723c */ /* 0x042fe60000081090 */
[----:B------:R-:W-:Y:S04]  /*4fbd0*/  LDS R9, [R3+0x10100] ;  /* 0x0101000003097984 */ /* 0x000fe80000000800 */
[----:B------:R-:W1:Y:S01]  /*4fbe0*/  LDS R11, [R3+0x12100] ;  /* 0x01210000030b7984 */ /* 0x000e620000000800 */
[C---:B------:R-:W-:Y:S11]  /*4fbf0*/  HMMA.1688.F32.TF32 R136, R104.reuse, R120, R236 ;  /* 0x000000786888723c */ /* 0x040ff600000810ec */
[----:B------:R-:W-:Y:S04]  /*4fc00*/  @!UPT UIADD3 URZ, URZ, URZ, URZ ;  /* 0x0000003f3f3ff290 */ /* 0x000fe8000fffe03f */
[----:B------:R-:W-:Y:S04]  /*4fc10*/  STL.64 [R1+0x270], R132 ;  /* 0x0002708401007387 */ /* 0x000fe80000100a00 */
[----:B------:R2:W-:Y:S02]  /*4fc20*/  STL.64 [R1+0x278], R134 ;  /* 0x0002788601007387 */ /* 0x0005e40000100a00 */
[C---:B--2---:R-:W-:Y:S02]  /*4fc30*/  HMMA.1688.F32.TF32 R132, R104.reuse, R116, R204 ;  /* 0x000000746884723c */ /* 0x044fe400000810cc */
[----:B------:R2:W-:Y:S04]  /*4fc40*/  STL.64 [R1+0x260], R140 ;  /* 0x0002608c01007387 */ /* 0x0005e80000100a00 */
[----:B------:R3:W-:Y:S04]  /*4fc50*/  STL.64 [R1+0x268], R142 ;  /* 0x0002688e01007387 */ /* 0x0007e80000100a00 */
[----:B------:R-:W4:Y:S04]  /*4fc60*/  LDL.LU R220, [R1+0x12b0] ;  /* 0x0012b00001dc7983 */ /* 0x000f280000300800 */
[----:B------:R-:W-:Y:S04]  /*4fc70*/  STL.64 [R1+0x250], R136 ;  /* 0x0002508801007387 */ /* 0x000fe80000100a00 */
[----:B------:R1:W-:Y:S05]  /*4fc80*/  STL.64 [R1+0x258], R138 ;  /* 0x0002588a01007387 */ /* 0x0003ea0000100a00 */
        /* <DEDUP_REMOVED lines=37> */
[----:B------:R-:W1:Y:S04]  /*4fee0*/  LDL.LU R172, [R1+0x590] ;  /* 0x0005900001ac7983 */ /* 0x000e680000300800 */
[----:B------:R-:W1:Y:S04]  /*4fef0*/  LDL.LU R173, [R1+0x594] ;  /* 0x0005940001ad7983 */ /* 0x000e680000300800 */
[----:B------:R-:W1:Y:S04]  /*4ff00*/  LDL.LU R174, [R1+0x598] ;  /* 0x0005980001ae7983 */ /* 0x000e680000300800 */
[----:B------:R-:W1:Y:S04]  /*4ff10*/  LDL.LU R175, [R1+0x59c] ;  /* 0x00059c0001af7983 */ /* 0x000e680000300800 */
        /* <DEDUP_REMOVED lines=36> */
[----:B------:R-:W-:Y:S04]  /*50160*/  LDS R133, [R3+0x10180] ;  /* 0x0101800003857984 */ /* 0x000fe80000000800 */
[----:B------:R-:W-:Y:S04]  /*50170*/  LDS R135, [R3+0x12180] ;  /* 0x0121800003877984 */ /* 0x000fe80000000800 */
[----:B------:R-:W-:Y:S04]  /*50180*/  LDS R132, [R0+0x10180] ;  /* 0x0101800000847984 */ /* 0x000fe80000000800 */
[----:B------:R-:W1:Y:S02]  /*50190*/  LDS R134, [R0+0x12180] ;  /* 0x0121800000867984 */ /* 0x000e640000000800 */
[C---:B-1----:R-:W-:Y:S08]  /*501a0*/  HMMA.1688.F32.TF32 R136, R104.reuse, R100, R172 ;  /* 0x000000646888723c */ /* 0x042ff000000810ac */
[C---:B----4-:R-:W-:Y:S11]  /*501b0*/  HMMA.1688.F32.TF32 R176, R104.reuse, R112, R176 ;  /* 0x0000007068b0723c */ /* 0x050ff600000810b0 */
[----:B------:R-:W-:Y:S11]  /*501c0*/  @!UPT UIADD3 URZ, URZ, URZ, URZ ;  /* 0x0000003f3f3ff290 */ /* 0x000ff6000fffe03f */
[----:B------:R-:W-:Y:S01]  /*501d0*/  @!UPT UIADD3 URZ, URZ, URZ, URZ ;  /* 0x0000003f3f3ff290 */ /* 0x000fe2000fffe03f */
[----:B------:R-:W-:Y:S04]  /*501e0*/  STL.64 [R1+0x230], R176 ;  /* 0x000230b001007387 */ /* 0x000fe80000100a00 */
[----:B------:R-:W-:Y:S04]  /*501f0*/  STL.64 [R1+0x238], R178 ;  /* 0x000238b201007387 */ /* 0x000fe80000100a00 */
        /* <DEDUP_REMOVED lines=9> */
[----:B------:R-:W-:Y:S02]  /*50290*/  STL.64 [R1+0x208], R170 ;  /* 0x000208aa01007387 */ /* 0x000fe40000100a00 */
[C---:B------:R-:W-:Y:S08]  /*502a0*/  HMMA.1688.F32.TF32 R152, R104.reuse, R76, R152 ;  /* 0x0000004c6898723c */ /* 0x040ff00000081098 */
[C---:B------:R-:W-:Y:S07]  /*502b0*/  HMMA.1688.F32.TF32 R148, R104.reuse, R80, R148 ;  /* 0x000000506894723c */ /* 0x040fee0000081094 */
[----:B------:R-:W-:Y:S04]  /*502c0*/  STL.64 [R1+0x1f0], R136 ;  /* 0x0001f08801007387 */ /* 0x000fe80000100a00 */
[----:B------:R1:W-:Y:S02]  /*502d0*/  STL.64 [R1+0x1f8], R138 ;  /* 0x0001f88a01007387 */ /* 0x0003e40000100a00 */
[C---:B-1----:R-:W-:Y:S08]  /*502e0*/  HMMA.1688.F32.TF32 R136, R104.reuse, R84, R224 ;  /* 0x000000546888723c */ /* 0x042ff000000810e0 */
[----:B------:R-:W-:Y:S01]  /*502f0*/  HMMA.1688.F32.TF32 R104, R104, R108, R240 ;  /* 0x0000006c6868723c */ /* 0x000fe200000810f0 */
        /* <DEDUP_REMOVED lines=8> */
[C---:B-1----:R-:W-:Y:S08]  /*50380*/  HMMA.1688.F32.TF32 R136, R8.reuse, R68, R212 ;  /* 0x000000440888723c */ /* 0x042ff000000810d4 */
[C---:B----4-:R-:W-:Y:S08]  /*50390*/  HMMA.1688.F32.TF32 R104, R8.reuse, R88, R208 ;  /* 0x000000580868723c */ /* 0x050ff000000810d0 */
[C---:B------:R-:W-:Y:S07]  /*503a0*/  HMMA.1688.F32.TF32 R148, R8.reuse, R216, R200 ;  /* 0x000000d80894723c */ /* 0x040fee00000810c8 */
[----:B------:R-:W-:Y:S04]  /*503b0*/  STL.64 [R1+0x1a0], R136 ;  /* 0x0001a08801007387 */ /* 0x000fe80000100a00 */
[----:B------:R1:W-:Y:S04]  /*503c0*/  STL.64 [R1+0x1a8], R138 ;  /* 0x0001a88a01007387 */ /* 0x0003e80000100a00 */
[----:B------:R-:W-:Y:S04]  /*503d0*/  STL.64 [R1+0x190], R104 ;  /* 0x0001906801007387 */ /* 0x000fe80000100a00 */
[----:B------:R4:W-:Y:S01]  /*503e0*/  STL.64 [R1+0x198], R106 ;  /* 0x0001986a01007387 */ /* 0x0009e20000100a00 */
[C---:B-1----:R-:W-:Y:S08]  /*503f0*/  HMMA.1688.F32.TF32 R136, R8.reuse, R128, R160 ;  /* 0x000000800888723c */ /* 0x042ff000000810a0 */
[C---:B----4-:R-:W-:Y:S01]  /*50400*/  HMMA.1688.F32.TF32 R104, R8.reuse, R124, R164 ;  /* 0x0000007c0868723c */ /* 0x050fe200000810a4 */
[----:B------:R-:W-:Y:S04]  /*50410*/  STL.64 [R1+0x180], R148 ;  /* 0x0001809401007387 */ /* 0x000fe80000100a00 */
[----:B------:R-:W-:Y:S03]  /*50420*/  STL.64 [R1+0x188], R150 ;  /* 0x0001889601007387 */ /* 0x000fe60000100a00 */
[C---:B--2---:R-:W-:Y:S07]  /*50430*/  HMMA.1688.F32.TF32 R140, R8.reuse, R120, R140 ;  /* 0x00000078088c723c */ /* 0x044fee000008108c */
[----:B------:R-:W-:Y:S04]  /*50440*/  STL.64 [R1+0x170], R136 ;  /* 0x0001708801007387 */ /* 0x000fe80000100a00 */
[----:B------:R1:W-:Y:S04]  /*50450*/  STL.64 [R1+0x178], R138 ;  /* 0x0001788a01007387 */ /* 0x0003e80000100a00 */
[----:B------:R-:W-:Y:S04]  /*50460*/  STL.64 [R1+0x160], R104 ;  /* 0x0001606801007387 */ /* 0x000fe80000100a00 */
[----:B------:R2:W-:Y:S01]  /*50470*/  STL.64 [R1+0x168], R106 ;  /* 0x0001686a01007387 */ /* 0x0005e20000100a00 */
[C---:B-1----:R-:W-:Y:S08]  /*50480*/  HMMA.1688.F32.TF32 R136, R8.reuse, R116, R144 ;  /* 0x000000740888723c */ /* 0x042ff00000081090 */
[----:B--2---:R-:W-:Y:S01]  /*50490*/  HMMA.1688.F32.TF32 R104, R8, R112, R220 ;  /* 0x000000700868723c */ /* 0x004fe200000810dc */
[----:B------:R-:W-:Y:S04]  /*504a0*/  STL.64 [R1+0x150], R140 ;  /* 0x0001508c01007387 */ /* 0x000fe80000100a00 */
[----:B------:R-:W-:Y:S11]  /*504b0*/  STL.64 [R1+0x158], R142 ;  /* 0x0001588e01007387 */ /* 0x000ff60000100a00 */
[----:B------:R-:W-:Y:S07]  /*504c0*/  @!UPT UIADD3 URZ, URZ, URZ, URZ ;  /* 0x0000003f3f3ff290 */ /* 0x000fee000fffe03f */
[----:B------:R-:W-:Y:S01]  /*504d0*/  STL.64 [R1+0x130], R104 ;  /* 0x0001306801007387 */ /* 0x000fe20000100a00 */
[----:B------:R-:W-:-:S03]  /*504e0*/  IMAD.MOV.U32 R3, RZ, RZ, R107 ;  /* 0x000000ffff037224 */ /* 0x000fc600078e006b */
[----:B------:R-:W-:Y:S04]  /*504f0*/  STL.64 [R1+0x140], R136 ;  /* 0x0001408801007387 */ /* 0x000fe80000100a00 */
[----:B------:R-:W-:Y:S04]  /*50500*/  STL.64 [R1+0x148], R138 ;  /* 0x0001488a01007387 */ /* 0x000fe80000100a00 */
[----:B------:R3:W-:Y:S02]  /*50510*/  STL [R1+0x138], R106 ;  /* 0x0001386a01007387 */ /* 0x0007e40000100800 */
[C---:B---3--:R-:W-:Y:S02]  /*50520*/  HMMA.1688.F32.TF32 R104, R8.reuse, R100, R236 ;  /* 0x000000640868723c */ /* 0x048fe400000810ec */
[----:B------:R-:W-:Y:S11]  /*50530*/  STL [R1+0x43c0], R3 ;  /* 0x0043c00301007387 */ /* 0x000ff60000100800 */
[----:B------:R-:W-:Y:S10]  /*50540*/  @!UPT UIADD3 URZ, URZ, URZ, URZ ;  /* 0x0000003f3f3ff290 */ /* 0x000ff4000fffe03f */
[----:B------:R-:W-:Y:S01]  /*50550*/  STL [R1+0x120], R104 ;  /* 0x0001206801007387 */ /* 0x000fe20000100800 */
[----:B------:R-:W-:Y:S01]  /*50560*/  IMAD.MOV.U32 R110, RZ, RZ, R105 ;  /* 0x000000ffff6e7224 */ /* 0x000fe200078e0069 */
[----:B------:R-:W-:Y:S02]  /*50570*/  MOV R111, R106 ;  /* 0x0000006a006f7202 */ /* 0x000fe40000000f00 */
[----:B------:R1:W-:Y:S02]  /*50580*/  STL [R1+0x12c], R107 ;  /* 0x00012c6b01007387 */ /* 0x0003e40000100800 */
[----:B-1----:R-:W-:Y:S11]  /*50590*/  HMMA.1688.F32.TF32 R104, R8, R96, R204 ;  /* 0x000000600868723c */ /* 0x002ff600000810cc */
[----:B------:R-:W-:Y:S11]  /*505a0*/  @!UPT UIADD3 URZ, URZ, URZ, URZ ;  /* 0x0000003f3f3ff290 */ /* 0x000ff6000fffe03f */
[----:B------:R-:W-:Y:S01]  /*505b0*/  @!UPT UIADD3 URZ, URZ, URZ, URZ ;  /* 0x0000003f3f3ff290 */ /* 0x000fe2000fffe03f */
[----:B------:R-:W-:Y:S04]  /*505c0*/  STL.64 [R1+0x110], R104 ;  /* 0x0001106801007387 */ /* 0x000fe80000100a00 */
[----:B------:R1:W-:Y:S04]  /*505d0*/  STL [R1+0x118], R106 ;  /* 0x0001186a01007387 */ /* 0x0003e80000100800 */
        /* <DEDUP_REMOVED lines=31> */
[----:B------:R-:W-:Y:S02]  /*507d0*/  IMAD.MOV.U32 R239, RZ, RZ, R16 ;  /* 0x000000ffffef7224 */ /* 0x000fe400078e0010 */
[----:B------:R-:W-:Y:S02]  /*507e0*/  IMAD.MOV.U32 R236, RZ, RZ, R21 ;  /* 0x000000ffffec7224 */ /* 0x000fe400078e0015 */
[----:B------:R-:W-:Y:S01]  /*507f0*/  IMAD.MOV.U32 R237, RZ, RZ, R20 ;  /* 0x000000ffffed7224 */ /* 0x000fe200078e0014 */
[----:B------:R-:W-:Y:S01]  /*50800*/  MOV R142, R33 ;  /* 0x00000021008e7202 */ /* 0x000fe20000000f00 */
[----:B------:R-:W-:Y:S01]  /*50810*/  IMAD.MOV.U32 R140, RZ, RZ, R37 ;  /* 0x000000ffff8c7224 */ /* 0x000fe200078e0025 */
[----:B------:R-:W-:Y:S01]  /*50820*/  MOV R222, R25 ;  /* 0x0000001900de7202 */ /* 0x000fe20000000f00 */
[----:B------:R-:W-:-:S02]  /*50830*/  IMAD.MOV.U32 R141, RZ, RZ, R36 ;  /* 0x000000ffff8d7224 */ /* 0x000fc400078e0024 */
[----:B------:R-:W-:Y:S02]  /*50840*/  IMAD.MOV.U32 R143, RZ, RZ, R32 ;  /* 0x000000ffff8f7224 */ /* 0x000fe400078e0020 */
[----:B------:R-:W-:Y:S01]  /*50850*/  IMAD.MOV.U32 R223, RZ, RZ, R24 ;  /* 0x000000ffffdf7224 */ /* 0x000fe200078e0018 */
[----:B------:R-:W-:Y:S01]  /*50860*/  MOV R206, R5 ;  /* 0x0000000500ce7202 */ /* 0x000fe20000000f00 */
[----:B------:R-:W-:Y:S02]  /*50870*/  IMAD.MOV.U32 R207, RZ, RZ, R4 ;  /* 0x000000ffffcf7224 */ /* 0x000fe400078e0004 */
[----:B------:R-:W-:Y:S02]  /*50880*/  IMAD.MOV.U32 R220, RZ, RZ, R29 ;  /* 0x000000ffffdc7224 */ /* 0x000fe400078e001d */
[----:B------:R-:W-:Y:S02]  /*50890*/  IMAD.MOV.U32 R221, RZ, RZ, R28 ;  /* 0x000000ffffdd7224 */ /* 0x000fe400078e001c */
[C---:B------:R-:W-:Y:S08]  /*508a0*/  HMMA.1688.F32.TF32 R28, R132.reuse, R68, R140 ;  /* 0x00000044841c723c */ /* 0x040ff0000008108c */
[----:B------:R-:W-:Y:S07]  /*508b0*/  HMMA.1688.F32.TF32 R36, R132, R128, R236 ;  /* 0x000000808424723c */ /* 0x000fee00000810ec */
[----:B------:R-:W-:Y:S01]  /*508c0*/  IMAD.MOV.U32 R236, RZ, RZ, R60 ;  /* 0x000000ffffec7224 */ /* 0x000fe200078e003c */
[----:B------:R-:W-:Y:S01]  /*508d0*/  MOV R238, R64 ;  /* 0x0000004000ee7202 */ /* 0x000fe20000000f00 */
[----:B------:R-:W-:-:S02]  /*508e0*/  IMAD.MOV.U32 R237, RZ, RZ, R61 ;  /* 0x000000ffffed7224 */ /* 0x000fc400078e003d */
[----:B------:R-:W-:Y:S01]  /*508f0*/  IMAD.MOV.U32 R239, RZ, RZ, R65 ;  /* 0x000000ffffef7224 */ /* 0x000fe200078e0041 */
[----:B--2---:R-:W-:Y:S08]  /*50900*/  HMMA.1688.F32.TF32 R32, R132, R88, R144 ;  /* 0x000000588420723c */ /* 0x004ff00000081090 */
[C---:B---3--:R-:W-:Y:S08]  /*50910*/  HMMA.1688.F32.TF32 R24, R8.reuse, R80, R200 ;  /* 0x000000500818723c */ /* 0x048ff000000810c8 */
[C---:B----4-:R-:W-:Y:S08]  /*50920*/  HMMA.1688.F32.TF32 R12, R8.reuse, R92, R240 ;  /* 0x0000005c080c723c */ /* 0x050ff000000810f0 */
[C---:B------:R-:W-:Y:S08]  /*50930*/  HMMA.1688.F32.TF32 R16, R8.reuse, R72, R212 ;  /* 0x000000480810723c */ /* 0x040ff000000810d4 */
[----:B------:R-:W-:Y:S07]  /*50940*/  HMMA.1688.F32.TF32 R20, R8, R76, R208 ;  /* 0x0000004c0814723c */ /* 0x000fee00000810d0 */
[----:B------:R-:W-:Y:S01]  /*50950*/  STL.64 [R1+0x4258], R14 ;  /* 0x0042580e01007387 */ /* 0x000fe20000100a00 */
[----:B------:R-:W-:Y:S08]  /*50960*/  HMMA.1688.F32.TF32 R208, R132, R216, R220 ;  /* 0x000000d884d0723c */ /* 0x000ff000000810dc */
[C---:B------:R-:W-:Y:S01]  /*50970*/  HMMA.1688.F32.TF32 R4, R8.reuse, R84, R160 ;  /* 0x000000540804723c */ /* 0x040fe200000810a0 */
[----:B------:R-:W-:Y:S07]  /*50980*/  STL.64 [R1+0x4250], R12 ;  /* 0x0042500c01007387 */ /* 0x000fee0000100a00 */
        /* <DEDUP_REMOVED lines=49> */
[----:B------:R-:W-:Y:S01]  /*50ca0*/  HMMA.1688.F32.TF32 R136, R132, R124, R204 ;  /* 0x0000007c8488723c */ /* 0x000fe200000810cc */
[----:B------:R-:W-:-:S02]  /*50cb0*/  IMAD.MOV.U32 R222, RZ, RZ, R49 ;  /* 0x000000ffffde7224 */ /* 0x000fc400078e0031 */
[----:B------:R-:W-:-:S04]  /*50cc0*/  IMAD.MOV.U32 R223, RZ, RZ, R48 ;  /* 0x000000ffffdf7224 */ /* 0x000fc800078e0030 */
[----:B------:R-:W-:Y:S01]  /*50cd0*/  MOV R204, R45 ;  /* 0x0000002d00cc7202 */ /* 0x000fe20000000f00 */
[----:B------:R-:W-:Y:S01]  /*50ce0*/  IMAD.MOV.U32 R205, RZ, RZ, R44 ;  /* 0x000000ffffcd7224 */ /* 0x000fe200078e002c */
[----:B------:R-:W-:Y:S01]  /*50cf0*/  MOV R220, R53 ;  /* 0x0000003500dc7202 */ /* 0x000fe20000000f00 */
[----:B------:R-:W-:Y:S02]  /*50d00*/  IMAD.MOV.U32 R221, RZ, RZ, R52 ;  /* 0x000000ffffdd7224 */ /* 0x000fe400078e0034 */
[----:B------:R-:W-:Y:S02]  /*50d10*/  IMAD.MOV.U32 R146, RZ, RZ, R57 ;  /* 0x000000ffff927224 */ /* 0x000fe400078e0039 */
[----:B------:R-:W-:Y:S02]  /*50d20*/  IMAD.MOV.U32 R147, RZ, RZ, R56 ;  /* 0x000000ffff937224 */ /* 0x000fe400078e0038 */
[----:B------:R-:W-:Y:S02]  /*50d30*/  IMAD.MOV.U32 R206, RZ, RZ, R41 ;  /* 0x000000ffffce7224 */ /* 0x000fe400078e0029 */
[----:B------:R-:W-:-:S02]  /*50d40*/  IMAD.MOV.U32 R207, RZ, RZ, R40 ;  /* 0x000000ffffcf7224 */ /* 0x000fc400078e0028 */
[----:B------:R-:W-:Y:S02]  /*50d50*/  IMAD.MOV.U32 R3, RZ, RZ, R107 ;  /* 0x000000ffff037224 */ /* 0x000fe400078e006b */
[----:B-1----:R-:W-:Y:S01]  /*50d60*/  HMMA.1688.F32.TF32 R104, R132, R84, R236 ;  /* 0x000000548468723c */ /* 0x002fe200000810ec */
[----:B------:R-:W-:Y:S04]  /*50d70*/  STL.64 [R1+0x42f8], R138 ;  /* 0x0042f88a01007387 */ /* 0x000fe80000100a00 */
[----:B------:R-:W-:Y:S01]  /*50d80*/  STL.64 [R1+0x42f0], R136 ;  /* 0x0042f08801007387 */ /* 0x000fe20000100a00 */
[----:B---3--:R-:W-:Y:S01]  /*50d90*/  IMAD.MOV.U32 R145, RZ, RZ, R60 ;  /* 0x000000ffff917224 */ /* 0x008fe200078e003c */
[----:B----4-:R-:W-:Y:S01]  /*50da0*/  MOV R144, R61 ;  /* 0x0000003d00907202 */ /* 0x010fe20000000f00 */
[----:B--2---:R-:W-:-:S02]  /*50db0*/  IMAD.MOV.U32 R167, RZ, RZ, R64 ;  /* 0x000000ffffa77224 */ /* 0x004fc400078e0040 */
[----:B------:R-:W-:-:S04]  /*50dc0*/  IMAD.MOV.U32 R166, RZ, RZ, R65 ;  /* 0x000000ffffa67224 */ /* 0x000fc800078e0041 */
[C---:B------:R-:W-:Y:S08]  /*50dd0*/  HMMA.1688.F32.TF32 R60, R132.reuse, R76, R144 ;  /* 0x0000004c843c723c */ /* 0x040ff00000081090 */
[C---:B------:R-:W-:Y:S08]  /*50de0*/  HMMA.1688.F32.TF32 R64, R132.reuse, R80, R220 ;  /* 0x000000508440723c */ /* 0x040ff000000810dc */
[C---:B------:R-:W-:Y:S08]  /*50df0*/  HMMA.1688.F32.TF32 R40, R132.reuse, R92, R160 ;  /* 0x0000005c8428723c */ /* 0x040ff000000810a0 */
[C---:B------:R-:W-:Y:S08]  /*50e00*/  HMMA.1688.F32.TF32 R44, R132.reuse, R116, R224 ;  /* 0x00000074842c723c */ /* 0x040ff000000810e0 */
[C---:B------:R-:W-:Y:S08]  /*50e10*/  HMMA.1688.F32.TF32 R140, R132.reuse, R120, R140 ;  /* 0x00000078848c723c */ /* 0x040ff0000008108c */
[C---:B------:R-:W-:Y:S08]  /*50e20*/  HMMA.1688.F32.TF32 R48, R132.reuse, R112, R240 ;  /* 0x000000708430723c */ /* 0x040ff000000810f0 */
[C---:B------:R-:W-:Y:S07]  /*50e30*/  HMMA.1688.F32.TF32 R52, R132.reuse, R100, R212 ;  /* 0x000000648434723c */ /* 0x040fee00000810d4 */
[----:B------:R-:W-:Y:S01]  /*50e40*/  STL.64 [R1+0x4308], R142 ;  /* 0x0043088e01007387 */ /* 0x000fe20000100a00 */
        /* <DEDUP_REMOVED lines=59> */
[----:B------:R-:W-:Y:S01]  /*51200*/  STL.64 [R1+0x43a0], R132 ;  /* 0x0043a08401007387 */ /* 0x000fe20000100a00 */
[C---:B--2---:R-:W-:Y:S08]  /*51210*/  HMMA.1688.F32.TF32 R224, R184.reuse, R88, R144 ;  /* 0x00000058b8e0723c */ /* 0x044ff00000081090 */
[C---:B---3--:R-:W-:Y:S08]  /*51220*/  HMMA.1688.F32.TF32 R220, R184.reuse, R68, R220 ;  /* 0x00000044b8dc723c */ /* 0x048ff000000810dc */
[C---:B----4-:R-:W-:Y:S01]  /*51230*/  HMMA.1688.F32.TF32 R144, R184.reuse, R216, R236 ;  /* 0x000000d8b890723c */ /* 0x050fe200000810ec */
[----:B------:R-:W-:Y:S01]  /*51240*/  LOP3.LUT R31, R0, 0x20, RZ, 0x3c, !PT ;  /* 0x00000020001f7812 */ /* 0x000fe200078e3cff */
[----:B------:R-:W-:Y:S04]  /*51250*/  LDS R236, [R0+0x10280] ;  /* 0x0102800000ec7984 */ /* 0x000fe80000000800 */
[----:B------:R-:W-:Y:S09]  /*51260*/  LDS R238, [R0+0x12280] ;  /* 0x0122800000ee7984 */ /* 0x000ff20000000800 */
[----:B------:R-:W-:Y:S04]  /*51270*/  STL.64 [R1+0x43b8], R222 ;  /* 0x0043b8de01007387 */ /* 0x000fe80000100a00 */
[----:B------:R-:W-:Y:S01]  /*51280*/  STL.64 [R1+0x43b0], R220 ;  /* 0x0043b0dc01007387 */ /* 0x000fe20000100a00 */
[C---:B------:R-:W-:Y:S08]  /*51290*/  HMMA.1688.F32.TF32 R148, R184.reuse, R128, R148 ;  /* 0x00000080b894723c */ /* 0x040ff00000081094 */
[C---:B------:R-:W-:Y:S01]  /*512a0*/  HMMA.1688.F32.TF32 R228, R184.reuse, R124, R240 ;  /* 0x0000007cb8e4723c */ /* 0x040fe200000810f0 */
[----:B------:R-:W-:Y:S07]  /*512b0*/  STL.64 [R1+0x44b0], R226 ;  /* 0x0044b0e201007387 */ /* 0x000fee0000100a00 */
[C---:B------:R-:W-:Y:S01]  /*512c0*/  HMMA.1688.F32.TF32 R152, R184.reuse, R120, R200 ;  /* 0x00000078b898723c */ /* 0x040fe200000810c8 */
[----:B------:R-:W-:Y:S04]  /*512d0*/  LDS R237, [R31+0x10280] ;  /* 0x010280001fed7984 */ /* 0x000fe80000000800 */
[----:B------:R-:W1:Y:S03]  /*512e0*/  LDS R239, [R31+0x12280] ;  /* 0x012280001fef7984 */ /* 0x000e660000000800 */
        /* <DEDUP_REMOVED lines=78> */
[----:B------:R-:W1:Y:S02]  /*517d0*/  LDS R243, [R31+0x12300] ;  /* 0x012300001ff37984 */ /* 0x000e640000000800 */
[C---:B-1----:R-:W-:Y:S08]  /*517e0*/  HMMA.1688.F32.TF32 R192, R236.reuse, R88, R192 ;  /* 0x00000058ecc0723c */ /* 0x042ff000000810c0 */
[C---:B---3--:R-:W-:Y:S11]  /*517f0*/  HMMA.1688.F32.TF32 R12, R236.reuse, R120, R12 ;  /* 0x00000078ec0c723c */ /* 0x048ff6000008100c */
[----:B------:R-:W-:Y:S04]  /*51800*/  @!UPT UIADD3 URZ, URZ, URZ, URZ ;  /* 0x0000003f3f3ff290 */ /* 0x000fe8000fffe03f */
[----:B------:R-:W-:Y:S04]  /*51810*/  STL [R1+0x423c], R192 ;  /* 0x00423cc001007387 */ /* 0x000fe80000100800 */
[----:B------:R-:W-:Y:S04]  /*51820*/  STL [R1+0x4238], R193 ;  /* 0x004238c101007387 */ /* 0x000fe80000100800 */
[----:B------:R-:W-:Y:S04]  /*51830*/  STL [R1+0x4234], R194 ;  /* 0x004234c201007387 */ /* 0x000fe80000100800 */
[----:B------:R-:W-:Y:S01]  /*51840*/  STL [R1+0x4230], R195 ;  /* 0x004230c301007387 */ /* 0x000fe20000100800 */
[C---:B--2---:R-:W-:Y:S08]  /*51850*/  HMMA.1688.F32.TF32 R196, R236.reuse, R216, R196 ;  /* 0x000000d8ecc4723c */ /* 0x044ff000000810c4 */
[C---:B----4-:R-:W-:Y:S08]  /*51860*/  HMMA.1688.F32.TF32 R4, R236.reuse, R124, R16 ;  /* 0x0000007cec04723c */ /* 0x050ff00000081010 */
[C---:B------:R-:W-:Y:S07]  /*51870*/  HMMA.1688.F32.TF32 R8, R236.reuse, R128, R20 ;  /* 0x00000080ec08723c */ /* 0x040fee0000081014 */
        /* <DEDUP_REMOVED lines=9> */
[----:B--2---:R-:W-:Y:S01]  /*51910*/  HMMA.1688.F32.TF32 R4, R236, R112, R248 ;  /* 0x00000070ec04723c */ /* 0x004fe200000810f8 */
[----:B------:R1:W-:Y:S04]  /*51920*/  STL.64 [R1+0x310], R12 ;  /* 0x0003100c01007387 */ /* 0x0003e80000100a00 */
[----:B------:R2:W-:Y:S04]  /*51930*/  STL.64 [R1+0x318], R14 ;  /* 0x0003180e01007387 */ /* 0x0005e80000100a00 */
        /* <DEDUP_REMOVED lines=98> */
[----:B---3--:R-:W-:Y:S08]  /*51f60*/  HMMA.1688.F32.TF32 R48, R240, R68, R48 ;  /* 0x00000044f030723c */ /* 0x008ff00000081030 */
[C---:B------:R-:W-:Y:S08]  /*51f70*/  HMMA.1688.F32.TF32 R52, R236.reuse, R108, R52 ;  /* 0x0000006cec34723c */ /* 0x040ff00000081034 */
        /* <DEDUP_REMOVED lines=21> */
[C---:B------:R-:W-:Y:S08]  /*520d0*/  HMMA.1688.F32.TF32 R36, R240.reuse, R124, R36 ;  /* 0x0000007cf024723c */ /* 0x040ff00000081024 */
[C---:B-1----:R-:W-:Y:S01]  /*520e0*/  HMMA.1688.F32.TF32 R40, R240.reuse, R88, R44 ;  /* 0x00000058f028723c */ /* 0x042fe2000008102c */
[----:B------:R-:W-:Y:S04]  /*520f0*/  STL.64 [R1+0x3b0], R52 ;  /* 0x0003b03401007387 */ /* 0x000fe80000100a00 */
[----:B------:R-:W-:Y:S03]  /*52100*/  STL.64 [R1+0x3b8], R54 ;  /* 0x0003b83601007387 */ /* 0x000fe60000100a00 */
[----:B------:R-:W-:Y:S08]  /*52110*/  HMMA.1688.F32.TF32 R44, R240, R216, R140 ;  /* 0x000000d8f02c723c */ /* 0x000ff0000008108c */
[----:B------:R-:W-:Y:S01]  /*52120*/  MOV R197, R36 ;  /* 0x0000002400c57202 */ /* 0x000fe20000000f00 */
[----:B------:R-:W-:-:S02]  /*52130*/  IMAD.MOV.U32 R198, RZ, RZ, R37 ;  /* 0x000000ffffc67224 */ /* 0x000fc400078e0025 */
[----:B------:R-:W-:Y:S02]  /*52140*/  IMAD.MOV.U32 R199, RZ, RZ, R38 ;  /* 0x000000ffffc77224 */ /* 0x000fe400078e0026 */
[----:B------:R-:W-:Y:S02]  /*52150*/  IMAD.MOV.U32 R192, RZ, RZ, R39 ;  /* 0x000000ffffc07224 */ /* 0x000fe400078e0027 */
[----:B------:R-:W-:Y:S01]  /*52160*/  STL.64 [R1+0x3e0], R40 ;  /* 0x0003e02801007387 */ /* 0x000fe20000100a00 */
[----:B------:R-:W-:-:S03]  /*52170*/  MOV R196, R43 ;  /* 0x0000002b00c47202 */ /* 0x000fc60000000f00 */
[----:B------:R-:W-:Y:S01]  /*52180*/  STL.64 [R1+0x3d0], R48 ;  /* 0x0003d03001007387 */ /* 0x000fe20000100a00 */
[C---:B------:R-:W-:Y:S03]  /*52190*/  HMMA.1688.F32.TF32 R36, R240.reuse, R120, R208 ;  /* 0x00000078f024723c */ /* 0x040fe600000810d0 */
[----:B------:R-:W-:Y:S04]  /*521a0*/  STL.64 [R1+0x3d8], R50 ;  /* 0x0003d83201007387 */ /* 0x000fe80000100a00 */
[----:B------:R1:W-:Y:S01]  /*521b0*/  STL [R1+0x3e8], R42 ;  /* 0x0003e82a01007387 */ /* 0x0003e20000100800 */
[C---:B------:R-:W-:Y:S08]  /*521c0*/  HMMA.1688.F32.TF32 R32, R240.reuse, R116, R32 ;  /* 0x00000074f020723c */ /* 0x040ff00000081020 */
[C---:B-1----:R-:W-:Y:S01]  /*521d0*/  HMMA.1688.F32.TF32 R40, R240.reuse, R128, R136 ;  /* 0x00000080f028723c */ /* 0x042fe20000081088 */
[----:B------:R-:W-:Y:S04]  /*521e0*/  STL.64 [R1+0x3f0], R44 ;  /* 0x0003f02c01007387 */ /* 0x000fe80000100a00 */
[----:B------:R-:W-:Y:S03]  /*521f0*/  STL.64 [R1+0x3f8], R46 ;  /* 0x0003f82e01007387 */ /* 0x000fe60000100a00 */
[C---:B------:R-:W-:Y:S11]  /*52200*/  HMMA.1688.F32.TF32 R24, R240.reuse, R96, R24 ;  /* 0x00000060f018723c */ /* 0x040ff60000081018 */
[----:B------:R-:W-:Y:S04]  /*52210*/  @!UPT UIADD3 URZ, URZ, URZ, URZ ;  /* 0x0000003f3f3ff290 */ /* 0x000fe8000fffe03f */
[----:B------:R-:W-:Y:S04]  /*52220*/  STL [R1+0x40c], R43 ;  /* 0x00040c2b01007387 */ /* 0x000fe80000100800 */
        /* <DEDUP_REMOVED lines=12> */
[C---:B------:R-:W-:Y:S07]  /*522f0*/  HMMA.1688.F32.TF32 R12, R240.reuse, R76, R12 ;  /* 0x0000004cf00c723c */ /* 0x040fee000008100c */
        /* <DEDUP_REMOVED lines=105> */
[----:B---3--:R-:W-:Y:S01]  /*52990*/  HMMA.1688.F32.TF32 R64, R240, R108, R212 ;  /* 0x0000006cf040723c */ /* 0x008fe200000810d4 */
[----:B------:R-:W-:Y:S04]  /*529a0*/  LDS R240, [R0+0x10480] ;  /* 0x0104800000f07984 */ /* 0x000fe80000000800 */
[----:B------:R-:W-:Y:S03]  /*529b0*/  LDS R242, [R0+0x12480] ;  /* 0x0124800000f27984 */ /* 0x000fe60000000800 */
[----:B------:R-:W-:Y:S01]  /*529c0*/  HMMA.1688.F32.TF32 R188, R236, R68, R188 ;  /* 0x00000044ecbc723c */ /* 0x000fe200000810bc */
[----:B------:R-:W-:Y:S04]  /*529d0*/  LDS R236, [R0+0x10400] ;  /* 0x0104000000ec7984 */ /* 0x000fe80000000800 */
[----:B------:R-:W-:Y:S03]  /*529e0*/  LDS R238, [R0+0x12400] ;  /* 0x0124000000ee7984 */ /* 0x000fe60000000800 */
[C---:B----4-:R-:W-:Y:S01]  /*529f0*/  HMMA.1688.F32.TF32 R56, R232.reuse, R88, R56 ;  /* 0x00000058e838723c */ /* 0x050fe20000081038 */
[----:B------:R-:W-:Y:S04]  /*52a00*/  LDS R237, [R31+0x10400] ;  /* 0x010400001fed7984 */ /* 0x000fe80000000800 */
[----:B------:R-:W1:Y:S04]  /*52a10*/  LDS R239, [R31+0x12400] ;  /* 0x012400001fef7984 */ /* 0x000e680000000800 */
        /* <DEDUP_REMOVED lines=8> */
[----:B------:R2:W-:Y:S04]  /*52aa0*/  STL.64 [R1+0x5b8], R42 ;  /* 0x0005b82a01007387 */ /* 0x0005e80000100a00 */
[----:B------:R-:W-:Y:S04]  /*52ab0*/  LDS R241, [R31+0x10480] ;  /* 0x010480001ff17984 */ /* 0x000fe80000000800 */
[----:B------:R-:W3:Y:S01]  /*52ac0*/  LDS R243, [R31+0x12480] ;  /* 0x012480001ff37984 */ /* 0x000ee20000000800 */
[C---:B--2---:R-:W-:Y:S03]  /*52ad0*/  HMMA.1688.F32.TF32 R40, R232.reuse, R124, R44 ;  /* 0x0000007ce828723c */ /* 0x044fe6000008102c */
[----:B------:R-:W-:Y:S04]  /*52ae0*/  STL.64 [R1+0x5a0], R48 ;  /* 0x0005a03001007387 */ /* 0x000fe80000100a00 */
[----:B------:R2:W-:Y:S01]  /*52af0*/  STL.64 [R1+0x5a8], R50 ;  /* 0x0005a83201007387 */ /* 0x0005e20000100a00 */
[C---:B------:R-:W-:Y:S08]  /*52b00*/  HMMA.1688.F32.TF32 R44, R232.reuse, R116, R136 ;  /* 0x00000074e82c723c */ /* 0x040ff00000081088 */
[C---:B--2---:R-:W-:Y:S07]  /*52b10*/  HMMA.1688.F32.TF32 R48, R232.reuse, R120, R140 ;  /* 0x00000078e830723c */ /* 0x044fee000008108c */
[----:B------:R-:W-:Y:S04]  /*52b20*/  STL.64 [R1+0x590], R40 ;  /* 0x0005902801007387 */ /* 0x000fe80000100a00 */
[----:B------:R2:W-:Y:S02]  /*52b30*/  STL.64 [R1+0x598], R42 ;  /* 0x0005982a01007387 */ /* 0x0005e40000100a00 */
[C---:B--2---:R-:W-:Y:S08]  /*52b40*/  HMMA.1688.F32.TF32 R40, R232.reuse, R112, R36 ;  /* 0x00000070e828723c */ /* 0x044ff00000081024 */
[C---:B------:R-:W-:Y:S02]  /*52b50*/  HMMA.1688.F32.TF32 R36, R232.reuse, R100, R208 ;  /* 0x00000064e824723c */ /* 0x040fe400000810d0 */
        /* <DEDUP_REMOVED lines=8> */
[C---:B--2---:R-:W-:Y:S08]  /*52be0*/  HMMA.1688.F32.TF32 R36, R232.reuse, R96, R32 ;  /* 0x00000060e824723c */ /* 0x044ff00000081020 */
[C---:B------:R-:W-:Y:S08]  /*52bf0*/  HMMA.1688.F32.TF32 R32, R232.reuse, R92, R8 ;  /* 0x0000005ce820723c */ /* 0x040ff00000081008 */
[C---:B------:R-:W-:Y:S08]  /*52c00*/  HMMA.1688.F32.TF32 R8, R232.reuse, R72, R4 ;  /* 0x00000048e808723c */ /* 0x040ff00000081004 */
[C---:B------:R-:W-:Y:S01]  /*52c10*/  HMMA.1688.F32.TF32 R4, R232.reuse, R76, R24 ;  /* 0x0000004ce804723c */ /* 0x040fe20000081018 */
[----:B------:R-:W-:Y:S04]  /*52c20*/  STL.64 [R1+0x540], R36 ;  /* 0x0005402401007387 */ /* 0x000fe80000100a00 */
[----:B------:R-:W-:Y:S04]  /*52c30*/  STL.64 [R1+0x548], R38 ;  /* 0x0005482601007387 */ /* 0x000fe80000100a00 */
[----:B------:R-:W-:Y:S01]  /*52c40*/  STL.64 [R1+0x530], R32 ;  /* 0x0005302001007387 */ /* 0x000fe20000100a00 */
[C---:B------:R-:W-:Y:S03]  /*52c50*/  HMMA.1688.F32.TF32 R20, R232.reuse, R80, R20 ;  /* 0x00000050e814723c */ /* 0x040fe60000081014 */
[----:B------:R-:W-:Y:S04]  /*52c60*/  STL.64 [R1+0x538], R34 ;  /* 0x0005382201007387 */ /* 0x000fe80000100a00 */
[----:B------:R-:W-:Y:S04]  /*52c70*/  STL.64 [R1+0x520], R8 ;  /* 0x0005200801007387 */ /* 0x000fe80000100a00 */
[----:B------:R2:W-:Y:S04]  /*52c80*/  STL.64 [R1+0x528], R10 ;  /* 0x0005280a01007387 */ /* 0x0005e80000100a00 */
[----:B------:R-:W-:Y:S04]  /*52c90*/  STL.64 [R1+0x510], R4 ;  /* 0x0005100401007387 */ /* 0x000fe80000100a00 */
[----:B------:R4:W-:Y:S01]  /*52ca0*/  STL.64 [R1+0x518], R6 ;  /* 0x0005180601007387 */ /* 0x0009e20000100a00 */
[C---:B--2---:R-:W-:Y:S08]  /*52cb0*/  HMMA.1688.F32.TF32 R8, R232.reuse, R84, R16 ;  /* 0x00000054e808723c */ /* 0x044ff00000081010 */
[----:B----4-:R-:W-:Y:S01]  /*52cc0*/  HMMA.1688.F32.TF32 R4, R232, R108, R12 ;  /* 0x0000006ce804723c */ /* 0x010fe2000008100c */
[----:B------:R-:W-:Y:S04]  /*52cd0*/  STL.64 [R1+0x500], R20 ;  /* 0x0005001401007387 */ /* 0x000fe80000100a00 */
[----:B------:R-:W-:Y:S04]  /*52ce0*/  STL.64 [R1+0x508], R22 ;  /* 0x0005081601007387 */ /* 0x000fe80000100a00 */
[----:B------:R-:W-:Y:S04]  /*52cf0*/  LDS R232, [R0+0x10500] ;  /* 0x0105000000e87984 */ /* 0x000fe80000000800 */
[----:B------:R-:W-:Y:S04]  /*52d00*/  LDS R234, [R0+0x12500] ;  /* 0x0125000000ea7984 */ /* 0x000fe80000000800 */
[----:B------:R-:W-:Y:S04]  /*52d10*/  STL.64 [R1+0x4f0], R8 ;  /* 0x0004f00801007387 */ /* 0x000fe80000100a00 */
[----:B------:R1:W-:Y:S04]  /*52d20*/  STL.64 [R1+0x4f8], R10 ;  /* 0x0004f80a01007387 */ /* 0x0003e80000100a00 */
[----:B------:R-:W-:Y:S04]  /*52d30*/  STL.64 [R1+0x470], R4 ;  /* 0x0004700401007387 */ /* 0x000fe80000100a00 */
[----:B------:R2:W-:Y:S01]  /*52d40*/  STL.64 [R1+0x478], R6 ;  /* 0x0004780601007387 */ /* 0x0005e20000100a00 */
[C---:B-1----:R-:W-:Y:S03]  /*52d50*/  HMMA.1688.F32.TF32 R8, R236.reuse, R68, R244 ;  /* 0x00000044ec08723c */ /* 0x042fe600000810f4 */
[----:B------:R-:W4:Y:S04]  /*52d60*/  LDL.LU R244, [R1+0x780] ;  /* 0x0007800001f47983 */ /* 0x000f280000300800 */
[----:B------:R-:W-:Y:S01]  /*52d70*/  LDS R233, [R31+0x10500] ;  /* 0x010500001fe97984 */ /* 0x000fe20000000800 */
[----:B--2---:R-:W-:Y:S03]  /*52d80*/  HMMA.1688.F32.TF32 R4, R236, R88, R248 ;  /* 0x00000058ec04723c */ /* 0x004fe600000810f8 */
[----:B------:R-:W1:Y:S11]  /*52d90*/  LDS R235, [R31+0x12500] ;  /* 0x012500001feb7984 */ /* 0x000e760000000800 */
[----:B------:R-:W-:Y:S01]  /*52da0*/  @!UPT UIADD3 URZ, URZ, URZ, URZ ;  /* 0x0000003f3f3ff290 */ /* 0x000fe2000fffe03f */
[----:B------:R-:W-:Y:S04]  /*52db0*/  STL.64 [R1+0x4e0], R8 ;  /* 0x0004e00801007387 */ /* 0x000fe80000100a00 */
[----:B------:R-:W-:Y:S04]  /*52dc0*/  STL.64 [R1+0x4e8], R10 ;  /* 0x0004e80a01007387 */ /* 0x000fe80000100a00 */
[----:B------:R2:W-:Y:S04]  /*52dd0*/  STL.64 [R1+0x5e0], R4 ;  /* 0x0005e00401007387 */ /* 0x0005e80000100a00 */
[----:B------:R1:W-:Y:S04]  /*52de0*/  STL.64 [R1+0x5e8], R6 ;  /* 0x0005e80601007387 */ /* 0x0003e80000100a00 */
[----:B------:R-:W4:Y:S04]  /*52df0*/  LDL.LU R245, [R1+0x784] ;  /* 0x0007840001f57983 */ /* 0x000f280000300800 */
[----:B------:R-:W4:Y:S04]  /*52e00*/  LDL.LU R246, [R1+0x788] ;  /* 0x0007880001f67983 */ /* 0x000f280000300800 */
        /* <DEDUP_REMOVED lines=15> */
[----:B-1----:R-:W2:Y:S04]  /*52f00*/  LDL.LU R6, [R1+0x7e8] ;  /* 0x0007e80001067983 */ /* 0x002ea80000300800 */
        /* <DEDUP_REMOVED lines=106> */
[----:B--2---:R-:W-:Y:S08]  /*535b0*/  HMMA.1688.F32.TF32 R4, R240, R92, R4 ;  /* 0x0000005cf004723c */ /* 0x004ff00000081004 */
[C---:B----4-:R-:W-:Y:S08]  /*535c0*/  HMMA.1688.F32.TF32 R200, R236.reuse, R128, R200 ;  /* 0x00000080ecc8723c */ /* 0x050ff000000810c8 */
[C---:B------:R-:W-:Y:S11]  /*535d0*/  HMMA.1688.F32.TF32 R204, R236.reuse, R216, R204 ;  /* 0x000000d8eccc723c */ /* 0x040ff600000810cc */
[----:B------:R-:W-:Y:S11]  /*535e0*/  @!UPT UIADD3 URZ, URZ, URZ, URZ ;  /* 0x0000003f3f3ff290 */ /* 0x000ff6000fffe03f */
[----:B------:R-:W-:Y:S01]  /*535f0*/  @!UPT UIADD3 URZ, URZ, URZ, URZ ;  /* 0x0000003f3f3ff290 */ /* 0x000fe2000fffe03f */
[----:B------:R-:W-:Y:S04]  /*53600*/  STL.64 [R1+0x600], R204 ;  /* 0x000600cc01007387 */ /* 0x000fe80000100a00 */
[----:B------:R1:W-:Y:S04]  /*53610*/  STL.64 [R1+0x608], R206 ;  /* 0x000608ce01007387 */ /* 0x0003e80000100a00 */
[----:B------:R-:W-:Y:S04]  /*53620*/  STL.64 [R1+0x620], R200 ;  /* 0x000620c801007387 */ /* 0x000fe80000100a00 */
[----:B------:R2:W-:Y:S01]  /*53630*/  STL.64 [R1+0x628], R202 ;  /* 0x000628ca01007387 */ /* 0x0005e20000100a00 */
[C---:B-1----:R-:W-:Y:S08]  /*53640*/  HMMA.1688.F32.TF32 R204, R236.reuse, R124, R152 ;  /* 0x0000007ceccc723c */ /* 0x042ff00000081098 */
[C---:B--2---:R-:W-:Y:S08]  /*53650*/  HMMA.1688.F32.TF32 R200, R236.reuse, R120, R228 ;  /* 0x00000078ecc8723c */ /* 0x044ff000000810e4 */
        /* <DEDUP_REMOVED lines=15> */
[C---:B-1----:R-:W-:Y:S08]  /*53750*/  HMMA.1688.F32.TF32 R144, R236.reuse, R72, R104 ;  /* 0x00000048ec90723c */ /* 0x042ff00000081068 */
        /* <DEDUP_REMOVED lines=28> */
[----:B------:R-:W-:Y:S04]  /*53920*/  STL.64 [R1+0x700], R56 ;  /* 0x0007003801007387 */ /* 0x000fe80000100a00 */
[----:B------:R-:W-:Y:S01]  /*53930*/  STL.64 [R1+0x708], R58 ;  /* 0x0007083a01007387 */ /* 0x000fe20000100a00 */
[C---:B------:R-:W-:Y:S03]  /*53940*/  HMMA.1688.F32.TF32 R48, R240.reuse, R124, R140 ;  /* 0x0000007cf030723c */ /* 0x040fe6000008108c */
[----:B------:R-:W-:Y:S04]  /*53950*/  STL.64 [R1+0x710], R52 ;  /* 0x0007103401007387 */ /* 0x000fe80000100a00 */
[----:B------:R-:W-:Y:S01]  /*53960*/  STL.64 [R1+0x718], R54 ;  /* 0x0007183601007387 */ /* 0x000fe20000100a00 */
[C---:B------:R-:W-:Y:S03]  /*53970*/  HMMA.1688.F32.TF32 R44, R240.reuse, R120, R136 ;  /* 0x00000078f02c723c */ /* 0x040fe60000081088 */
[----:B------:R-:W-:Y:S04]  /*53980*/  LDS R239, [R31+0x12600] ;  /* 0x012600001fef7984 */ /* 0x000fe80000000800 */
[----:B------:R-:W-:Y:S04]  /*53990*/  STL.64 [R1+0x720], R40 ;  /* 0x0007202801007387 */ /* 0x000fe80000100a00 */
[----:B------:R1:W-:Y:S02]  /*539a0*/  STL.64 [R1+0x728], R42 ;  /* 0x0007282a01007387 */ /* 0x0003e40000100a00 */
[C---:B-1----:R-:W-:Y:S08]  /*539b0*/  HMMA.1688.F32.TF32 R40, R240.reuse, R116, R36 ;  /* 0x00000074f028723c */ /* 0x042ff00000081024 */
[C---:B------:R-:W-:Y:S01]  /*539c0*/  HMMA.1688.F32.TF32 R36, R240.reuse, R112, R208 ;  /* 0x00000070f024723c */ /* 0x040fe200000810d0 */
        /* <DEDUP_REMOVED lines=24> */
[----:B-1----:R-:W-:Y:S08]  /*53b50*/  HMMA.1688.F32.TF32 R8, R240, R108, R244 ;  /* 0x0000006cf008723c */ /* 0x002ff000000810f4 */
[C---:B--2---:R-:W-:Y:S01]  /*53b60*/  HMMA.1688.F32.TF32 R4, R232.reuse, R68, R248 ;  /* 0x00000044e804723c */ /* 0x044fe200000810f8 */
[----:B------:R1:W-:Y:S04]  /*53b70*/  STL.64 [R1+0x7a0], R12 ;  /* 0x0007a00c01007387 */ /* 0x0003e80000100a00 */
[----:B------:R2:W-:Y:S04]  /*53b80*/  STL.64 [R1+0x7a8], R14 ;  /* 0x0007a80e01007387 */ /* 0x0005e80000100a00 */
[----:B------:R-:W3:Y:S04]  /*53b90*/  LDL.LU R244, [R1+0xf10] ;  /* 0x000f100001f47983 */ /* 0x000ee80000300800 */
[----:B------:R-:W-:Y:S04]  /*53ba0*/  LDS R240, [R0+0x10580] ;  /* 0x0105800000f07984 */ /* 0x000fe80000000800 */
        /* <DEDUP_REMOVED lines=83> */
[C---:B---3--:R-:W-:Y:S11]  /*540e0*/  HMMA.1688.F32.TF32 R60, R232.reuse, R88, R212 ;  /* 0x00000058e83c723c */ /* 0x048ff600000810d4 */
[----:B------:R-:W-:Y:S11]  /*540f0*/  @!UPT UIADD3 URZ, URZ, URZ, URZ ;  /* 0x0000003f3f3ff290 */ /* 0x000ff6000fffe03f */
[----:B------:R-:W-:Y:S01]  /*54100*/  @!UPT UIADD3 URZ, URZ, URZ, URZ ;  /* 0x0000003f3f3ff290 */ /* 0x000fe2000fffe03f */
[----:B------:R-:W-:Y:S04]  /*54110*/  STL.64 [R1+0x8e0], R60 ;  /* 0x0008e03c01007387 */ /* 0x000fe80000100a00 */
[----:B------:R-:W-:Y:S04]  /*54120*/  STL.64 [R1+0x8e8], R62 ;  /* 0x0008e83e01007387 */ /* 0x000fe80000100a00 */
[----:B------:R-:W-:Y:S04]  /*54130*/  STL.64 [R1+0x8d0], R40 ;  /* 0x0008d02801007387 */ /* 0x000fe80000100a00 */
[----:B------:R4:W-:Y:S02]  /*54140*/  STL.64 [R1+0x8d8], R42 ;  /* 0x0008d82a01007387 */ /* 0x0009e40000100a00 */
[C---:B----4-:R-:W-:Y:S08]  /*54150*/  HMMA.1688.F32.TF32 R40, R232.reuse, R128, R56 ;  /* 0x00000080e828723c */ /* 0x050ff00000081038 */
[C---:B------:R-:W-:Y:S11]  /*54160*/  HMMA.1688.F32.TF32 R52, R232.reuse, R124, R52 ;  /* 0x0000007ce834723c */ /* 0x040ff60000081034 */
[----:B------:R-:W-:Y:S04]  /*54170*/  @!UPT UIADD3 URZ, URZ, URZ, URZ ;  /* 0x0000003f3f3ff290 */ /* 0x000fe8000fffe03f */
[----:B------:R-:W-:Y:S04]  /*54180*/  STL.64 [R1+0x8c0], R40 ;  /* 0x0008c02801007387 */ /* 0x000fe80000100a00 */
[----:B------:R2:W-:Y:S02]  /*54190*/  STL.64 [R1+0x8c8], R42 ;  /* 0x0008c82a01007387 */ /* 0x0005e40000100a00 */
[C---:B--2---:R-:W-:Y:S02]  /*541a0*/  HMMA.1688.F32.TF32 R40, R232.reuse, R120, R48 ;  /* 0x00000078e828723c */ /* 0x044fe40000081030 */
[----:B------:R-:W-:Y:S04]  /*541b0*/  STL.64 [R1+0x8b0], R52 ;  /* 0x0008b03401007387 */ /* 0x000fe80000100a00 */
[----:B------:R-:W-:Y:S02]  /*541c0*/  STL.64 [R1+0x8b8], R54 ;  /* 0x0008b83601007387 */ /* 0x000fe40000100a00 */
[C---:B------:R-:W-:Y:S08]  /*541d0*/  HMMA.1688.F32.TF32 R48, R232.reuse, R116, R44 ;  /* 0x00000074e830723c */ /* 0x040ff0000008102c */
[C---:B------:R-:W-:Y:S07]  /*541e0*/  HMMA.1688.F32.TF32 R44, R232.reuse, R112, R140 ;  /* 0x00000070e82c723c */ /* 0x040fee000008108c */
[----:B------:R-:W-:Y:S01]  /*541f0*/  STL.64 [R1+0x8a0], R40 ;  /* 0x0008a02801007387 */ /* 0x000fe20000100a00 */
[C---:B------:R-:W-:Y:S03]  /*54200*/  HMMA.1688.F32.TF32 R36, R232.reuse, R96, R36 ;  /* 0x00000060e824723c */ /* 0x040fe60000081024 */
[----:B------:R2:W-:Y:S05]  /*54210*/  STL.64 [R1+0x8a8], R42 ;  /* 0x0008a82a01007387 */ /* 0x0005ea0000100a00 */
[C---:B--2---:R-:W-:Y:S01]  /*54220*/  HMMA.1688.F32.TF32 R40, R232.reuse, R100, R136 ;  /* 0x00000064e828723c */ /* 0x044fe20000081088 */
[----:B------:R-:W-:Y:S04]  /*54230*/  STL.64 [R1+0x890], R48 ;  /* 0x0008903001007387 */ /* 0x000fe80000100a00 */
[----:B------:R-:W-:Y:S04]  /*54240*/  STL.64 [R1+0x898], R50 ;  /* 0x0008983201007387 */ /* 0x000fe80000100a00 */
[----:B------:R-:W-:Y:S04]  /*54250*/  STL.64 [R1+0x880], R44 ;  /* 0x0008802c01007387 */ /* 0x000fe80000100a00 */
[----:B------:R2:W-:Y:S10]  /*54260*/  STL.64 [R1+0x888], R46 ;  /* 0x0008882e01007387 */ /* 0x0005f40000100a00 */
[----:B------:R-:W-:Y:S01]  /*54270*/  STL.64 [R1+0x870], R40 ;  /* 0x0008702801007387 */ /* 0x000fe20000100a00 */
[C---:B--2---:R-:W-:Y:S03]  /*54280*/  HMMA.1688.F32.TF32 R44, R232.reuse, R92, R208 ;  /* 0x0000005ce82c723c */ /* 0x044fe600000810d0 */
[----:B------:R2:W-:Y:S04]  /*54290*/  STL.64 [R1+0x878], R42 ;  /* 0x0008782a01007387 */ /* 0x0005e80000100a00 */
[----:B------:R-:W-:Y:S04]  /*542a0*/  STL.64 [R1+0x860], R36 ;  /* 0x0008602401007387 */ /* 0x000fe80000100a00 */
[----:B------:R3:W-:Y:S01]  /*542b0*/  STL.64 [R1+0x868], R38 ;  /* 0x0008682601007387 */ /* 0x0007e20000100a00 */
[C---:B--2---:R-:W-:Y:S08]  /*542c0*/  HMMA.1688.F32.TF32 R40, R232.reuse, R72, R32 ;  /* 0x00000048e828723c */ /* 0x044ff00000081020 */
[C---:B---3--:R-:W-:Y:S08]  /*542d0*/  HMMA.1688.F32.TF32 R36, R232.reuse, R76, R8 ;  /* 0x0000004ce824723c */ /* 0x048ff00000081008 */
        /* <DEDUP_REMOVED lines=15> */
[C---:B-1----:R-:W-:Y:S03]  /*543d0*/  HMMA.1688.F32.TF32 R12, R240.reuse, R88, R12 ;  /* 0x00000058f00c723c */ /* 0x042fe6000008100c */
[----:B------:R-:W-:Y:S04]  /*543e0*/  LDS R232, [R0+0x10680] ;  /* 0x0106800000e87984 */ /* 0x000fe80000000800 */
[----:B------:R-:W-:Y:S01]  /*543f0*/  LDS R234, [R0+0x12680] ;  /* 0x0126800000ea7984 */ /* 0x000fe20000000800 */
[C---:B--2---:R-:W-:Y:S03]  /*54400*/  HMMA.1688.F32.TF32 R4, R240.reuse, R68, R16 ;  /* 0x00000044f004723c */ /* 0x044fe60000081010 */
[----:B------:R-:W-:Y:S04]  /*54410*/  LDS R233, [R31+0x10680] ;  /* 0x010680001fe97984 */ /* 0x000fe80000000800 */
[----:B------:R-:W1:Y:S01]  /*54420*/  LDS R235, [R31+0x12680] ;  /* 0x012680001feb7984 */ /* 0x000e620000000800 */
[C---:B------:R-:W-:Y:S11]  /*54430*/  HMMA.1688.F32.TF32 R8, R240.reuse, R216, R244 ;  /* 0x000000d8f008723c */ /* 0x040ff600000810f4 */
[----:B------:R-:W-:Y:S04]  /*54440*/  @!UPT UIADD3 URZ, URZ, URZ, URZ ;  /* 0x0000003f3f3ff290 */ /* 0x000fe8000fffe03f */
[----:B------:R-:W-:Y:S04]  /*54450*/  STL.64 [R1+0x800], R4 ;  /* 0x0008000401007387 */ /* 0x000fe80000100a00 */
[----:B------:R2:W-:Y:S02]  /*54460*/  STL.64 [R1+0x808], R6 ;  /* 0x0008080601007387 */ /* 0x0005e40000100a00 */
[----:B--2---:R-:W-:Y:S02]  /*54470*/  HMMA.1688.F32.TF32 R4, R240, R128, R248 ;  /* 0x00000080f004723c */ /* 0x004fe400000810f8 */
[----:B------:R-:W-:Y:S04]  /*54480*/  STL.64 [R1+0x900], R12 ;  /* 0x0009000c01007387 */ /* 0x000fe80000100a00 */
[----:B------:R-:W-:Y:S04]  /*54490*/  STL.64 [R1+0x908], R14 ;  /* 0x0009080e01007387 */ /* 0x000fe80000100a00 */
[----:B------:R-:W2:Y:S04]  /*544a0*/  LDL.LU R16, [R1+0xab0] ;  /* 0x000ab00001107983 */ /* 0x000ea80000300800 */
[----:B------:R3:W-:Y:S04]  /*544b0*/  STL.64 [R1+0x910], R8 ;  /* 0x0009100801007387 */ /* 0x0007e80000100a00 */
[----:B------:R4:W-:Y:S05]  /*544c0*/  STL.64 [R1+0x918], R10 ;  /* 0x0009180a01007387 */ /* 0x0009ea0000100a00 */
        /* <DEDUP_REMOVED lines=176> */
[----:B------:R-:W-:Y:S04]  /*54fd0*/  STL.64 [R1+0xd40], R132 ;  /* 0x000d408401007387 */ /* 0x000fe80000100a00 */
[----:B------:R1:W-:Y:S02]  /*54fe0*/  STL.64 [R1+0xd48], R134 ;  /* 0x000d488601007387 */ /* 0x0003e40000100a00 */
[----:B-1----:R-:W-:Y:S02]  /*54ff0*/  HMMA.1688.F32.TF32 R220, R240, R108, R104 ;  /* 0x0000006cf0dc723c */ /* 0x002fe40000081068 */
[----:B------:R-:W-:Y:S04]  /*55000*/  LDS R240, [R0+0x10700] ;  /* 0x0107000000f07984 */ /* 0x000fe80000000800 */
[----:B------:R-:W-:Y:S02]  /*55010*/  LDS R242, [R0+0x12700] ;  /* 0x0127000000f27984 */ /* 0x000fe40000000800 */
[C---:B------:R-:W-:Y:S02]  /*55020*/  HMMA.1688.F32.TF32 R132, R236.reuse, R68, R64 ;  /* 0x00000044ec84723c */ /* 0x040fe40000081040 */
[----:B------:R-:W-:Y:S04]  /*55030*/  LDS R241, [R31+0x10700] ;  /* 0x010700001ff17984 */ /* 0x000fe80000000800 */
[----:B------:R-:W1:Y:S02]  /*55040*/  LDS R243, [R31+0x12700] ;  /* 0x012700001ff37984 */ /* 0x000e640000000800 */
        /* <DEDUP_REMOVED lines=29> */
[C---:B------:R-:W-:Y:S08]  /*55220*/  HMMA.1688.F32.TF32 R36, R236.reuse, R76, R32 ;  /* 0x0000004cec24723c */ /* 0x040ff00000081020 */
[C---:B-1----:R-:W-:Y:S08]  /*55230*/  HMMA.1688.F32.TF32 R40, R236.reuse, R72, R208 ;  /* 0x00000048ec28723c */ /* 0x042ff000000810d0 */
        /* <DEDUP_REMOVED lines=19> */
[----:B---3--:R-:W-:Y:S01]  /*55370*/  HMMA.1688.F32.TF32 R4, R232, R216, R12 ;  /* 0x000000d8e804723c */ /* 0x008fe2000008100c */
[----:B------:R1:W-:Y:S04]  /*55380*/  STL.64 [R1+0xbd0], R20 ;  /* 0x000bd01401007387 */ /* 0x0003e80000100a00 */
[----:B------:R3:W-:Y:S04]  /*55390*/  STL.64 [R1+0xbd8], R22 ;  /* 0x000bd81601007387 */ /* 0x0007e80000100a00 */
[----:B------:R-:W2:Y:S06]  /*553a0*/  LDL.LU R12, [R1+0xdc0] ;  /* 0x000dc000010c7983 */ /* 0x000eac0000300800 */
[----:B------:R-:W-:Y:S04]  /*553b0*/  STL.64 [R1+0xba0], R8 ;  /* 0x000ba00801007387 */ /* 0x000fe80000100a00 */
[----:B------:R-:W-:Y:S04]  /*553c0*/  STL.64 [R1+0xba8], R10 ;  /* 0x000ba80a01007387 */ /* 0x000fe80000100a00 */
        /* <DEDUP_REMOVED lines=11> */
[----:B---3--:R-:W3:Y:S04]  /*55480*/  LDL.LU R22, [R1+0xde8] ;  /* 0x000de80001167983 */ /* 0x008ee80000300800 */
        /* <DEDUP_REMOVED lines=93> */
[----:B------:R-:W-:Y:S03]  /*55a60*/  HMMA.1688.F32.TF32 R56, R232, R92, R56 ;  /* 0x0000005ce838723c */ /* 0x000fe60000081038 */
        /* <DEDUP_REMOVED lines=18> */
[----:B------:R-:W1:Y:S04]  /*55b90*/  LDS R239, [R31+0x12780] ;  /* 0x012780001fef7984 */ /* 0x000e680000000800 */
[----:B------:R-:W-:Y:S04]  /*55ba0*/  STL.64 [R1+0xa70], R40 ;  /* 0x000a702801007387 */ /* 0x000fe80000100a00 */
[----:B------:R2:W-:Y:S02]  /*55bb0*/  STL.64 [R1+0xa78], R42 ;  /* 0x000a782a01007387 */ /* 0x0005e40000100a00 */
[----:B--2---:R-:W-:Y:S02]  /*55bc0*/  HMMA.1688.F32.TF32 R40, R232, R108, R136 ;  /* 0x0000006ce828723c */ /* 0x004fe40000081088 */
[----:B------:R-:W-:Y:S04]  /*55bd0*/  STL.64 [R1+0xa60], R48 ;  /* 0x000a603001007387 */ /* 0x000fe80000100a00 */
[----:B------:R-:W-:Y:S04]  /*55be0*/  STL.64 [R1+0xa68], R50 ;  /* 0x000a683201007387 */ /* 0x000fe80000100a00 */
[----:B------:R-:W-:Y:S04]  /*55bf0*/  STL.64 [R1+0xa50], R44 ;  /* 0x000a502c01007387 */ /* 0x000fe80000100a00 */
[----:B------:R2:W-:Y:S04]  /*55c00*/  STL.64 [R1+0xa58], R46 ;  /* 0x000a582e01007387 */ /* 0x0005e80000100a00 */
[----:B------:R-:W-:Y:S04]  /*55c10*/  LDS R232, [R0+0x14000] ;  /* 0x0140000000e87984 */ /* 0x000fe80000000800 */
[----:B------:R-:W-:Y:S04]  /*55c20*/  LDS R234, [R0+0x16000] ;  /* 0x0160000000ea7984 */ /* 0x000fe80000000800 */
[----:B------:R-:W-:Y:S01]  /*55c30*/  STL.64 [R1+0xa30], R40 ;  /* 0x000a302801007387 */ /* 0x000fe20000100a00 */
[C---:B--2---:R-:W-:Y:S03]  /*55c40*/  HMMA.1688.F32.TF32 R44, R240.reuse, R68, R36 ;  /* 0x00000044f02c723c */ /* 0x044fe60000081024 */
[----:B------:R2:W-:Y:S04]  /*55c50*/  STL.64 [R1+0xa38], R42 ;  /* 0x000a382a01007387 */ /* 0x0005e80000100a00 */
[----:B------:R-:W-:Y:S01]  /*55c60*/  LDS R233, [R31+0x14000] ;  /* 0x014000001fe97984 */ /* 0x000fe20000000800 */
[C---:B------:R-:W-:Y:S03]  /*55c70*/  HMMA.1688.F32.TF32 R36, R240.reuse, R216, R32 ;  /* 0x000000d8f024723c */ /* 0x040fe60000081020 */
[----:B------:R-:W3:Y:S05]  /*55c80*/  LDS R235, [R31+0x16000] ;  /* 0x016000001feb7984 */ /* 0x000eea0000000800 */
[C---:B--2---:R-:W-:Y:S08]  /*55c90*/  HMMA.1688.F32.TF32 R40, R240.reuse, R88, R208 ;  /* 0x00000058f028723c */ /* 0x044ff000000810d0 */
        /* <DEDUP_REMOVED lines=11> */
[----:B------:R-:W-:Y:S01]  /*55d50*/  STL.64 [R1+0xb18], R34 ;  /* 0x000b182201007387 */ /* 0x000fe20000100a00 */
[C---:B--2---:R-:W-:Y:S03]  /*55d60*/  HMMA.1688.F32.TF32 R8, R240.reuse, R116, R20 ;  /* 0x00000074f008723c */ /* 0x044fe60000081014 */
[----:B------:R-:W-:Y:S04]  /*55d70*/  STL.64 [R1+0xb30], R4 ;  /* 0x000b300401007387 */ /* 0x000fe80000100a00 */
[----:B------:R2:W-:Y:S02]  /*55d80*/  STL.64 [R1+0xb38], R6 ;  /* 0x000b380601007387 */ /* 0x0005e40000100a00 */
[C---:B--2---:R-:W-:Y:S11]  /*55d90*/  HMMA.1688.F32.TF32 R4, R240.reuse, R100, R12 ;  /* 0x00000064f004723c */ /* 0x044ff6000008100c */
[----:B------:R-:W-:Y:S03]  /*55da0*/  @!UPT UIADD3 URZ, URZ, URZ, URZ ;  /* 0x0000003f3f3ff290 */ /* 0x000fe6000fffe03f */
[----:B------:R2:W-:Y:S04]  /*55db0*/  STL.64 [R1+0xb50], R8 ;  /* 0x000b500801007387 */ /* 0x0005e80000100a00 */
[----:B------:R4:W-:Y:S04]  /*55dc0*/  STL.64 [R1+0xb58], R10 ;  /* 0x000b580a01007387 */ /* 0x0009e80000100a00 */
[----:B--2---:R-:W2:Y:S04]  /*55dd0*/  LDL.LU R8, [R1+0x610] ;  /* 0x0006100001087983 */ /* 0x004ea80000300800 */
[----:B------:R1:W-:Y:S04]  /*55de0*/  STL.64 [R1+0xb70], R16 ;  /* 0x000b701001007387 */ /* 0x0003e80000100a00 */
[----:B------:R1:W-:Y:S04]  /*55df0*/  STL.64 [R1+0xb78], R18 ;  /* 0x000b781201007387 */ /* 0x0003e80000100a00 */
[----:B------:R1:W-:Y:S04]  /*55e00*/  STL.64 [R1+0xb90], R4 ;  /* 0x000b900401007387 */ /* 0x0003e80000100a00 */
[----:B------:R1:W-:Y:S04]  /*55e10*/  STL.64 [R1+0xb98], R6 ;  /* 0x000b980601007387 */ /* 0x0003e80000100a00 */
        /* <DEDUP_REMOVED lines=59> */
[C---:B--2---:R-:W-:Y:S03]  /*561d0*/  HMMA.1688.F32.TF32 R40, R240.reuse, R96, R24 ;  /* 0x00000060f028723c */ /* 0x044fe60000081018 */
[----:B------:R-:W2:Y:S11]  /*561e0*/  LDL.LU R24, [R1+0x320] ;  /* 0x0003200001187983 */ /* 0x000eb60000300800 */
[----:B------:R-:W-:Y:S09]  /*561f0*/  @!UPT UIADD3 URZ, URZ, URZ, URZ ;  /* 0x0000003f3f3ff290 */ /* 0x000ff2000fffe03f */
[----:B------:R-:W-:Y:S04]  /*56200*/  STL.64 [R1+0xbc0], R40 ;  /* 0x000bc02801007387 */ /* 0x000fe80000100a00 */
[----:B------:R3:W-:Y:S04]  /*56210*/  STL.64 [R1+0xbc8], R42 ;  /* 0x000bc82a01007387 */ /* 0x0007e80000100a00 */
[----:B------:R-:W2:Y:S04]  /*56220*/  LDL.LU R25, [R1+0x324] ;  /* 0x0003240001197983 */ /* 0x000ea80000300800 */
[----:B------:R-:W2:Y:S01]  /*56230*/  LDL.LU R26, [R1+0x328] ;  /* 0x00032800011a7983 */ /* 0x000ea20000300800 */
[C---:B---3--:R-:W-:Y:S03]  /*56240*/  HMMA.1688.F32.TF32 R40, R240.reuse, R92, R20 ;  /* 0x0000005cf028723c */ /* 0x048fe60000081014 */
[----:B------:R-:W2:Y:S04]  /*56250*/  LDL.LU R27, [R1+0x32c] ;  /* 0x00032c00011b7983 */ /* 0x000ea80000300800 */
[----:B------:R-:W3:Y:S11]  /*56260*/  LDL.LU R20, [R1+0x300] ;  /* 0x0003000001147983 */ /* 0x000ef60000300800 */
[----:B------:R-:W-:Y:S05]  /*56270*/  @!UPT UIADD3 URZ, URZ, URZ, URZ ;  /* 0x0000003f3f3ff290 */ /* 0x000fea000fffe03f */
[----:B------:R-:W-:Y:S04]  /*56280*/  STL.64 [R1+0xbe0], R40 ;  /* 0x000be02801007387 */ /* 0x000fe80000100a00 */
[----:B------:R1:W-:Y:S04]  /*56290*/  STL.64 [R1+0xbe8], R42 ;  /* 0x000be82a01007387 */ /* 0x0003e80000100a00 */
[----:B------:R-:W3:Y:S01]  /*562a0*/  LDL.LU R21, [R1+0x304] ;  /* 0x0003040001157983 */ /* 0x000ee20000300800 */
[C---:B----4-:R-:W-:Y:S03]  /*562b0*/  HMMA.1688.F32.TF32 R56, R240.reuse, R76, R56 ;  /* 0x0000004cf038723c */ /* 0x050fe60000081038 */
[----:B------:R-:W3:Y:S04]  /*562c0*/  LDL.LU R22, [R1+0x308] ;  /* 0x0003080001167983 */ /* 0x000ee80000300800 */
[----:B------:R-:W3:Y:S01]  /*562d0*/  LDL.LU R23, [R1+0x30c] ;  /* 0x00030c0001177983 */ /* 0x000ee20000300800 */
[C---:B-1----:R-:W-:Y:S03]  /*562e0*/  HMMA.1688.F32.TF32 R40, R240.reuse, R72, R16 ;  /* 0x00000048f028723c */ /* 0x042fe60000081010 */
[----:B------:R-:W4:Y:S11]  /*562f0*/  LDL.LU R16, [R1+0x2e0] ;  /* 0x0002e00001107983 */ /* 0x000f360000300800 */
[----:B------:R-:W-:Y:S09]  /*56300*/  @!UPT UIADD3 URZ, URZ, URZ, URZ ;  /* 0x0000003f3f3ff290 */ /* 0x000ff2000fffe03f */
[----:B------:R-:W-:Y:S04]  /*56310*/  STL.64 [R1+0xc00], R40 ;  /* 0x000c002801007387 */ /* 0x000fe80000100a00 */
[----:B------:R1:W-:Y:S01]  /*56320*/  STL.64 [R1+0xc08], R42 ;  /* 0x000c082a01007387 */ /* 0x0003e20000100a00 */
[C---:B------:R-:W-:Y:S03]  /*56330*/  HMMA.1688.F32.TF32 R48, R240.reuse, R84, R48 ;  /* 0x00000054f030723c */ /* 0x040fe60000081030 */
[----:B------:R-:W4:Y:S04]  /*56340*/  LDL.LU R17, [R1+0x2e4] ;  /* 0x0002e40001117983 */ /* 0x000f280000300800 */
[----:B------:R-:W4:Y:S01]  /*56350*/  LDL.LU R18, [R1+0x2e8] ;  /* 0x0002e80001127983 */ /* 0x000f220000300800 */
[C---:B-1----:R-:W-:Y:S03]  /*56360*/  HMMA.1688.F32.TF32 R40, R240.reuse, R80, R52 ;  /* 0x00000050f028723c */ /* 0x042fe60000081034 */
[----:B------:R-:W4:Y:S04]  /*56370*/  LDL.LU R19, [R1+0x2ec] ;  /* 0x0002ec0001137983 */ /* 0x000f280000300800 */
[----:B------:R-:W-:Y:S01]  /*56380*/  STL.64 [R1+0xc20], R56 ;  /* 0x000c203801007387 */ /* 0x000fe20000100a00 */
[----:B------:R-:W-:Y:S03]  /*56390*/  HMMA.1688.F32.TF32 R44, R240, R108, R44 ;  /* 0x0000006cf02c723c */ /* 0x000fe6000008102c */
[----:B------:R-:W-:Y:S04]  /*563a0*/  STL.64 [R1+0xc28], R58 ;  /* 0x000c283a01007387 */ /* 0x000fe80000100a00 */
[----:B------:R-:W-:Y:S01]  /*563b0*/  LDS R241, [R31+0x14100] ;  /* 0x014100001ff17984 */ /* 0x000fe20000000800 */
[C---:B------:R-:W-:Y:S03]  /*563c0*/  HMMA.1688.F32.TF32 R32, R236.reuse, R120, R32 ;  /* 0x00000078ec20723c */ /* 0x040fe60000081020 */
[----:B------:R-:W-:Y:S04]  /*563d0*/  LDS R243, [R31+0x16100] ;  /* 0x016100001ff37984 */ /* 0x000fe80000000800 */
[----:B------:R-:W-:Y:S04]  /*563e0*/  LDS R240, [R0+0x14100] ;  /* 0x0141000000f07984 */ /* 0x000fe80000000800 */
[----:B------:R-:W-:Y:S04]  /*563f0*/  STL.64 [R1+0xc50], R40 ;  /* 0x000c502801007387 */ /* 0x000fe80000100a00 */
[----:B------:R1:W-:Y:S01]  /*56400*/  STL.64 [R1+0xc58], R42 ;  /* 0x000c582a01007387 */ /* 0x0003e20000100a00 */
[C---:B------:R-:W-:Y:S03]  /*56410*/  HMMA.1688.F32.TF32 R8, R236.reuse, R116, R8 ;  /* 0x00000074ec08723c */ /* 0x040fe60000081008 */
[----:B------:R-:W-:Y:S05]  /*56420*/  LDS R242, [R0+0x16100] ;  /* 0x0161000000f27984 */ /* 0x000fea0000000800 */
[C---:B-1----:R-:W-:Y:S01]  /*56430*/  HMMA.1688.F32.TF32 R40, R236.reuse, R68, R140 ;  /* 0x00000044ec28723c */ /* 0x042fe2000008108c */
[----:B------:R-:W-:Y:S04]  /*56440*/  STL.64 [R1+0xcc0], R48 ;  /* 0x000cc03001007387 */ /* 0x000fe80000100a00 */
[----:B------:R1:W-:Y:S04]  /*56450*/  STL.64 [R1+0xcc8], R50 ;  /* 0x000cc83201007387 */ /* 0x0003e80000100a00 */
[----:B------:R-:W-:Y:S04]  /*56460*/  STL.64 [R1+0xc40], R44 ;  /* 0x000c402c01007387 */ /* 0x000fe80000100a00 */
[----:B------:R1:W-:Y:S02]  /*56470*/  STL.64 [R1+0xc48], R46 ;  /* 0x000c482e01007387 */ /* 0x0003e40000100a00 */
[C---:B-1----:R-:W-:Y:S08]  /*56480*/  HMMA.1688.F32.TF32 R48, R236.reuse, R88, R136 ;  /* 0x00000058ec30723c */ /* 0x042ff00000081088 */
[----:B------:R-:W-:Y:S01]  /*56490*/  STL.64 [R1+0xa20], R40 ;  /* 0x000a202801007387 */ /* 0x000fe20000100a00 */
[C---:B------:R-:W-:Y:S03]  /*564a0*/  HMMA.1688.F32.TF32 R44, R236.reuse, R216, R36 ;  /* 0x000000d8ec2c723c */ /* 0x040fe60000081024 */
[----:B------:R1:W-:Y:S05]  /*564b0*/  STL.64 [R1+0xa28], R42 ;  /* 0x000a282a01007387 */ /* 0x0003ea0000100a00 */
[C---:B------:R-:W-:Y:S08]  /*564c0*/  HMMA.1688.F32.TF32 R36, R236.reuse, R124, R12 ;  /* 0x0000007cec24723c */ /* 0x040ff0000008100c */
[C---:B-1----:R-:W-:Y:S01]  /*564d0*/  HMMA.1688.F32.TF32 R40, R236.reuse, R128, R208 ;  /* 0x00000080ec28723c */ /* 0x042fe200000810d0 */
[----:B------:R-:W-:Y:S04]  /*564e0*/  STL.64 [R1+0xa10], R48 ;  /* 0x000a103001007387 */ /* 0x000fe80000100a00 */
[----:B------:R-:W-:Y:S04]  /*564f0*/  STL.64 [R1+0xa18], R50 ;  /* 0x000a183201007387 */ /* 0x000fe80000100a00 */
[----:B------:R-:W-:Y:S04]  /*56500*/  STL.64 [R1+0xa00], R44 ;  /* 0x000a002c01007387 */ /* 0x000fe80000100a00 */
[----:B------:R-:W-:Y:S04]  /*56510*/  STL.64 [R1+0xa08], R46 ;  /* 0x000a082e01007387 */ /* 0x000fe80000100a00 */
[----:B------:R-:W4:Y:S06]  /*56520*/  LDL.LU R12, [R1+0x2c0] ;  /* 0x0002c000010c7983 */ /* 0x000f2c0000300800 */
[----:B------:R-:W-:Y:S04]  /*56530*/  STL.64 [R1+0x9e0], R40 ;  /* 0x0009e02801007387 */ /* 0x000fe80000100a00 */
[----:B------:R-:W-:Y:S04]  /*56540*/  STL.64 [R1+0x9e8], R42 ;  /* 0x0009e82a01007387 */ /* 0x000fe80000100a00 */
[----:B------:R-:W-:Y:S04]  /*56550*/  STL.64 [R1+0x9c0], R36 ;  /* 0x0009c02401007387 */ /* 0x000fe80000100a00 */
[----:B------:R-:W-:Y:S04]  /*56560*/  STL.64 [R1+0x9c8], R38 ;  /* 0x0009c82601007387 */ /* 0x000fe80000100a00 */
[----:B------:R-:W4:Y:S04]  /*56570*/  LDL.LU R13, [R1+0x2c4] ;  /* 0x0002c400010d7983 */ /* 0x000f280000300800 */
[----:B------:R-:W4:Y:S04]  /*56580*/  LDL.LU R14, [R1+0x2c8] ;  /* 0x0002c800010e7983 */ /* 0x000f280000300800 */
[----:B------:R-:W4:Y:S01]  /*56590*/  LDL.LU R15, [R1+0x2cc] ;  /* 0x0002cc00010f7983 */ /* 0x000f220000300800 */
[C---:B------:R-:W-:Y:S03]  /*565a0*/  HMMA.1688.F32.TF32 R4, R236.reuse, R112, R4 ;  /* 0x00000070ec04723c */ /* 0x040fe60000081004 */
[----:B------:R1:W-:Y:S04]  /*565b0*/  STL.64 [R1+0x9a0], R32 ;  /* 0x0009a02001007387 */ /* 0x0003e80000100a00 */
[----:B------:R1:W-:Y:S04]  /*565c0*/  STL.64 [R1+0x9a8], R34 ;  /* 0x0009a82201007387 */ /* 0x0003e80000100a00 */
[----:B-1----:R-:W4:Y:S04]  /*565d0*/  LDL.LU R32, [R1+0x2b0] ;  /* 0x0002b00001207983 */ /* 0x002f280000300800 */
[----:B------:R1:W-:Y:S04]  /*565e0*/  STL.64 [R1+0x920], R8 ;  /* 0x0009200801007387 */ /* 0x0003e80000100a00 */
[----:B------:R-:W-:Y:S04]  /*565f0*/  STL.64 [R1+0x928], R10 ;  /* 0x0009280a01007387 */ /* 0x000fe80000100a00 */
[----:B------:R-:W-:Y:S04]  /*56600*/  STL.64 [R1+0x610], R4 ;  /* 0x0006100401007387 */ /* 0x000fe80000100a00 */
[----:B------:R2:W-:Y:S04]  /*56610*/  STL.64 [R1+0x618], R6 ;  /* 0x0006180601007387 */ /* 0x0005e80000100a00 */
[----:B------:R-:W4:Y:S04]  /*56620*/  LDL.LU R33, [R1+0x2b4] ;  /* 0x0002b40001217983 */ /* 0x000f280000300800 */
[----:B------:R-:W4:Y:S04]  /*56630*/  LDL.LU R34, [R1+0x2b8] ;  /* 0x0002b80001227983 */ /* 0x000f280000300800 */
[----:B------:R-:W4:Y:S04]  /*56640*/  LDL.LU R35, [R1+0x2bc] ;  /* 0x0002bc0001237983 */ /* 0x000f280000300800 */
[----:B-1----:R-:W4:Y:S01]  /*56650*/  LDL.LU R8, [R1+0x100] ;  /* 0x0001000001087983 */ /* 0x002f220000300800 */
[C---:B--2---:R-:W-:Y:S08]  /*56660*/  HMMA.1688.F32.TF32 R4, R236.reuse, R100, R24 ;  /* 0x00000064ec04723c */ /* 0x044ff00000081018 */
[C---:B---3--:R-:W-:Y:S11]  /*56670*/  HMMA.1688.F32.TF32 R20, R236.reuse, R96, R20 ;  /* 0x00000060ec14723c */ /* 0x048ff60000081014 */
[----:B------:R-:W-:Y:S04]  /*56680*/  @!UPT UIADD3 URZ, URZ, URZ, URZ ;  /* 0x0000003f3f3ff290 */ /* 0x000fe8000fffe03f */
[----:B------:R1:W-:Y:S04]  /*56690*/  STL.64 [R1+0x5f0], R4 ;  /* 0x0005f00401007387 */ /* 0x0003e80000100a00 */
[----:B------:R2:W-:Y:S04]  /*566a0*/  STL.64 [R1+0x5f8], R6 ;  /* 0x0005f80601007387 */ /* 0x0005e80000100a00 */
[----:B------:R-:W3:Y:S04]  /*566b0*/  LDL.LU R9, [R1+0x104] ;  /* 0x0001040001097983 */ /* 0x000ee80000300800 */
[----:B------:R-:W3:Y:S04]  /*566c0*/  LDL.LU R10, [R1+0x108] ;  /* 0x00010800010a7983 */ /* 0x000ee80000300800 */
[----:B------:R-:W3:Y:S04]  /*566d0*/  LDL.LU R11, [R1+0x10c] ;  /* 0x00010c00010b7983 */ /* 0x000ee80000300800 */
[----:B-1----:R-:W3:Y:S04]  /*566e0*/  LDL.LU R4, [R1+0x80] ;  /* 0x0000800001047983 */ /* 0x002ee80000300800 */
[----:B------:R-:W-:Y:S04]  /*566f0*/  STL.64 [R1+0x300], R20 ;  /* 0x0003001401007387 */ /* 0x000fe80000100a00 */
[----:B------:R1:W-:Y:S04]  /*56700*/  STL.64 [R1+0x308], R22 ;  /* 0x0003081601007387 */ /* 0x0003e80000100a00 */
[----:B------:R-:W3:Y:S04]  /*56710*/  LDL.LU R5, [R1+0x84] ;  /* 0x0000840001057983 */ /* 0x000ee80000300800 */
[----:B--2---:R-:W3:Y:S01]  /*56720*/  LDL.LU R6, [R1+0x88] ;  /* 0x0000880001067983 */ /* 0x004ee20000300800 */
[----:B----4-:R-:W-:Y:S03]  /*56730*/  HMMA.1688.F32.TF32 R16, R236, R92, R16 ;  /* 0x0000005cec10723c */ /* 0x010fe60000081010 */
[----:B------:R-:W3:Y:S04]  /*56740*/  LDL.LU R7, [R1+0x8c] ;  /* 0x00008c0001077983 */ /* 0x000ee80000300800 */
[----:B------:R-:W2:Y:S11]  /*56750*/  LDL.LU R24, [R1+0x20] ;  /* 0x0000200001187983 */ /* 0x000eb60000300800 */
[----:B------:R-:W-:Y:S05]  /*56760*/  @!UPT UIADD3 URZ, URZ, URZ, URZ ;  /* 0x0000003f3f3ff290 */ /* 0x000fea000fffe03f */
[----:B------:R4:W-:Y:S04]  /*56770*/  STL.64 [R1+0x2e0], R16 ;  /* 0x0002e01001007387 */ /* 0x0009e80000100a00 */
[----:B------:R1:W-:Y:S04]  /*56780*/  STL.64 [R1+0x2e8], R18 ;  /* 0x0002e81201007387 */ /* 0x0003e80000100a00 */
[----:B------:R-:W2:Y:S04]  /*56790*/  LDL.LU R25, [R1+0x24] ;  /* 0x0000240001197983 */ /* 0x000ea80000300800 */
[----:B------:R-:W2:Y:S04]  /*567a0*/  LDL.LU R26, [R1+0x28] ;  /* 0x00002800011a7983 */ /* 0x000ea80000300800 */
[----:B------:R-:W2:Y:S01]  /*567b0*/  LDL.LU R27, [R1+0x2c] ;  /* 0x00002c00011b7983 */ /* 0x000ea20000300800 */
[----:B-1----:R-:W-:Y:S01]  /*567c0*/  MOV R22, R130 ;  /* 0x0000008200167202 */ /* 0x002fe20000000f00 */
[----:B------:R-:W-:-:S02]  /*567d0*/  IMAD.MOV.U32 R23, RZ, RZ, R131 ;  /* 0x000000ffff177224 */ /* 0x000fc400078e0083 */
[----:B------:R-:W2:Y:S01]  /*567e0*/  LDL.LU R20, [R1+0x10] ;  /* 0x0000100001147983 */ /* 0x000ea20000300800 */
[----:B----4-:R-:W-:-:S03]  /*567f0*/  IMAD.MOV.U32 R16, RZ, RZ, R218 ;  /* 0x000000ffff107224 */ /* 0x010fc600078e00da */
[----:B------:R-:W4:Y:S01]  /*56800*/  LDL.LU R21, [R1+0x14] ;  /* 0x0000140001157983 */ /* 0x000f220000300800 */
[----:B------:R-:W-:-:S03]  /*56810*/  IMAD.MOV.U32 R17, RZ, RZ, R219 ;  /* 0x000000ffff117224 */ /* 0x000fc600078e00db */
[----:B------:R-:W4:Y:S04]  /*56820*/  LDL.LU R130, [R1+0x4480] ;  /* 0x0044800001827983 */ /* 0x000f280000300800 */
[----:B------:R-:W4:Y:S01]  /*56830*/  LDL.LU R131, [R1+0x447c] ;  /* 0x00447c0001837983 */ /* 0x000f220000300800 */
[----:B------:R-:W-:-:S03]  /*56840*/  MOV R18, R252 ;  /* 0x000000fc00127202 */ /* 0x000fc60000000f00 */
[----:B------:R-:W4:Y:S01]  /*56850*/  LDL.LU R218, [R1+0x4478] ;  /* 0x0044780001da7983 */ /* 0x000f220000300800 */
[----:B------:R-:W-:-:S03]  /*56860*/  IMAD.MOV.U32 R19, RZ, RZ, R2 ;  /* 0x000000ffff137224 */ /* 0x000fc600078e0002 */
[----:B------:R-:W4:Y:S01]  /*56870*/  LDL.LU R219, [R1+0x4474] ;  /* 0x0044740001db7983 */ /* 0x000f220000300800 */
[C---:B------:R-:W-:Y:S11]  /*56880*/  HMMA.1688.F32.TF32 R12, R236.reuse, R72, R12 ;  /* 0x00000048ec0c723c */ /* 0x040ff6000008100c */
[----:B------:R-:W-:Y:S11]  /*56890*/  @!UPT UIADD3 URZ, URZ, URZ, URZ ;  /* 0x0000003f3f3ff290 */ /* 0x000ff6000fffe03f */
[----:B------:R-:W-:Y:S01]  /*568a0*/  @!UPT UIADD3 URZ, URZ, URZ, URZ ;  /* 0x0000003f3f3ff290 */ /* 0x000fe2000fffe03f */
[----:B------:R1:W-:Y:S01]  /*568b0*/  STL.64 [R1+0xd50], R12 ;  /* 0x000d500c01007387 */ /* 0x0003e20000100a00 */
[----:B------:R-:W-:Y:S02]  /*568c0*/  IMAD.MOV.U32 R252, RZ, RZ, R14 ;  /* 0x000000fffffc7224 */ /* 0x000fe400078e000e */
[----:B------:R-:W-:Y:S02]  /*568d0*/  IMAD.MOV.U32 R2, RZ, RZ, R15 ;  /* 0x000000ffff027224 */ /* 0x000fe400078e000f */
[----:B------:R-:W-:Y:S02]  /*568e0*/  IMAD.MOV.U32 R14, RZ, RZ, R70 ;  /* 0x000000ffff0e7224 */ /* 0x000fe400078e0046 */
[----:B------:R-:W-:Y:S01]  /*568f0*/  IMAD.MOV.U32 R15, RZ, RZ, R71 ;  /* 0x000000ffff0f7224 */ /* 0x000fe200078e0047 */
[----:B-1----:R-:W-:Y:S01]  /*56900*/  MOV R12, R90 ;  /* 0x0000005a000c7202 */ /* 0x002fe20000000f00 */
[----:B------:R-:W-:Y:S01]  /*56910*/  IMAD.MOV.U32 R13, RZ, RZ, R91 ;  /* 0x000000ffff0d7224 */ /* 0x000fe200078e005b */
[----:B------:R-:W4:Y:S04]  /*56920*/  LDL.LU R90, [R1+0x4470] ;  /* 0x00447000015a7983 */ /* 0x000f280000300800 */
[----:B------:R-:W4:Y:S04]  /*56930*/  LDL.LU R91, [R1+0x446c] ;  /* 0x00446c00015b7983 */ /* 0x000f280000300800 */
[----:B------:R-:W4:Y:S04]  /*56940*/  LDL.LU R70, [R1+0x4468] ;  /* 0x0044680001467983 */ /* 0x000f280000300800 */
[----:B------:R-:W4:Y:S01]  /*56950*/  LDL.LU R71, [R1+0x4464] ;  /* 0x0044640001477983 */ /* 0x000f220000300800 */
[C---:B------:R-:W-:Y:S08]  /*56960*/  HMMA.1688.F32.TF32 R32, R236.reuse, R76, R32 ;  /* 0x0000004cec20723c */ /* 0x040ff00000081020 */
[C---:B---3--:R-:W-:Y:S11]  /*56970*/  HMMA.1688.F32.TF32 R4, R236.reuse, R84, R4 ;  /* 0x00000054ec04723c */ /* 0x048ff60000081004 */
[----:B------:R-:W-:Y:S11]  /*56980*/  @!UPT UIADD3 URZ, URZ, URZ, URZ ;  /* 0x0000003f3f3ff290 */ /* 0x000ff6000fffe03f */
[----:B------:R-:W-:Y:S02]  /*56990*/  @!UPT UIADD3 URZ, URZ, URZ, URZ ;  /* 0x0000003f3f3ff290 */ /* 0x000fe4000fffe03f */
[----:B------:R-:W-:Y:S01]  /*569a0*/  MOV R89, R4 ;  /* 0x0000000400597202 */ /* 0x000fe20000000f00 */
[----:B------:R-:W-:Y:S02]  /*569b0*/  IMAD.MOV.U32 R88, RZ, RZ, R5 ;  /* 0x000000ffff587224 */ /* 0x000fe400078e0005 */
[----:B------:R-:W-:Y:S02]  /*569c0*/  IMAD.MOV.U32 R69, RZ, RZ, R6 ;  /* 0x000000ffff457224 */ /* 0x000fe400078e0006 */
[----:B------:R-:W-:Y:S02]  /*569d0*/  IMAD.MOV.U32 R68, RZ, RZ, R7 ;  /* 0x000000ffff447224 */ /* 0x000fe400078e0007 */
[C---:B--2---:R-:W-:Y:S08]  /*569e0*/  HMMA.1688.F32.TF32 R4, R236.reuse, R108, R24 ;  /* 0x0000006cec04723c */ /* 0x044ff00000081018 */
[----:B------:R-:W-:Y:S01]  /*569f0*/  HMMA.1688.F32.TF32 R8, R236, R80, R8 ;  /* 0x00000050ec08723c */ /* 0x000fe20000081008 */
        /* <DEDUP_REMOVED lines=8> */
[----:B------:R-:W-:Y:S02]  /*56a80*/  IMAD.MOV.U32 R101, RZ, RZ, R34 ;  /* 0x000000ffff657224 */ /* 0x000fe400078e0022 */
[----:B------:R-:W-:Y:S01]  /*56a90*/  IMAD.MOV.U32 R100, RZ, RZ, R35 ;  /* 0x000000ffff647224 */ /* 0x000fe200078e0023 */
[----:B------:R-:W-:Y:S03]  /*56aa0*/  LDS R236, [R0+0x14080] ;  /* 0x0140800000ec7984 */ /* 0x000fe60000000800 */
[----:B------:R-:W-:Y:S01]  /*56ab0*/  MOV R85, R4 ;  /* 0x0000000400557202 */ /* 0x000fe20000000f00 */
[----:B------:R-:W-:Y:S01]  /*56ac0*/  IMAD.MOV.U32 R84, RZ, RZ, R5 ;  /* 0x000000ffff547224 */ /* 0x000fe200078e0005 */
[----:B------:R-:W1:Y:S01]  /*56ad0*/  LDS R238, [R0+0x16080] ;  /* 0x0160800000ee7984 */ /* 0x000e620000000800 */
[----:B------:R-:W-:-:S02]  /*56ae0*/  IMAD.MOV.U32 R81, RZ, RZ, R6 ;  /* 0x000000ffff517224 */ /* 0x000fc400078e0006 */
[----:B------:R-:W-:-:S03]  /*56af0*/  IMAD.MOV.U32 R80, RZ, RZ, R7 ;  /* 0x000000ffff507224 */ /* 0x000fc600078e0007 */
[----:B------:R-:W-:Y:S01]  /*56b00*/  MOV R97, R8 ;  /* 0x0000000800617202 */ /* 0x000fe20000000f00 */
[----:B------:R-:W-:Y:S02]  /*56b10*/  IMAD.MOV.U32 R96, RZ, RZ, R9 ;  /* 0x000000ffff607224 */ /* 0x000fe400078e0009 */
[----:B------:R-:W-:Y:S02]  /*56b20*/  IMAD.MOV.U32 R93, RZ, RZ, R10 ;  /* 0x000000ffff5d7224 */ /* 0x000fe400078e000a */
[----:B------:R-:W-:Y:S01]  /*56b30*/  IMAD.MOV.U32 R92, RZ, RZ, R11 ;  /* 0x000000ffff5c7224 */ /* 0x000fe200078e000b */
[C---:B----4-:R-:W-:Y:S08]  /*56b40*/  HMMA.1688.F32.TF32 R4, R232.reuse, R70, R20 ;  /* 0x00000046e804723c */ /* 0x050ff00000081014 */
[C---:B------:R-:W-:Y:S11]  /*56b50*/  HMMA.1688.F32.TF32 R8, R232.reuse, R90, R16 ;  /* 0x0000005ae808723c */ /* 0x040ff60000081010 */
[----:B------:R-:W-:Y:S05]  /*56b60*/  @!UPT UIADD3 URZ, URZ, URZ, URZ ;  /* 0x0000003f3f3ff290 */ /* 0x000fea000fffe03f */
[----:B------:R-:W-:Y:S01]  /*56b70*/  MOV R77, R4 ;  /* 0x00000004004d7202 */ /* 0x000fe20000000f00 */
[----:B------:R-:W-:Y:S02]  /*56b80*/  IMAD.MOV.U32 R76, RZ, RZ, R5 ;  /* 0x000000ffff4c7224 */ /* 0x000fe400078e0005 */
[----:B------:R-:W-:Y:S02]  /*56b90*/  IMAD.MOV.U32 R73, RZ, RZ, R6 ;  /* 0x000000ffff497224 */ /* 0x000fe400078e0006 */
[----:B------:R-:W-:Y:S02]  /*56ba0*/  IMAD.MOV.U32 R72, RZ, RZ, R7 ;  /* 0x000000ffff487224 */ /* 0x000fe400078e0007 */
[----:B------:R-:W-:Y:S01]  /*56bb0*/  HMMA.1688.F32.TF32 R4, R232, R218, R248 ;  /* 0x000000dae804723c */ /* 0x000fe200000810f8 */
[----:B------:R-:W-:Y:S04]  /*56bc0*/  STL.64 [R1+0xdb0], R8 ;  /* 0x000db00801007387 */ /* 0x000fe80000100a00 */
[----:B------:R-:W-:Y:S01]  /*56bd0*/  STL.64 [R1+0xdb8], R10 ;  /* 0x000db80a01007387 */ /* 0x000fe20000100a00 */
[----:B------:R-:W-:Y:S01]  /*56be0*/  MOV R16, R99 ;  /* 0x0000006300107202 */ /* 0x000fe20000000f00 */
[----:B------:R-:W-:-:S02]  /*56bf0*/  IMAD.MOV.U32 R17, RZ, RZ, R98 ;  /* 0x000000ffff117224 */ /* 0x000fc400078e0062 */
[----:B------:R-:W-:Y:S11]  /*56c00*/  IMAD.MOV.U32 R18, RZ, RZ, R244 ;  /* 0x000000ffff127224 */ /* 0x000ff600078e00f4 */
[----:B------:R-:W-:Y:S03]  /*56c10*/  @!UPT UIADD3 URZ, URZ, URZ, URZ ;  /* 0x0000003f3f3ff290 */ /* 0x000fe6000fffe03f */
[----:B------:R-:W-:Y:S04]  /*56c20*/  STL.64 [R1+0xe00], R4 ;  /* 0x000e000401007387 */ /* 0x000fe80000100a00 */
[----:B------:R2:W-:Y:S01]  /*56c30*/  STL.64 [R1+0xe08], R6 ;  /* 0x000e080601007387 */ /* 0x0005e20000100a00 */
[----:B------:R-:W-:-:S03]  /*56c40*/  IMAD.MOV.U32 R19, RZ, RZ, R245 ;  /* 0x000000ffff137224 */ /* 0x000fc600078e00f5 */
[----:B------:R-:W3:Y:S01]  /*56c50*/  LDL.LU R99, [R1+0x4460] ;  /* 0x0044600001637983 */ /* 0x000ee20000300800 */
[----:B------:R-:W-:-:S03]  /*56c60*/  MOV R20, R246 ;  /* 0x000000f600147202 */ /* 0x000fc60000000f00 */
[----:B------:R-:W4:Y:S01]  /*56c70*/  LDL.LU R98, [R1+0x445c] ;  /* 0x00445c0001627983 */ /* 0x000f220000300800 */
[----:B--2---:R-:W-:Y:S03]  /*56c80*/  HMMA.1688.F32.TF32 R4, R232, R130, R12 ;  /* 0x00000082e804723c */ /* 0x004fe6000008100c */
        /* <DEDUP_REMOVED lines=11> */
[----:B------:R-:W2:Y:S01]  /*56d40*/  LDL.LU R14, [R1+0x68] ;  /* 0x00006800010e7983 */ /* 0x000ea20000300800 */
[----:B------:R-:W-:-:S03]  /*56d50*/  MOV R113, R4 ;  /* 0x0000000400717202 */ /* 0x000fc60000000f00 */
        /* <DEDUP_REMOVED lines=9> */
[----:B------:R-:W-:Y:S02]  /*56df0*/  IMAD.MOV.U32 R108, RZ, RZ, R7 ;  /* 0x000000ffff6c7224 */ /* 0x000fe400078e0007 */
[----:B------:R-:W-:Y:S01]  /*56e00*/  IMAD.MOV.U32 R6, RZ, RZ, R82 ;  /* 0x000000ffff067224 */ /* 0x000fe200078e0052 */
        /* <DEDUP_REMOVED lines=9> */
[----:B------:R-:W-:Y:S02]  /*56ea0*/  IMAD.MOV.U32 R8, RZ, RZ, R127 ;  /* 0x000000ffff087224 */ /* 0x000fe400078e007f */
[----:B---3--:R-:W-:Y:S02]  /*56eb0*/  IMAD.MOV.U32 R33, RZ, RZ, R99 ;  /* 0x000000ffff217224 */ /* 0x008fe400078e0063 */
[----:B----4-:R-:W-:Y:S02]  /*56ec0*/  IMAD.MOV.U32 R32, RZ, RZ, R98 ;  /* 0x000000ffff207224 */ /* 0x010fe400078e0062 */
[----:B--2---:R-:W-:Y:S01]  /*56ed0*/  IMAD.MOV.U32 R211, RZ, RZ, R95 ;  /* 0x000000ffffd37224 */ /* 0x004fe200078e005f */
[----:B------:R-:W-:Y:S01]  /*56ee0*/  MOV R210, R94 ;  /* 0x0000005e00d27202 */ /* 0x000fe20000000f00 */
[----:B------:R-:W-:Y:S02]  /*56ef0*/  IMAD.MOV.U32 R209, RZ, RZ, R75 ;  /* 0x000000ffffd17224 */ /* 0x000fe400078e004b */
[----:B------:R-:W-:-:S02]  /*56f00*/  IMAD.MOV.U32 R208, RZ, RZ, R74 ;  /* 0x000000ffffd07224 */ /* 0x000fc400078e004a */
[----:B------:R-:W-:Y:S01]  /*56f10*/  IMAD.MOV.U32 R39, RZ, RZ, R79 ;  /* 0x000000ffff277224 */ /* 0x000fe200078e004f */
[----:B------:R-:W-:Y:S02]  /*56f20*/  MOV R38, R78 ;  /* 0x0000004e00267202 */ /* 0x000fe40000000f00 */
[----:B------:R-:W-:Y:S02]  /*56f30*/  MOV R138, R86 ;  /* 0x00000056008a7202 */ /* 0x000fe40000000f00 */
[----:B------:R-:W2:Y:S01]  /*56f40*/  LDL.LU R86, [R1+0x4420] ;  /* 0x0044200001567983 */ /* 0x000ea20000300800 */
[----:B------:R-:W-:-:S03]  /*56f50*/  IMAD.MOV.U32 R139, RZ, RZ, R87 ;  /* 0x000000ffff8b7224 */ /* 0x000fc600078e0057 */
[----:B------:R-:W2:Y:S01]  /*56f60*/  LDL.LU R87, [R1+0x441c] ;  /* 0x00441c0001577983 */ /* 0x000ea20000300800 */
[----:B------:R-:W-:-:S03]  /*56f70*/  IMAD.MOV.U32 R36, RZ, RZ, R82 ;  /* 0x000000ffff247224 */ /* 0x000fc600078e0052 */
[----:B------:R-:W3:Y:S01]  /*56f80*/  LDL.LU R82, [R1+0x4418] ;  /* 0x0044180001527983 */ /* 0x000ee20000300800 */
[----:B------:R-:W-:-:S03]  /*56f90*/  IMAD.MOV.U32 R37, RZ, RZ, R83 ;  /* 0x000000ffff257224 */ /* 0x000fc600078e0053 */
[----:B------:R-:W3:Y:S04]  /*56fa0*/  LDL.LU R83, [R1+0x4414] ;  /* 0x0044140001537983 */ /* 0x000ee80000300800 */
        /* <DEDUP_REMOVED lines=11> */
[----:B------:R-:W-:Y:S01]  /*57060*/  IMAD.MOV.U32 R9, RZ, RZ, R118 ;  /* 0x000000ffff097224 */ /* 0x000fe200078e0076 */
[----:B------:R-:W-:Y:S01]  /*57070*/  MOV R10, R122 ;  /* 0x0000007a000a7202 */ /* 0x000fe20000000f00 */
[----:B------:R-:W-:Y:S01]  /*57080*/  IMAD.MOV.U32 R11, RZ, RZ, R123 ;  /* 0x000000ffff0b7224 */ /* 0x000fe200078e007b */
[----:B------:R-:W3:Y:S04]  /*57090*/  LDL.LU R118, [R1+0x43e4] ;  /* 0x0043e40001767983 */ /* 0x000ee80000300800 */
[----:B------:R-:W3:Y:S04]  /*570a0*/  LDL.LU R122, [R1+0x43e0] ;  /* 0x0043e000017a7983 */ /* 0x000ee80000300800 */
[----:B------:R-:W3:Y:S04]  /*570b0*/  LDL.LU R123, [R1+0x43dc] ;  /* 0x0043dc00017b7983 */ /* 0x000ee80000300800 */
[----:B------:R1:W-:Y:S04]  /*570c0*/  STL [R1+0x4218], R108 ;  /* 0x0042186c01007387 */ /* 0x0003e80000100800 */
[----:B------:R-:W-:Y:S04]  /*570d0*/  STL [R1+0x4214], R109 ;  /* 0x0042146d01007387 */ /* 0x000fe80000100800 */
[----:B------:R1:W-:Y:S04]  /*570e0*/  STL [R1+0x4210], R112 ;  /* 0x0042107001007387 */ /* 0x0003e80000100800 */
[----:B------:R1:W-:Y:S01]  /*570f0*/  STL [R1+0x420c], R113 ;  /* 0x00420c7101007387 */ /* 0x0003e20000100800 */
[----:B--2---:R-:W-:Y:S11]  /*57100*/  HMMA.1688.F32.TF32 R12, R232, R126, R12 ;  /* 0x0000007ee80c723c */ /* 0x004ff6000008100c */
[----:B------:R-:W-:Y:S11]  /*57110*/  @!UPT UIADD3 URZ, URZ, URZ, URZ ;  /* 0x0000003f3f3ff290 */ /* 0x000ff6000fffe03f */
[----:B------:R-:W-:Y:S02]  /*57120*/  @!UPT UIADD3 URZ, URZ, URZ, URZ ;  /* 0x0000003f3f3ff290 */ /* 0x000fe4000fffe03f */
[----:B------:R-:W-:Y:S02]  /*57130*/  IMAD.MOV.U32 R121, RZ, RZ, R12 ;  /* 0x000000ffff797224 */ /* 0x000fe400078e000c */
[----:B------:R-:W-:Y:S02]  /*57140*/  IMAD.MOV.U32 R12, RZ, RZ, R119 ;  /* 0x000000ffff0c7224 */ /* 0x000fe400078e0077 */
[----:B------:R-:W2:Y:S01]  /*57150*/  LDL.LU R119, [R1+0x43d8] ;  /* 0x0043d80001777983 */ /* 0x000ea20000300800 */
[----:B------:R-:W-:Y:S01]  /*57160*/  IMAD.MOV.U32 R120, RZ, RZ, R13 ;  /* 0x000000ffff787224 */ /* 0x000fe200078e000d */
[----:B------:R-:W-:Y:S01]  /*57170*/  MOV R117, R14 ;  /* 0x0000000e00757202 */ /* 0x000fe20000000f00 */
[----:B------:R-:W-:Y:S01]  /*57180*/  IMAD.MOV.U32 R13, RZ, RZ, R103 ;  /* 0x000000ffff0d7224 */ /* 0x000fe200078e0067 */
[----:B------:R-:W-:Y:S01]  /*57190*/  MOV R14, R114 ;  /* 0x00000072000e7202 */ /* 0x000fe20000000f00 */
[----:B------:R-:W-:Y:S01]  /*571a0*/  IMAD.MOV.U32 R116, RZ, RZ, R15 ;  /* 0x000000ffff747224 */ /* 0x000fe200078e000f */
[----:B------:R-:W2:Y:S01]  /*571b0*/  LDL.LU R103, [R1+0x43d4] ;  /* 0x0043d40001677983 */ /* 0x000ea20000300800 */
[----:B------:R-:W-:-:S03]  /*571c0*/  IMAD.MOV.U32 R15, RZ, RZ, R115 ;  /* 0x000000ffff0f7224 */ /* 0x000fc600078e0073 */
[----:B------:R-:W2:Y:S04]  /*571d0*/  LDL.LU R114, [R1+0x43d0] ;  /* 0x0043d00001727983 */ /* 0x000ea80000300800 */
[----:B------:R-:W2:Y:S01]  /*571e0*/  LDL.LU R115, [R1+0x43cc] ;  /* 0x0043cc0001737983 */ /* 0x000ea20000300800 */
[C---:B---3--:R-:W-:Y:S08]  /*571f0*/  HMMA.1688.F32.TF32 R40, R232.reuse, R122, R136 ;  /* 0x0000007ae828723c */ /* 0x048ff00000081088 */
[C---:B------:R-:W-:Y:S08]  /*57200*/  HMMA.1688.F32.TF32 R32, R232.reuse, R98, R32 ;  /* 0x00000062e820723c */ /* 0x040ff00000081020 */
[----:B------:R-:W-:Y:S08]  /*57210*/  HMMA.1688.F32.TF32 R8, R232, R94, R8 ;  /* 0x0000005ee808723c */ /* 0x000ff00000081008 */
[----:B------:R-:W-:Y:S01]  /*57220*/  IMAD.MOV.U32 R129, RZ, RZ, R40 ;  /* 0x000000ffff817224 */ /* 0x000fe200078e0028 */
[----:B------:R-:W-:Y:S01]  /*57230*/  MOV R125, R42 ;  /* 0x0000002a007d7202 */ /* 0x000fe20000000f00 */
[----:B------:R-:W-:-:S02]  /*57240*/  IMAD.MOV.U32 R128, RZ, RZ, R41 ;  /* 0x000000ffff807224 */ /* 0x000fc400078e0029 */
[----:B------:R-:W-:Y:S01]  /*57250*/  IMAD.MOV.U32 R124, RZ, RZ, R43 ;  /* 0x000000ffff7c7224 */ /* 0x000fe200078e002b */
[C---:B------:R-:W-:Y:S08]  /*57260*/  HMMA.1688.F32.TF32 R4, R232.reuse, R74, R4 ;  /* 0x0000004ae804723c */ /* 0x040ff00000081004 */
[C---:B----4-:R-:W-:Y:S08]  /*57270*/  HMMA.1688.F32.TF32 R24, R232.reuse, R78, R24 ;  /* 0x0000004ee818723c */ /* 0x050ff00000081018 */
[C---:B--2---:R-:W-:Y:S08]  /*57280*/  HMMA.1688.F32.TF32 R36, R232.reuse, R118, R36 ;  /* 0x00000076e824723c */ /* 0x044ff00000081024 */
[C---:B------:R-:W-:Y:S11]  /*57290*/  HMMA.1688.F32.TF32 R40, R232.reuse, R114, R208 ;  /* 0x00000072e828723c */ /* 0x040ff600000810d0 */
[----:B------:R-:W-:Y:S05]  /*572a0*/  @!UPT UIADD3 URZ, URZ, URZ, URZ ;  /* 0x0000003f3f3ff290 */ /* 0x000fea000fffe03f */
[----:B-1----:R-:W-:Y:S01]  /*572b0*/  IMAD.MOV.U32 R108, RZ, RZ, R36 ;  /* 0x000000ffff6c7224 */ /* 0x002fe200078e0024 */
[----:B------:R-:W-:Y:S01]  /*572c0*/  MOV R112, R38 ;  /* 0x0000002600707202 */ /* 0x000fe20000000f00 */
        /* <DEDUP_REMOVED lines=15> */
[----:B--2---:R-:W-:Y:S01]  /*573c0*/  HMMA.1688.F32.TF32 R4, R232, R86, R16 ;  /* 0x00000056e804723c */ /* 0x004fe20000081010 */
[----:B------:R-:W-:Y:S04]  /*573d0*/  STL.64 [R1+0x1460], R24 ;  /* 0x0014601801007387 */ /* 0x000fe80000100a00 */
[----:B------:R-:W-:Y:S04]  /*573e0*/  STL.64 [R1+0x1468], R26 ;  /* 0x0014681a01007387 */ /* 0x000fe80000100a00 */
[----:B------:R-:W2:Y:S01]  /*573f0*/  LDL.LU R244, [R1+0x120] ;  /* 0x0001200001f47983 */ /* 0x000ea20000300800 */
[----:B------:R-:W-:-:S05]  /*57400*/  IMAD.MOV.U32 R245, RZ, RZ, R110 ;  /* 0x000000fffff57224 */ /* 0x000fca00078e006e */
[----:B------:R-:W-:Y:S01]  /*57410*/  STL.64 [R1+0x1450], R8 ;  /* 0x0014500801007387 */ /* 0x000fe20000100a00 */
[----:B------:R-:W-:-:S03]  /*57420*/  IMAD.MOV.U32 R246, RZ, RZ, R111 ;  /* 0x000000fffff67224 */ /* 0x000fc600078e006f */
[----:B------:R-:W-:Y:S04]  /*57430*/  STL.64 [R1+0x1458], R10 ;  /* 0x0014580a01007387 */ /* 0x000fe80000100a00 */
[----:B------:R-:W-:Y:S04]  /*57440*/  STL.64 [R1+0x1440], R4 ;  /* 0x0014400401007387 */ /* 0x000fe80000100a00 */
[----:B------:R1:W-:Y:S04]  /*57450*/  STL.64 [R1+0x1448], R6 ;  /* 0x0014480601007387 */ /* 0x0003e80000100a00 */
[----:B------:R-:W1:Y:S04]  /*57460*/  LDL.LU R110, [R1+0x43c8] ;  /* 0x0043c800016e7983 */ /* 0x000e680000300800 */
[----:B------:R-:W1:Y:S01]  /*57470*/  LDL.LU R111, [R1+0x43c4] ;  /* 0x0043c400016f7983 */ /* 0x000e620000300800 */
[----:B------:R-:W-:-:S03]  /*57480*/  MOV R251, R3 ;  /* 0x0000000300fb7202 */ /* 0x000fc60000000f00 */
[----:B------:R-:W2:Y:S04]  /*57490*/  LDL.LU R247, [R1+0x12c] ;  /* 0x00012c0001f77983 */ /* 0x000ea80000300800 */
[----:B------:R-:W3:Y:S04]  /*574a0*/  LDL.LU R248, [R1+0x110] ;  /* 0x0001100001f87983 */ /* 0x000ee80000300800 */
[----:B------:R-:W3:Y:S04]  /*574b0*/  LDL.LU R249, [R1+0x114] ;  /* 0x0001140001f97983 */ /* 0x000ee80000300800 */
[----:B------:R-:W3:Y:S04]  /*574c0*/  LDL.LU R250, [R1+0x118] ;  /* 0x0001180001fa7983 */ /* 0x000ee80000300800 */
[----:B------:R-:W4:Y:S04]  /*574d0*/  LDL.LU R3, [R1+0x43c0] ;  /* 0x0043c00001037983 */ /* 0x000f280000300800 */
[----:B------:R-:W2:Y:S01]  /*574e0*/  LDL.LU R16, [R1+0x150] ;  /* 0x0001500001107983 */ /* 0x000ea20000300800 */
[----:B-1----:R-:W-:Y:S03]  /*574f0*/  HMMA.1688.F32.TF32 R4, R232, R110, R12 ;  /* 0x0000006ee804723c */ /* 0x002fe6000008100c */
[----:B------:R-:W-:Y:S04]  /*57500*/  LDS R232, [R0+0x14180] ;  /* 0x0141800000e87984 */ /* 0x000fe80000000800 */
[----:B------:R-:W-:Y:S11]  /*57510*/  LDS R234, [R0+0x16180] ;  /* 0x0161800000ea7984 */ /* 0x000ff60000000800 */
[----:B------:R-:W-:Y:S05]  /*57520*/  @!UPT UIADD3 URZ, URZ, URZ, URZ ;  /* 0x0000003f3f3ff290 */ /* 0x000fea000fffe03f */
        /* <DEDUP_REMOVED lines=171> */
[----:B------:R-:W2:Y:S04]  /*57fe0*/  LDL.LU.64 R34, [R1+0x42c8] ;  /* 0x0042c80001227983 */ /* 0x000ea80000300a00 */
[----:B------:R-:W2:Y:S04]  /*57ff0*/  LDL.LU.64 R32, [R1+0x42c0] ;  /* 0x0042c00001207983 */ /* 0x000ea80000300a00 */
[----:B------:R1:W-:Y:S04]  /*58000*/  STL.64 [R1+0xf70], R236 ;  /* 0x000f70ec01007387 */ /* 0x0003e80000100a00 */
[----:B------:R3:W-:Y:S01]  /*58010*/  STL.64 [R1+0xf78], R238 ;  /* 0x000f78ee01007387 */ /* 0x0007e20000100a00 */
[C---:B------:R-:W-:Y:S03]  /*58020*/  HMMA.1688.F32.TF32 R8, R240.reuse, R90, R8 ;  /* 0x0000005af008723c */ /* 0x040fe60000081008 */
[----:B-1----:R-:W2:Y:S04]  /*58030*/  LDL.LU R236, [R1+0x130] ;  /* 0x0001300001ec7983 */ /* 0x002ea80000300800 */
[----:B------:R-:W2:Y:S04]  /*58040*/  LDL.LU R237, [R1+0x134] ;  /* 0x0001340001ed7983 */ /* 0x000ea80000300800 */
[----:B---3--:R-:W2:Y:S01]  /*58050*/  LDL.LU R238, [R1+0x138] ;  /* 0x0001380001ee7983 */ /* 0x008ea20000300800 */
[C---:B------:R-:W-:Y:S08]  /*58060*/  HMMA.1688.F32.TF32 R4, R240.reuse, R218, R4 ;  /* 0x000000daf004723c */ /* 0x040ff00000081004 */
[C---:B------:R-:W-:Y:S01]  /*58070*/  HMMA.1688.F32.TF32 R24, R240.reuse, R130, R24 ;  /* 0x00000082f018723c */ /* 0x040fe20000081018 */
[----:B------:R-:W-:Y:S07]  /*58080*/  STL.64 [R1+0xf60], R28 ;  /* 0x000f601c01007387 */ /* 0x000fee0000100a00 */
[C---:B------:R-:W-:Y:S01]  /*58090*/  HMMA.1688.F32.TF32 R20, R240.reuse, R126, R20 ;  /* 0x0000007ef014723c */ /* 0x040fe20000081014 */
[----:B------:R1:W-:Y:S07]  /*580a0*/  STL.64 [R1+0xf68], R30 ;  /* 0x000f681e01007387 */ /* 0x0003ee0000100a00 */
[C---:B------:R-:W-:Y:S01]  /*580b0*/  HMMA.1688.F32.TF32 R16, R240.reuse, R122, R16 ;  /* 0x0000007af010723c */ /* 0x040fe20000081010 */
[----:B-1----:R-:W3:Y:S07]  /*580c0*/  LDL.LU.64 R30, [R1+0x42b8] ;  /* 0x0042b800011e7983 */ /* 0x002eee0000300a00 */
[----:B------:R-:W-:Y:S01]  /*580d0*/  HMMA.1688.F32.TF32 R12, R240, R118, R12 ;  /* 0x00000076f00c723c */ /* 0x000fe2000008100c */
        /* <DEDUP_REMOVED lines=23> */
[----:B-1----:R-:W4:Y:S04]  /*58250*/  LDL.LU.64 R14, [R1+0x4258] ;  /* 0x00425800010e7983 */ /* 0x002f280000300a00 */
[----:B------:R-:W4:Y:S01]  /*58260*/  LDL.LU.64 R12, [R1+0x4250] ;  /* 0x00425000010c7983 */ /* 0x000f220000300a00 */
[----:B------:R-:W-:Y:S01]  /*58270*/  IMAD.MOV.U32 R239, RZ, RZ, R3 ;  /* 0x000000ffffef7224 */ /* 0x000fe200078e0003 */
[----:B------:R-:W-:-:S05]  /*58280*/  LOP3.LUT R235, R0, 0x20, RZ, 0x3c, !PT ;  /* 0x0000002000eb7812 */ /* 0x000fca00078e3cff */
[----:B------:R-:W-:Y:S04]  /*58290*/  LDS R233, [R235+0x14180] ;  /* 0x01418000ebe97984 */ /* 0x000fe80000000800 */
[----:B------:R-:W1:Y:S01]  /*582a0*/  LDS R235, [R235+0x16180] ;  /* 0x01618000ebeb7984 */ /* 0x000e620000000800 */
[C---:B--2---:R-:W-:Y:S11]  /*582b0*/  HMMA.1688.F32.TF32 R236, R240.reuse, R114, R236 ;  /* 0x00000072f0ec723c */ /* 0x044ff600000810ec */
[----:B------:R-:W-:Y:S11]  /*582c0*/  @!UPT UIADD3 URZ, URZ, URZ, URZ ;  /* 0x0000003f3f3ff290 */ /* 0x000ff6000fffe03f */
[----:B------:R-:W-:Y:S01]  /*582d0*/  @!UPT UIADD3 URZ, URZ, URZ, URZ ;  /* 0x0000003f3f3ff290 */ /* 0x000fe2000fffe03f */
[----:B------:R-:W-:Y:S04]  /*582e0*/  STL.64 [R1+0xef0], R236 ;  /* 0x000ef0ec01007387 */ /* 0x000fe80000100a00 */
[----:B------:R2:W-:Y:S02]  /*582f0*/  STL.64 [R1+0xef8], R238 ;  /* 0x000ef8ee01007387 */ /* 0x0005e40000100a00 */
[C---:B--2---:R-:W-:Y:S08]  /*58300*/  HMMA.1688.F32.TF32 R236, R240.reuse, R102, R244 ;  /* 0x00000066f0ec723c */ /* 0x044ff000000810f4 */
[C---:B------:R-:W-:Y:S11]  /*58310*/  HMMA.1688.F32.TF32 R244, R240.reuse, R98, R248 ;  /* 0x00000062f0f4723c */ /* 0x040ff600000810f8 */
[----:B------:R-:W-:Y:S04]  /*58320*/  @!UPT UIADD3 URZ, URZ, URZ, URZ ;  /* 0x0000003f3f3ff290 */ /* 0x000fe8000fffe03f */
[----:B------:R-:W-:Y:S04]  /*58330*/  STL.64 [R1+0xee0], R236 ;  /* 0x000ee0ec01007387 */ /* 0x000fe80000100a00 */
[----:B------:R4:W-:Y:S04]  /*58340*/  STL.64 [R1+0xee8], R238 ;  /* 0x000ee8ee01007387 */ /* 0x0009e80000100a00 */
[----:B------:R-:W-:Y:S04]  /*58350*/  STL.64 [R1+0xed0], R244 ;  /* 0x000ed0f401007387 */ /* 0x000fe80000100a00 */
[----:B------:R-:W-:Y:S01]  /*58360*/  STL.64 [R1+0xed8], R246 ;  /* 0x000ed8f601007387 */ /* 0x000fe20000100a00 */
[C---:B---3--:R-:W-:Y:S08]  /*58370*/  HMMA.1688.F32.TF32 R16, R240.reuse, R74, R16 ;  /* 0x0000004af010723c */ /* 0x048ff00000081010 */
[C---:B----4-:R-:W-:Y:S08]  /*58380*/  HMMA.1688.F32.TF32 R236, R240.reuse, R94, R12 ;  /* 0x0000005ef0ec723c */ /* 0x050ff0000008100c */
[C---:B------:R-:W-:Y:S08]  /*58390*/  HMMA.1688.F32.TF32 R12, R240.reuse, R78, R20 ;  /* 0x0000004ef00c723c */ /* 0x040ff00000081014 */
[C---:B------:R-:W-:Y:S07]  /*583a0*/  HMMA.1688.F32.TF32 R20, R240.reuse, R82, R24 ;  /* 0x00000052f014723c */ /* 0x040fee0000081018 */
[----:B------:R-:W-:Y:S04]  /*583b0*/  STL.64 [R1+0xec0], R236 ;  /* 0x000ec0ec01007387 */ /* 0x000fe80000100a00 */
[----:B------:R-:W-:Y:S04]  /*583c0*/  STL.64 [R1+0xec8], R238 ;  /* 0x000ec8ee01007387 */ /* 0x000fe80000100a00 */
[----:B------:R-:W-:Y:S04]  /*583d0*/  STL.64 [R1+0xeb0], R16 ;  /* 0x000eb01001007387 */ /* 0x000fe80000100a00 */
[----:B------:R2:W-:Y:S04]  /*583e0*/  STL.64 [R1+0xeb8], R18 ;  /* 0x000eb81201007387 */ /* 0x0005e80000100a00 */
[----:B------:R-:W-:Y:S04]  /*583f0*/  STL.64 [R1+0xea0], R12 ;  /* 0x000ea00c01007387 */ /* 0x000fe80000100a00 */
[----:B------:R3:W-:Y:S01]  /*58400*/  STL.64 [R1+0xea8], R14 ;  /* 0x000ea80e01007387 */ /* 0x0007e20000100a00 */
[C---:B--2---:R-:W-:Y:S08]  /*58410*/  HMMA.1688.F32.TF32 R16, R240.reuse, R86, R4 ;  /* 0x00000056f010723c */ /* 0x044ff00000081004 */
[----:B---3--:R-:W-:Y:S08]  /*58420*/  HMMA.1688.F32.TF32 R12, R240, R110, R8 ;  /* 0x0000006ef00c723c */ /* 0x008ff00000081008 */
[C---:B-1----:R-:W-:Y:S01]  /*58430*/  HMMA.1688.F32.TF32 R4, R232.reuse, R70, R28 ;  /* 0x00000046e804723c */ /* 0x042fe2000008101c */
[----:B------:R-:W-:Y:S04]  /*58440*/  STL.64 [R1+0xe90], R20 ;  /* 0x000e901401007387 */ /* 0x000fe80000100a00 */
[----:B------:R-:W-:Y:S04]  /*58450*/  STL.64 [R1+0xe98], R22 ;  /* 0x000e981601007387 */ /* 0x000fe80000100a00 */
[----:B------:R-:W-:Y:S01]  /*58460*/  STL.64 [R1+0xe80], R16 ;  /* 0x000e801001007387 */ /* 0x000fe20000100a00 */
[C---:B------:R-:W-:Y:S03]  /*58470*/  HMMA.1688.F32.TF32 R8, R232.reuse, R90, R32 ;  /* 0x0000005ae808723c */ /* 0x040fe60000081020 */
[----:B------:R1:W-:Y:S04]  /*58480*/  STL.64 [R1+0xe88], R18 ;  /* 0x000e881201007387 */ /* 0x0003e80000100a00 */
[----:B------:R-:W-:Y:S04]  /*58490*/  STL.64 [R1+0xdf0], R12 ;  /* 0x000df00c01007387 */ /* 0x000fe80000100a00 */
[----:B------:R-:W-:Y:S04]  /*584a0*/  STL.64 [R1+0xdf8], R14 ;  /* 0x000df80e01007387 */ /* 0x000fe80000100a00 */
[----:B------:R-:W-:Y:S04]  /*584b0*/  STL.64 [R1+0xde0], R4 ;  /* 0x000de00401007387 */ /* 0x000fe80000100a00 */
[----:B------:R2:W-:Y:S01]  /*584c0*/  STL.64 [R1+0xde8], R6 ;  /* 0x000de80601007387 */ /* 0x0005e20000100a00 */
[----:B-1----:R-:W-:Y:S01]  /*584d0*/  HMMA.1688.F32.TF32 R16, R232, R114, R48 ;  /* 0x00000072e810723c */ /* 0x002fe20000081030 */
[----:B------:R-:W-:-:S02]  /*584e0*/  LOP3.LUT R27, R0, 0x20, RZ, 0x3c, !PT ;  /* 0x00000020001b7812 */ /* 0x000fc400078e3cff */
[----:B------:R-:W-:Y:S04]  /*584f0*/  LDS R12, [R0+0x14200] ;  /* 0x01420000000c7984 */ /* 0x000fe80000000800 */
[----:B------:R-:W-:Y:S01]  /*58500*/  LDS R14, [R0+0x16200] ;  /* 0x01620000000e7984 */ /* 0x000fe20000000800 */
[C---:B--2---:R-:W-:Y:S03]  /*58510*/  HMMA.1688.F32.TF32 R4, R232.reuse, R218, R208 ;  /* 0x000000dae804723c */ /* 0x044fe600000810d0 */
[----:B------:R-:W-:Y:S04]  /*58520*/  STL.64 [R1+0xdd0], R8 ;  /* 0x000dd00801007387 */ /* 0x000fe80000100a00 */
[----:B------:R-:W-:Y:S01]  /*58530*/  STL.64 [R1+0xdd8], R10 ;  /* 0x000dd80a01007387 */ /* 0x000fe20000100a00 */
[C---:B------:R-:W-:Y:S03]  /*58540*/  HMMA.1688.F32.TF32 R20, R232.reuse, R74, R212 ;  /* 0x0000004ae814723c */ /* 0x040fe600000810d4 */
[----:B------:R-:W-:Y:S04]  /*58550*/  LDS R13, [R27+0x14200] ;  /* 0x014200001b0d7984 */ /* 0x000fe80000000800 */
[----:B------:R-:W1:Y:S08]  /*58560*/  LDS R15, [R27+0x16200] ;  /* 0x016200001b0f7984 */ /* 0x000e700000000800 */
[----:B------:R-:W-:Y:S04]  /*58570*/  STL.64 [R1+0xdc0], R4 ;  /* 0x000dc00401007387 */ /* 0x000fe80000100a00 */
[----:B------:R2:W-:Y:S02]  /*58580*/  STL.64 [R1+0xdc8], R6 ;  /* 0x000dc80601007387 */ /* 0x0005e40000100a00 */
[C---:B--2---:R-:W-:Y:S08]  /*58590*/  HMMA.1688.F32.TF32 R4, R232.reuse, R130, R36 ;  /* 0x00000082e804723c */ /* 0x044ff00000081024 */
[----:B------:R-:W-:Y:S11]  /*585a0*/  HMMA.1688.F32.TF32 R8, R232, R126, R136 ;  /* 0x0000007ee808723c */ /* 0x000ff60000081088 */
[----:B------:R-:W-:Y:S04]  /*585b0*/  @!UPT UIADD3 URZ, URZ, URZ, URZ ;  /* 0x0000003f3f3ff290 */ /* 0x000fe8000fffe03f */
[----:B------:R-:W-:Y:S01]  /*585c0*/  STL.64 [R1+0xe70], R4 ;  /* 0x000e700401007387 */ /* 0x000fe20000100a00 */
[----:B------:R-:W-:-:S03]  /*585d0*/  IMAD.MOV.U32 R3, RZ, RZ, R7 ;  /* 0x000000ffff037224 */ /* 0x000fc600078e0007 */
[----:B------:R2:W-:Y:S02]  /*585e0*/  STL [R1+0xe78], R6 ;  /* 0x000e780601007387 */ /* 0x0005e40000100800 */
[C---:B--2---:R-:W-:Y:S02]  /*585f0*/  HMMA.1688.F32.TF32 R4, R232.reuse, R122, R140 ;  /* 0x0000007ae804723c */ /* 0x044fe4000008108c */
[----:B------:R-:W-:Y:S11]  /*58600*/  STL [R1+0x4208], R3 ;  /* 0x0042080301007387 */ /* 0x000ff60000100800 */
[----:B------:R-:W-:Y:S10]  /*58610*/  @!UPT UIADD3 URZ, URZ, URZ, URZ ;  /* 0x0000003f3f3ff290 */ /* 0x000ff4000fffe03f */
[----:B------:R-:W-:Y:S04]  /*58620*/  STL.64 [R1+0xe50], R4 ;  /* 0x000e500401007387 */ /* 0x000fe80000100a00 */
[----:B------:R-:W-:Y:S04]  /*58630*/  STL.64 [R1+0xe60], R8 ;  /* 0x000e600801007387 */ /* 0x000fe80000100a00 */
[----:B------:R2:W-:Y:S02]  /*58640*/  STL.64 [R1+0xe68], R10 ;  /* 0x000e680a01007387 */ /* 0x0005e40000100a00 */
[----:B--2---:R-:W-:Y:S02]  /*58650*/  HMMA.1688.F32.TF32 R8, R232, R118, R44 ;  /* 0x00000076e808723c */ /* 0x004fe4000008102c */
[----:B------:R2:W-:Y:S01]  /*58660*/  STL [R1+0xe58], R6 ;  /* 0x000e580601007387 */ /* 0x0005e20000100800 */
[----:B------:R-:W-:-:S05]  /*58670*/  IMAD.MOV.U32 R3, RZ, RZ, R7 ;  /* 0x000000ffff037224 */ /* 0x000fca00078e0007 */
[----:B--2---:R-:W-:Y:S11]  /*58680*/  HMMA.1688.F32.TF32 R4, R232, R102, R52 ;  /* 0x00000066e804723c */ /* 0x004ff60000081034 */
[----:B------:R-:W-:Y:S04]  /*58690*/  @!UPT UIADD3 URZ, URZ, URZ, URZ ;  /* 0x0000003f3f3ff290 */ /* 0x000fe8000fffe03f */
[----:B------:R-:W-:Y:S04]  /*586a0*/  STL.64 [R1+0xe40], R8 ;  /* 0x000e400801007387 */ /* 0x000fe80000100a00 */
[----:B------:R-:W-:Y:S04]  /*586b0*/  STL.64 [R1+0xe48], R10 ;  /* 0x000e480a01007387 */ /* 0x000fe80000100a00 */
[----:B------:R-:W-:Y:S04]  /*586c0*/  STL.64 [R1+0xe30], R16 ;  /* 0x000e301001007387 */ /* 0x000fe80000100a00 */
[----:B------:R2:W-:Y:S01]  /*586d0*/  STL.64 [R1+0xe38], R18 ;  /* 0x000e381201007387 */ /* 0x0005e20000100a00 */
[----:B-1----:R-:W-:Y:S03]  /*586e0*/  HMMA.1688.F32.TF32 R28, R12, R90, R224 ;  /* 0x0000005a0c1c723c */ /* 0x002fe600000810e0 */
[----:B------:R-:W-:Y:S04]  /*586f0*/  LDS R8, [R0+0x14280] ;  /* 0x0142800000087984 */ /* 0x000fe80000000800 */
[----:B------:R-:W-:Y:S01]  /*58700*/  LDS R10, [R0+0x16280] ;  /* 0x01628000000a7984 */ /* 0x000fe20000000800 */
[C---:B--2---:R-:W-:Y:S03]  /*58710*/  HMMA.1688.F32.TF32 R16, R232.reuse, R98, R56 ;  /* 0x00000062e810723c */ /* 0x044fe60000081038 */
[----:B------:R-:W-:Y:S04]  /*58720*/  STL.64 [R1+0xe20], R4 ;  /* 0x000e200401007387 */ /* 0x000fe80000100a00 */
[----:B------:R1:W-:Y:S04]  /*58730*/  STL.64 [R1+0xe28], R6 ;  /* 0x000e280601007387 */ /* 0x0003e80000100a00 */
[----:B------:R-:W-:Y:S04]  /*58740*/  LDS R9, [R27+0x14280] ;  /* 0x014280001b097984 */ /* 0x000fe80000000800 */
[----:B------:R-:W2:Y:S01]  /*58750*/  LDS R11, [R27+0x16280] ;  /* 0x016280001b0b7984 */ /* 0x000ea20000000800 */
[----:B-1----:R-:W-:Y:S01]  /*58760*/  HMMA.1688.F32.TF32 R4, R232, R94, R40 ;  /* 0x0000005ee804723c */ /* 0x002fe20000081028 */
[----:B------:R-:W-:-:S02]  /*58770*/  MOV R247, R196 ;  /* 0x000000c400f77202 */ /* 0x000fc40000000f00 */
[----:B------:R-:W-:Y:S04]  /*58780*/  LDS R224, [R0+0x14380] ;  /* 0x0143800000e07984 */ /* 0x000fe80000000800 */
[----:B------:R-:W-:Y:S04]  /*58790*/  STL.64 [R1+0x1340], R16 ;  /* 0x0013401001007387 */ /* 0x000fe80000100a00 */
[----:B------:R1:W-:Y:S04]  /*587a0*/  STL.64 [R1+0x1348], R18 ;  /* 0x0013481201007387 */ /* 0x0003e80000100a00 */
[----:B------:R-:W-:Y:S04]  /*587b0*/  LDS R226, [R0+0x16380] ;  /* 0x0163800000e27984 */ /* 0x000fe80000000800 */
[----:B------:R-:W-:Y:S01]  /*587c0*/  LDS R225, [R27+0x14380] ;  /* 0x014380001be17984 */ /* 0x000fe20000000800 */
[C---:B-1----:R-:W-:Y:S03]  /*587d0*/  HMMA.1688.F32.TF32 R16, R232.reuse, R78, R60 ;  /* 0x0000004ee810723c */ /* 0x042fe6000008103c */
[----:B------:R-:W-:Y:S04]  /*587e0*/  STL.64 [R1+0x1330], R4 ;  /* 0x0013300401007387 */ /* 0x000fe80000100a00 */
[----:B------:R1:W-:Y:S04]  /*587f0*/  STL.64 [R1+0x1338], R6 ;  /* 0x0013380601007387 */ /* 0x0003e80000100a00 */
[----:B------:R-:W-:Y:S04]  /*58800*/  STL.64 [R1+0x1320], R20 ;  /* 0x0013201401007387 */ /* 0x000fe80000100a00 */
[----:B------:R3:W-:Y:S01]  /*58810*/  STL.64 [R1+0x1328], R22 ;  /* 0x0013281601007387 */ /* 0x0007e20000100a00 */
[C---:B-1----:R-:W-:Y:S03]  /*58820*/  HMMA.1688.F32.TF32 R4, R232.reuse, R82, R64 ;  /* 0x00000052e804723c */ /* 0x042fe60000081040 */
[----:B------:R-:W-:Y:S04]  /*58830*/  LDS R227, [R27+0x16380] ;  /* 0x016380001be37984 */ /* 0x000fe80000000800 */
[----:B------:R-:W-:Y:S01]  /*58840*/  STL.64 [R1+0x1310], R16 ;  /* 0x0013101001007387 */ /* 0x000fe20000100a00 */
[C---:B---3--:R-:W-:Y:S03]  /*58850*/  HMMA.1688.F32.TF32 R20, R232.reuse, R86, R104 ;  /* 0x00000056e814723c */ /* 0x048fe60000081068 */
[----:B------:R1:W-:Y:S05]  /*58860*/  STL.64 [R1+0x1318], R18 ;  /* 0x0013181201007387 */ /* 0x0003ea0000100a00 */
[----:B-1----:R-:W-:Y:S07]  /*58870*/  HMMA.1688.F32.TF32 R16, R232, R110, R132 ;  /* 0x0000006ee810723c */ /* 0x002fee0000081084 */
[----:B------:R-:W-:Y:S04]  /*58880*/  STL.64 [R1+0x1300], R4 ;  /* 0x0013000401007387 */ /* 0x000fe80000100a00 */
[----:B------:R-:W-:Y:S04]  /*58890*/  STL.64 [R1+0x1308], R6 ;  /* 0x0013080601007387 */ /* 0x000fe80000100a00 */
[----:B------:R-:W-:Y:S04]  /*588a0*/  STL.64 [R1+0x12f0], R20 ;  /* 0x0012f01401007387 */ /* 0x000fe80000100a00 */
[----:B------:R-:W-:Y:S04]  /*588b0*/  STL.64 [R1+0x12f8], R22 ;  /* 0x0012f81601007387 */ /* 0x000fe80000100a00 */
[----:B------:R-:W-:Y:S04]  /*588c0*/  LDS R4, [R0+0x14300] ;  /* 0x0143000000047984 */ /* 0x000fe80000000800 */
[----:B------:R-:W-:Y:S04]  /*588d0*/  LDS R6, [R0+0x16300] ;  /* 0x0163000000067984 */ /* 0x000fe80000000800 */
[----:B------:R-:W-:Y:S04]  /*588e0*/  STL.64 [R1+0xe10], R16 ;  /* 0x000e101001007387 */ /* 0x000fe80000100a00 */
[----:B------:R1:W-:Y:S04]  /*588f0*/  STL.64 [R1+0xe18], R18 ;  /* 0x000e181201007387 */ /* 0x0003e80000100a00 */
[----:B------:R-:W-:Y:S04]  /*58900*/  LDS R5, [R27+0x14300] ;  /* 0x014300001b057984 */ /* 0x000fe80000000800 */
[----:B------:R-:W3:Y:S01]  /*58910*/  LDS R7, [R27+0x16300] ;  /* 0x016300001b077984 */ /* 0x000ee20000000800 */
[C---:B-1----:R-:W-:Y:S08]  /*58920*/  HMMA.1688.F32.TF32 R16, R12.reuse, R70, R220 ;  /* 0x000000460c10723c */ /* 0x042ff000000810dc */
[C---:B------:R-:W-:Y:S11]  /*58930*/  HMMA.1688.F32.TF32 R20, R12.reuse, R218, R144 ;  /* 0x000000da0c14723c */ /* 0x040ff60000081090 */
[----:B------:R-:W-:Y:S04]  /*58940*/  @!UPT UIADD3 URZ, URZ, URZ, URZ ;  /* 0x0000003f3f3ff290 */ /* 0x000fe8000fffe03f */
        /* <DEDUP_REMOVED lines=9> */
[C---:B----4-:R-:W-:Y:S03]  /*589e0*/  HMMA.1688.F32.TF32 R20, R12.reuse, R122, R152 ;  /* 0x0000007a0c14723c */ /* 0x050fe60000081098 */
        /* <DEDUP_REMOVED lines=8> */
[C---:B----4-:R-:W-:Y:S01]  /*58a70*/  HMMA.1688.F32.TF32 R20, R12.reuse, R102, R164 ;  /* 0x000000660c14723c */ /* 0x050fe200000810a4 */
[----:B------:R1:W-:Y:S04]  /*58a80*/  STL.64 [R1+0x1288], R18 ;  /* 0x0012881201007387 */ /* 0x0003e80000100a00 */
[----:B------:R-:W-:Y:S04]  /*58a90*/  LDS R165, [R27+0x14480] ;  /* 0x014480001ba57984 */ /* 0x000fe80000000800 */
[----:B------:R-:W-:Y:S01]  /*58aa0*/  LDS R167, [R27+0x16480] ;  /* 0x016480001ba77984 */ /* 0x000fe20000000800 */
[C---:B-1----:R-:W-:Y:S05]  /*58ab0*/  HMMA.1688.F32.TF32 R16, R12.reuse, R98, R168 ;  /* 0x000000620c10723c */ /* 0x042fea00000810a8 */
[----:B------:R-:W-:Y:S04]  /*58ac0*/  STL.64 [R1+0x1270], R28 ;  /* 0x0012701c01007387 */ /* 0x000fe80000100a00 */
[----:B------:R1:W-:Y:S04]  /*58ad0*/  STL.64 [R1+0x1278], R30 ;  /* 0x0012781e01007387 */ /* 0x0003e80000100a00 */
[----:B------:R-:W-:Y:S04]  /*58ae0*/  STL.64 [R1+0x1260], R20 ;  /* 0x0012601401007387 */ /* 0x000fe80000100a00 */
[----:B------:R4:W-:Y:S01]  /*58af0*/  STL.64 [R1+0x1268], R22 ;  /* 0x0012681601007387 */ /* 0x0009e20000100a00 */
[C---:B-1----:R-:W-:Y:S03]  /*58b00*/  HMMA.1688.F32.TF32 R28, R12.reuse, R94, R172 ;  /* 0x0000005e0c1c723c */ /* 0x042fe600000810ac */
[----:B------:R-:W-:Y:S04]  /*58b10*/  LDS R164, [R0+0x14480] ;  /* 0x0144800000a47984 */ /* 0x000fe80000000800 */
[----:B------:R-:W-:Y:S01]  /*58b20*/  LDS R166, [R0+0x16480] ;  /* 0x0164800000a67984 */ /* 0x000fe20000000800 */
[C---:B----4-:R-:W-:Y:S03]  /*58b30*/  HMMA.1688.F32.TF32 R20, R12.reuse, R74, R176 ;  /* 0x0000004a0c14723c */ /* 0x050fe600000810b0 */
        /* <DEDUP_REMOVED lines=9> */
[C---:B-1----:R-:W-:Y:S07]  /*58bd0*/  HMMA.1688.F32.TF32 R28, R12.reuse, R82, R160 ;  /* 0x000000520c1c723c */ /* 0x042fee00000810a0 */
[----:B------:R-:W-:Y:S01]  /*58be0*/  STL.64 [R1+0x1240], R16 ;  /* 0x0012401001007387 */ /* 0x000fe20000100a00 */
[C---:B----4-:R-:W-:Y:S03]  /*58bf0*/  HMMA.1688.F32.TF32 R20, R12.reuse, R86, R180 ;  /* 0x000000560c14723c */ /* 0x050fe600000810b4 */
[----:B------:R1:W-:Y:S05]  /*58c00*/  STL.64 [R1+0x1248], R18 ;  /* 0x0012481201007387 */ /* 0x0003ea0000100a00 */
[----:B-1----:R-:W-:Y:S08]  /*58c10*/  HMMA.1688.F32.TF32 R16, R12, R110, R184 ;  /* 0x0000006e0c10723c */ /* 0x002ff000000810b8 */
[----:B--2---:R-:W-:Y:S01]  /*58c20*/  HMMA.1688.F32.TF32 R12, R8, R70, R188 ;  /* 0x00000046080c723c */ /* 0x004fe200000810bc */
[----:B------:R1:W-:Y:S04]  /*58c30*/  STL.64 [R1+0x1230], R28 ;  /* 0x0012301c01007387 */ /* 0x0003e80000100a00 */
[----:B------:R2:W-:Y:S04]  /*58c40*/  STL.64 [R1+0x1238], R30 ;  /* 0x0012381e01007387 */ /* 0x0005e80000100a00 */
[----:B------:R-:W-:Y:S04]  /*58c50*/  STL.64 [R1+0x1220], R20 ;  /* 0x0012201401007387 */ /* 0x000fe80000100a00 */
[----:B------:R-:W-:Y:S04]  /*58c60*/  STL.64 [R1+0x1228], R22 ;  /* 0x0012281601007387 */ /* 0x000fe80000100a00 */
[----:B------:R-:W4:Y:S04]  /*58c70*/  LDL.LU R240, [R1+0x3f0] ;  /* 0x0003f00001f07983 */ /* 0x000f280000300800 */
[----:B------:R1:W-:Y:S04]  /*58c80*/  STL.64 [R1+0x1c0], R16 ;  /* 0x0001c01001007387 */ /* 0x0003e80000100a00 */
[----:B------:R1:W-:Y:S04]  /*58c90*/  STL.64 [R1+0x1c8], R18 ;  /* 0x0001c81201007387 */ /* 0x0003e80000100a00 */
[----:B------:R-:W-:Y:S04]  /*58ca0*/  STL.64 [R1+0x180], R12 ;  /* 0x0001800c01007387 */ /* 0x000fe80000100a00 */
        /* <DEDUP_REMOVED lines=84> */
[----:B----4-:R-:W-:Y:S08]  /*591f0*/  HMMA.1688.F32.TF32 R232, R4, R218, R240 ;  /* 0x000000da04e8723c */ /* 0x010ff000000810f0 */
[C---:B------:R-:W-:Y:S08]  /*59200*/  HMMA.1688.F32.TF32 R64, R8.reuse, R130, R60 ;  /* 0x000000820840723c */ /* 0x040ff0000008103c */
[C---:B------:R-:W-:Y:S08]  /*59210*/  HMMA.1688.F32.TF32 R60, R8.reuse, R126, R212 ;  /* 0x0000007e083c723c */ /* 0x040ff000000810d4 */
[C---:B------:R-:W-:Y:S08]  /*59220*/  HMMA.1688.F32.TF32 R52, R8.reuse, R114, R52 ;  /* 0x000000720834723c */ /* 0x040ff00000081034 */
[C---:B--2---:R-:W-:Y:S08]  /*59230*/  HMMA.1688.F32.TF32 R12, R8.reuse, R218, R196 ;  /* 0x000000da080c723c */ /* 0x044ff000000810c4 */
[C---:B------:R-:W-:Y:S11]  /*59240*/  HMMA.1688.F32.TF32 R104, R8.reuse, R90, R192 ;  /* 0x0000005a0868723c */ /* 0x040ff600000810c0 */
[----:B------:R-:W-:Y:S11]  /*59250*/  @!UPT UIADD3 URZ, URZ, URZ, URZ ;  /* 0x0000003f3f3ff290 */ /* 0x000ff6000fffe03f */
[----:B------:R-:W-:Y:S01]  /*59260*/  @!UPT UIADD3 URZ, URZ, URZ, URZ ;  /* 0x0000003f3f3ff290 */ /* 0x000fe2000fffe03f */
[----:B------:R-:W-:Y:S04]  /*59270*/  STL.64 [R1+0x150], R104 ;  /* 0x0001506801007387 */ /* 0x000fe80000100a00 */
[----:B------:R-:W-:Y:S04]  /*59280*/  STL.64 [R1+0x158], R106 ;  /* 0x0001586a01007387 */ /* 0x000fe80000100a00 */
[----:B------:R-:W-:Y:S04]  /*59290*/  STL.64 [R1+0xf0], R12 ;  /* 0x0000f00c01007387 */ /* 0x000fe80000100a00 */
[----:B------:R1:W-:Y:S02]  /*592a0*/  STL.64 [R1+0xf8], R14 ;  /* 0x0000f80e01007387 */ /* 0x0003e40000100a00 */
[C---:B-1----:R-:W-:Y:S02]  /*592b0*/  HMMA.1688.F32.TF32 R12, R8.reuse, R122, R40 ;  /* 0x0000007a080c723c */ /* 0x042fe40000081028 */
[----:B------:R-:W-:Y:S04]  /*592c0*/  STL.64 [R1+0xe0], R64 ;  /* 0x0000e04001007387 */ /* 0x000fe80000100a00 */
[----:B------:R-:W-:Y:S02]  /*592d0*/  STL.64 [R1+0xe8], R66 ;  /* 0x0000e84201007387 */ /* 0x000fe40000100a00 */
[----:B------:R-:W-:Y:S02]  /*592e0*/  HMMA.1688.F32.TF32 R40, R8, R118, R56 ;  /* 0x000000760828723c */ /* 0x000fe40000081038 */
[----:B------:R-:W-:Y:S04]  /*592f0*/  STL.64 [R1+0xd0], R60 ;  /* 0x0000d03c01007387 */ /* 0x000fe80000100a00 */
[----:B------:R-:W-:Y:S02]  /*59300*/  STL.64 [R1+0xd8], R62 ;  /* 0x0000d83e01007387 */ /* 0x000fe40000100a00 */
[----:B------:R-:W-:Y:S02]  /*59310*/  HMMA.1688.F32.TF32 R244, R4, R90, R244 ;  /* 0x0000005a04f4723c */ /* 0x000fe400000810f4 */
[----:B------:R-:W-:Y:S04]  /*59320*/  LDS R61, [R27+0x14400] ;  /* 0x014400001b3d7984 */ /* 0x000fe80000000800 */
[----:B------:R-:W-:Y:S04]  /*59330*/  LDS R63, [R27+0x16400] ;  /* 0x016400001b3f7984 */ /* 0x000fe80000000800 */
[----:B------:R-:W-:Y:S04]  /*59340*/  STL.64 [R1+0xb0], R12 ;  /* 0x0000b00c01007387 */ /* 0x000fe80000100a00 */
[----:B------:R1:W-:Y:S04]  /*59350*/  STL.64 [R1+0xb8], R14 ;  /* 0x0000b80e01007387 */ /* 0x0003e80000100a00 */
[----:B------:R-:W-:Y:S04]  /*59360*/  LDS R60, [R0+0x14400] ;  /* 0x01440000003c7984 */ /* 0x000fe80000000800 */
[----:B------:R-:W2:Y:S01]  /*59370*/  LDS R62, [R0+0x16400] ;  /* 0x01640000003e7984 */ /* 0x000ea20000000800 */
[C---:B-1----:R-:W-:Y:S03]  /*59380*/  HMMA.1688.F32.TF32 R12, R8.reuse, R102, R48 ;  /* 0x00000066080c723c */ /* 0x042fe60000081030 */
[----:B------:R-:W-:Y:S04]  /*59390*/  STL.64 [R1+0x90], R40 ;  /* 0x0000902801007387 */ /* 0x000fe80000100a00 */
[----:B------:R1:W-:Y:S04]  /*593a0*/  STL.64 [R1+0x98], R42 ;  /* 0x0000982a01007387 */ /* 0x0003e80000100a00 */
[----:B------:R-:W-:Y:S04]  /*593b0*/  STL.64 [R1+0x80], R52 ;  /* 0x0000803401007387 */ /* 0x000fe80000100a00 */
[----:B------:R-:W-:Y:S01]  /*593c0*/  STL.64 [R1+0x88], R54 ;  /* 0x0000883601007387 */ /* 0x000fe20000100a00 */
[C---:B-1----:R-:W-:Y:S07]  /*593d0*/  HMMA.1688.F32.TF32 R40, R8.reuse, R98, R44 ;  /* 0x000000620828723c */ /* 0x042fee000008102c */
[----:B------:R-:W-:Y:S01]  /*593e0*/  STL.64 [R1+0x70], R12 ;  /* 0x0000700c01007387 */ /* 0x000fe20000100a00 */
[C---:B------:R-:W-:Y:S03]  /*593f0*/  HMMA.1688.F32.TF32 R44, R8.reuse, R94, R140 ;  /* 0x0000005e082c723c */ /* 0x040fe6000008108c */
[----:B------:R1:W-:Y:S05]  /*59400*/  STL.64 [R1+0x78], R14 ;  /* 0x0000780e01007387 */ /* 0x0003ea0000100a00 */
[C---:B-1----:R-:W-:Y:S07]  /*59410*/  HMMA.1688.F32.TF32 R12, R8.reuse, R74, R136 ;  /* 0x0000004a080c723c */ /* 0x042fee0000081088 */
[----:B------:R-:W-:Y:S04]  /*59420*/  STL.64 [R1+0x60], R40 ;  /* 0x0000602801007387 */ /* 0x000fe80000100a00 */
[----:B------:R1:W-:Y:S04]  /*59430*/  STL.64 [R1+0x68], R42 ;  /* 0x0000682a01007387 */ /* 0x0003e80000100a00 */
[----:B------:R-:W-:Y:S04]  /*59440*/  STL.64 [R1+0x50], R44 ;  /* 0x0000502c01007387 */ /* 0x000fe80000100a00 */
[----:B------:R-:W-:Y:S01]  /*59450*/  STL.64 [R1+0x58], R46 ;  /* 0x0000582e01007387 */ /* 0x000fe20000100a00 */
[C---:B-1----:R-:W-:Y:S03]  /*59460*/  HMMA.1688.F32.TF32 R40, R8.reuse, R78, R36 ;  /* 0x0000004e0828723c */ /* 0x042fe60000081024 */
[----:B------:R-:W-:Y:S05]  /*59470*/  STL.64 [R1+0x40], R12 ;  /* 0x0000400c01007387 */ /* 0x000fea0000100a00 */
[C---:B------:R-:W-:Y:S01]  /*59480*/  HMMA.1688.F32.TF32 R36, R8.reuse, R82, R208 ;  /* 0x000000520824723c */ /* 0x040fe200000810d0 */
[----:B------:R1:W-:Y:S07]  /*59490*/  STL.64 [R1+0x48], R14 ;  /* 0x0000480e01007387 */ /* 0x0003ee0000100a00 */
        /* <DEDUP_REMOVED lines=9> */
[----:B------:R-:W-:Y:S04]  /*59530*/  STL.64 [R1], R8 ;  /* 0x0000000801007387 */ /* 0x000fe80000100a00 */
[----:B------:R3:W-:Y:S01]  /*59540*/  STL.64 [R1+0x8], R10 ;  /* 0x0000080a01007387 */ /* 0x0007e20000100a00 */
[C---:B-1----:R-:W-:Y:S08]  /*59550*/  HMMA.1688.F32.TF32 R12, R4.reuse, R126, R16 ;  /* 0x0000007e040c723c */ /* 0x042ff00000081010 */
[C---:B---3--:R-:W-:Y:S01]  /*59560*/  HMMA.1688.F32.TF32 R8, R4.reuse, R130, R20 ;  /* 0x000000820408723c */ /* 0x048fe20000081014 */
[----:B------:R-:W-:Y:S04]  /*59570*/  STL.64 [R1+0x4158], R248 ;  /* 0x004158f801007387 */ /* 0x000fe80000100a00 */
[----:B------:R-:W-:Y:S04]  /*59580*/  STL.64 [R1+0x4170], R246 ;  /* 0x004170f601007387 */ /* 0x000fe80000100a00 */
[----:B------:R-:W-:Y:S04]  /*59590*/  STL.64 [R1+0x4168], R244 ;  /* 0x004168f401007387 */ /* 0x000fe80000100a00 */
[----:B------:R-:W-:Y:S04]  /*595a0*/  STL.64 [R1+0x4180], R234 ;  /* 0x004180ea01007387 */ /* 0x000fe80000100a00 */
[----:B------:R-:W-:Y:S06]  /*595b0*/  STL.64 [R1+0x4178], R232 ;  /* 0x004178e801007387 */ /* 0x000fec0000100a00 */
[----:B------:R-:W-:Y:S04]  /*595c0*/  STL.64 [R1+0x140], R8 ;  /* 0x0001400801007387 */ /* 0x000fe80000100a00 */
[----:B------:R1:W-:Y:S04]  /*595d0*/  STL.64 [R1+0x148], R10 ;  /* 0x0001480a01007387 */ /* 0x0003e80000100a00 */
[----:B------:R-:W-:Y:S04]  /*595e0*/  STL.64 [R1+0x130], R12 ;  /* 0x0001300c01007387 */ /* 0x000fe80000100a00 */
[----:B------:R-:W-:Y:S01]  /*595f0*/  STL.64 [R1+0x138], R14 ;  /* 0x0001380e01007387 */ /* 0x000fe20000100a00 */
[----:B-1----:R-:W-:Y:S03]  /*59600*/  HMMA.1688.F32.TF32 R8, R4, R122, R236 ;  /* 0x0000007a0408723c */ /* 0x002fe600000810ec */
        /* <DEDUP_REMOVED lines=53> */
[----:B------:R-:W-:-:S02]  /*59960*/  IMAD.MOV.U32 R234, RZ, RZ, R9 ;  /* 0x000000ffffea7224 */ /* 0x000fc400078e0009 */
[----:B------:R-:W-:Y:S02]  /*59970*/  IMAD.MOV.U32 R233, RZ, RZ, R10 ;  /* 0x000000ffffe97224 */ /* 0x000fe400078e000a */
[----:B------:R-:W-:Y:S01]  /*59980*/  IMAD.MOV.U32 R232, RZ, RZ, R11 ;  /* 0x000000ffffe87224 */ /* 0x000fe200078e000b */
[----:B------:R-:W-:Y:S04]  /*59990*/  STL.64 [R1+0x41c0], R234 ;  /* 0x0041c0ea01007387 */ /* 0x000fe80000100a00 */
[----:B------:R-:W-:Y:S01]  /*599a0*/  STL.64 [R1+0x41b8], R232 ;  /* 0x0041b8e801007387 */ /* 0x000fe20000100a00 */
[C---:B--2---:R-:W-:Y:S11]  /*599b0*/  HMMA.1688.F32.TF32 R8, R4.reuse, R118, R52 ;  /* 0x000000760408723c */ /* 0x044ff60000081034 */
[----:B------:R-:W-:Y:S11]  /*599c0*/  @!UPT UIADD3 URZ, URZ, URZ, URZ ;  /* 0x0000003f3f3ff290 */ /* 0x000ff6000fffe03f */
[----:B------:R-:W-:Y:S02]  /*599d0*/  @!UPT UIADD3 URZ, URZ, URZ, URZ ;  /* 0x0000003f3f3ff290 */ /* 0x000fe4000fffe03f */
[----:B------:R-:W-:Y:S01]  /*599e0*/  MOV R247, R8 ;  /* 0x0000000800f77202 */ /* 0x000fe20000000f00 */
[----:B------:R-:W-:Y:S02]  /*599f0*/  IMAD.MOV.U32 R246, RZ, RZ, R9 ;  /* 0x000000fffff67224 */ /* 0x000fe400078e0009 */
[----:B------:R-:W-:Y:S02]  /*59a00*/  IMAD.MOV.U32 R245, RZ, RZ, R10 ;  /* 0x000000fffff57224 */ /* 0x000fe400078e000a */
[----:B------:R-:W-:Y:S02]  /*59a10*/  IMAD.MOV.U32 R244, RZ, RZ, R11 ;  /* 0x000000fffff47224 */ /* 0x000fe400078e000b */
[C---:B---3--:R-:W-:Y:S08]  /*59a20*/  HMMA.1688.F32.TF32 R8, R4.reuse, R114, R48 ;  /* 0x000000720408723c */ /* 0x048ff00000081030 */
[C---:B----4-:R-:W-:Y:S01]  /*59a30*/  HMMA.1688.F32.TF32 R228, R4.reuse, R102, R44 ;  /* 0x0000006604e4723c */ /* 0x050fe2000008102c */
[----:B------:R-:W-:Y:S04]  /*59a40*/  STL.64 [R1+0x41d0], R246 ;  /* 0x0041d0f601007387 */ /* 0x000fe80000100a00 */
[----:B------:R-:W-:Y:S11]  /*59a50*/  STL.64 [R1+0x41c8], R244 ;  /* 0x0041c8f401007387 */ /* 0x000ff60000100a00 */
[----:B------:R-:W-:Y:S07]  /*59a60*/  @!UPT UIADD3 URZ, URZ, URZ, URZ ;  /* 0x0000003f3f3ff290 */ /* 0x000fee000fffe03f */
[----:B------:R-:W-:Y:S04]  /*59a70*/  STL [R1+0x413c], R228 ;  /* 0x00413ce401007387 */ /* 0x000fe80000100800 */
[----:B------:R-:W-:Y:S04]  /*59a80*/  STL.64 [R1+0x100], R8 ;  /* 0x0001000801007387 */ /* 0x000fe80000100a00 */
[----:B------:R1:W-:Y:S02]  /*59a90*/  STL.64 [R1+0x108], R10 ;  /* 0x0001080a01007387 */ /* 0x0003e40000100a00 */
[C---:B-1----:R-:W-:Y:S02]  /*59aa0*/  HMMA.1688.F32.TF32 R8, R4.reuse, R98, R140 ;  /* 0x000000620408723c */ /* 0x042fe4000008108c */
[----:B------:R-:W-:Y:S04]  /*59ab0*/  STL [R1+0x4138], R229 ;  /* 0x004138e501007387 */ /* 0x000fe80000100800 */
[----:B------:R-:W-:Y:S02]  /*59ac0*/  STL [R1+0x4134], R230 ;  /* 0x004134e601007387 */ /* 0x000fe40000100800 */
[C---:B------:R-:W-:Y:S02]  /*59ad0*/  HMMA.1688.F32.TF32 R12, R4.reuse, R94, R136 ;  /* 0x0000005e040c723c */ /* 0x040fe40000081088 */
[----:B------:R-:W-:Y:S11]  /*59ae0*/  STL [R1+0x4130], R231 ;  /* 0x004130e701007387 */ /* 0x000ff60000100800 */
[----:B------:R-:W-:Y:S02]  /*59af0*/  @!UPT UIADD3 URZ, URZ, URZ, URZ ;  /* 0x0000003f3f3ff290 */ /* 0x000fe4000fffe03f */
        /* <DEDUP_REMOVED lines=23> */
[----:B------:R-:W-:Y:S04]  /*59c70*/  STL.64 [R1+0x11b8], R14 ;  /* 0x0011b80e01007387 */ /* 0x000fe80000100a00 */
[----:B------:R-:W2:Y:S04]  /*59c80*/  LDL.LU R28, [R1+0x530] ;  /* 0x00053000011c7983 */ /* 0x000ea80000300800 */
[----:B------:R-:W-:Y:S04]  /*59c90*/  STL.64 [R1+0x11a0], R8 ;  /* 0x0011a00801007387 */ /* 0x000fe80000100a00 */
[----:B------:R-:W-:Y:S04]  /*59ca0*/  STL.64 [R1+0x11a8], R10 ;  /* 0x0011a80a01007387 */ /* 0x000fe80000100a00 */
        /* <DEDUP_REMOVED lines=53> */
[C---:B-1----:R-:W-:Y:S08]  /*5a000*/  HMMA.1688.F32.TF32 R4, R224.reuse, R130, R48 ;  /* 0x00000082e004723c */ /* 0x042ff00000081030 */
[C---:B--2---:R-:W-:Y:S08]  /*5a010*/  HMMA.1688.F32.TF32 R12, R224.reuse, R126, R44 ;  /* 0x0000007ee00c723c */ /* 0x044ff0000008102c */
[C---:B---3--:R-:W-:Y:S07]  /*5a020*/  HMMA.1688.F32.TF32 R8, R224.reuse, R122, R140 ;  /* 0x0000007ae008723c */ /* 0x048fee000008108c */
[----:B------:R-:W-:Y:S04]  /*5a030*/  STL.64 [R1+0x1180], R4 ;  /* 0x0011800401007387 */ /* 0x000fe80000100a00 */
[----:B------:R4:W-:Y:S02]  /*5a040*/  STL.64 [R1+0x1188], R6 ;  /* 0x0011880601007387 */ /* 0x0009e40000100a00 */
[----:B----4-:R-:W-:Y:S02]  /*5a050*/  HMMA.1688.F32.TF32 R4, R224, R118, R136 ;  /* 0x00000076e004723c */ /* 0x010fe40000081088 */
[----:B------:R-:W-:Y:S04]  /*5a060*/  STL.64 [R1+0x1170], R12 ;  /* 0x0011700c01007387 */ /* 0x000fe80000100a00 */
[----:B------:R-:W-:Y:S11]  /*5a070*/  STL.64 [R1+0x1178], R14 ;  /* 0x0011780e01007387 */ /* 0x000ff60000100a00 */
[----:B------:R-:W-:Y:S06]  /*5a080*/  @!UPT UIADD3 URZ, URZ, URZ, URZ ;  /* 0x0000003f3f3ff290 */ /* 0x000fec000fffe03f */
[----:B------:R-:W-:Y:S01]  /*5a090*/  STL.64 [R1+0x5d0], R4 ;  /* 0x0005d00401007387 */ /* 0x000fe20000100a00 */
[----:B------:R-:W-:-:S03]  /*5a0a0*/  MOV R228, R7 ;  /* 0x0000000700e47202 */ /* 0x000fc60000000f00 */
[----:B------:R-:W-:Y:S04]  /*5a0b0*/  STL.64 [R1+0x1160], R8 ;  /* 0x0011600801007387 */ /* 0x000fe80000100a00 */
[----:B------:R1:W-:Y:S04]  /*5a0c0*/  STL.64 [R1+0x1168], R10 ;  /* 0x0011680a01007387 */ /* 0x0003e80000100a00 */
[----:B------:R2:W-:Y:S01]  /*5a0d0*/  STL [R1+0x5d8], R6 ;  /* 0x0005d80601007387 */ /* 0x0005e20000100800 */
[C---:B-1----:R-:W-:Y:S08]  /*5a0e0*/  HMMA.1688.F32.TF32 R8, R224.reuse, R114, R36 ;  /* 0x00000072e008723c */ /* 0x042ff00000081024 */
[----:B--2---:R-:W-:Y:S01]  /*5a0f0*/  HMMA.1688.F32.TF32 R4, R224, R102, R208 ;  /* 0x00000066e004723c */ /* 0x004fe200000810d0 */
[----:B------:R1:W-:Y:S11]  /*5a100*/  STL [R1+0x4140], R228 ;  /* 0x004140e401007387 */ /* 0x0003f60000100800 */
[----:B------:R-:W-:Y:S11]  /*5a110*/  @!UPT UIADD3 URZ, URZ, URZ, URZ ;  /* 0x0000003f3f3ff290 */ /* 0x000ff6000fffe03f */
[----:B------:R-:W-:Y:S01]  /*5a120*/  STL.64 [R1+0x5b0], R4 ;  /* 0x0005b00401007387 */ /* 0x000fe20000100a00 */
[----:B-1----:R-:W-:-:S03]  /*5a130*/  IMAD.MOV.U32 R228, RZ, RZ, R7 ;  /* 0x000000ffffe47224 */ /* 0x002fc600078e0007 */
[----:B------:R-:W-:Y:S04]  /*5a140*/  STL.64 [R1+0x5c0], R8 ;  /* 0x0005c00801007387 */ /* 0x000fe80000100a00 */
[----:B------:R1:W-:Y:S04]  /*5a150*/  STL.64 [R1+0x5c8], R10 ;  /* 0x0005c80a01007387 */ /* 0x0003e80000100a00 */
[----:B------:R2:W-:Y:S01]  /*5a160*/  STL [R1+0x5b8], R6 ;  /* 0x0005b80601007387 */ /* 0x0005e20000100800 */
[C---:B-1----:R-:W-:Y:S08]  /*5a170*/  HMMA.1688.F32.TF32 R8, R224.reuse, R98, R32 ;  /* 0x00000062e008723c */ /* 0x042ff00000081020 */
[----:B--2---:R-:W-:Y:S01]  /*5a180*/  HMMA.1688.F32.TF32 R4, R224, R94, R28 ;  /* 0x0000005ee004723c */ /* 0x004fe2000008101c */
[----:B------:R-:W-:Y:S11]  /*5a190*/  STL [R1+0x4144], R228 ;  /* 0x004144e401007387 */ /* 0x000ff60000100800 */
[----:B------:R-:W-:Y:S03]  /*5a1a0*/  @!UPT UIADD3 URZ, URZ, URZ, URZ ;  /* 0x0000003f3f3ff290 */ /* 0x000fe6000fffe03f */
[----:B------:R-:W-:Y:S04]  /*5a1b0*/  STL.64 [R1+0x5a0], R8 ;  /* 0x0005a00801007387 */ /* 0x000fe80000100a00 */
[----:B------:R-:W-:Y:S04]  /*5a1c0*/  STL.64 [R1+0x5a8], R10 ;  /* 0x0005a80a01007387 */ /* 0x000fe80000100a00 */
[----:B------:R1:W-:Y:S01]  /*5a1d0*/  STL [R1+0x59c], R7 ;  /* 0x00059c0701007387 */ /* 0x0003e20000100800 */
[----:B------:R-:W-:Y:S01]  /*5a1e0*/  IMAD.MOV.U32 R229, RZ, RZ, R4 ;  /* 0x000000ffffe57224 */ /* 0x000fe200078e0004 */
[----:B------:R-:W-:Y:S01]  /*5a1f0*/  MOV R231, R6 ;  /* 0x0000000600e77202 */ /* 0x000fe20000000f00 */
[----:B------:R-:W-:-:S02]  /*5a200*/  IMAD.MOV.U32 R230, RZ, RZ, R5 ;  /* 0x000000ffffe67224 */ /* 0x000fc400078e0005 */
[----:B-1----:R-:W-:Y:S02]  /*5a210*/  HMMA.1688.F32.TF32 R4, R224, R74, R240 ;  /* 0x0000004ae004723c */ /* 0x002fe400000810f0 */
[----:B------:R-:W-:Y:S04]  /*5a220*/  STL [R1+0x4150], R231 ;  /* 0x004150e701007387 */ /* 0x000fe80000100800 */
[----:B------:R-:W-:Y:S04]  /*5a230*/  STL [R1+0x414c], R230 ;  /* 0x00414ce601007387 */ /* 0x000fe80000100800 */
[----:B------:R-:W-:Y:S11]  /*5a240*/  STL [R1+0x4148], R229 ;  /* 0x004148e501007387 */ /* 0x000ff60000100800 */
[----:B------:R-:W-:Y:S02]  /*5a250*/  @!UPT UIADD3 URZ, URZ, URZ, URZ ;  /* 0x0000003f3f3ff290 */ /* 0x000fe4000fffe03f */
[----:B------:R-:W-:Y:S01]  /*5a260*/  STL.64 [R1+0x580], R4 ;  /* 0x0005800401007387 */ /* 0x000fe20000100a00 */
[----:B------:R-:W-:-:S03]  /*5a270*/  IMAD.MOV.U32 R228, RZ, RZ, R7 ;  /* 0x000000ffffe47224 */ /* 0x000fc600078e0007 */
[----:B------:R1:W-:Y:S02]  /*5a280*/  STL [R1+0x588], R6 ;  /* 0x0005880601007387 */ /* 0x0003e40000100800 */
[C---:B-1----:R-:W-:Y:S02]  /*5a290*/  HMMA.1688.F32.TF32 R4, R224.reuse, R78, R24 ;  /* 0x0000004ee004723c */ /* 0x042fe40000081018 */
[----:B------:R-:W-:Y:S11]  /*5a2a0*/  STL [R1+0x4154], R228 ;  /* 0x004154e401007387 */ /* 0x000ff60000100800 */
[----:B------:R-:W-:Y:S10]  /*5a2b0*/  @!UPT UIADD3 URZ, URZ, URZ, URZ ;  /* 0x0000003f3f3ff290 */ /* 0x000ff4000fffe03f */
[----:B------:R1:W-:Y:S01]  /*5a2c0*/  STL [R1+0x570], R4 ;  /* 0x0005700401007387 */ /* 0x0003e20000100800 */
[----:B------:R-:W-:Y:S01]  /*5a2d0*/  IMAD.MOV.U32 R231, RZ, RZ, R5 ;  /* 0x000000ffffe77224 */ /* 0x000fe200078e0005 */
[----:B------:R-:W-:Y:S01]  /*5a2e0*/  MOV R229, R7 ;  /* 0x0000000700e57202 */ /* 0x000fe20000000f00 */
[----:B------:R-:W-:Y:S02]  /*5a2f0*/  IMAD.MOV.U32 R230, RZ, RZ, R6 ;  /* 0x000000ffffe67224 */ /* 0x000fe400078e0006 */
[----:B-1----:R-:W-:Y:S11]  /*5a300*/  HMMA.1688.F32.TF32 R4, R224, R82, R20 ;  /* 0x00000052e004723c */ /* 0x002ff60000081014 */
[----:B------:R-:W-:Y:S11]  /*5a310*/  @!UPT UIADD3 URZ, URZ, URZ, URZ ;  /* 0x0000003f3f3ff290 */ /* 0x000ff6000fffe03f */
[----:B------:R-:W-:Y:S01]  /*5a320*/  @!UPT UIADD3 URZ, URZ, URZ, URZ ;  /* 0x0000003f3f3ff290 */ /* 0x000fe2000fffe03f */
[----:B------:R-:W-:Y:S01]  /*5a330*/  STL.64 [R1+0x560], R4 ;  /* 0x0005600401007387 */ /* 0x000fe20000100a00 */
[----:B------:R-:W-:-:S03]  /*5a340*/  IMAD.MOV.U32 R228, RZ, RZ, R7 ;  /* 0x000000ffffe47224 */ /* 0x000fc600078e0007 */
[----:B------:R1:W-:Y:S02]  /*5a350*/  STL [R1+0x568], R6 ;  /* 0x0005680601007387 */ /* 0x0003e40000100800 */
[C---:B-1----:R-:W-:Y:S02]  /*5a360*/  HMMA.1688.F32.TF32 R4, R224.reuse, R86, R16 ;  /* 0x00000056e004723c */ /* 0x042fe40000081010 */
[----:B------:R-:W-:Y:S04]  /*5a370*/  STL.64 [R1+0x4190], R230 ;  /* 0x004190e601007387 */ /* 0x000fe80000100a00 */
[----:B------:R-:W-:Y:S04]  /*5a380*/  STL.64 [R1+0x4188], R228 ;  /* 0x004188e401007387 */ /* 0x000fe80000100a00 */
[----:B------:R-:W2:Y:S11]  /*5a390*/  LDL.LU R32, [R1+0x4e0] ;  /* 0x0004e00001207983 */ /* 0x000eb60000300800 */
[----:B------:R-:W-:Y:S02]  /*5a3a0*/  @!UPT UIADD3 URZ, URZ, URZ, URZ ;  /* 0x0000003f3f3ff290 */ /* 0x000fe4000fffe03f */
[----:B------:R-:W-:Y:S04]  /*5a3b0*/  STL.64 [R1+0x550], R4 ;  /* 0x0005500401007387 */ /* 0x000fe80000100a00 */
[----:B------:R1:W-:Y:S04]  /*5a3c0*/  STL.64 [R1+0x558], R6 ;  /* 0x0005580601007387 */ /* 0x0003e80000100a00 */
[----:B------:R-:W2:Y:S04]  /*5a3d0*/  LDL.LU R33, [R1+0x4e4] ;  /* 0x0004e40001217983 */ /* 0x000ea80000300800 */
[----:B------:R-:W2:Y:S04]  /*5a3e0*/  LDL.LU R34, [R1+0x4e8] ;  /* 0x0004e80001227983 */ /* 0x000ea80000300800 */
[----:B------:R-:W2:Y:S04]  /*5a3f0*/  LDL.LU R35, [R1+0x4ec] ;  /* 0x0004ec0001237983 */ /* 0x000ea80000300800 */
[----:B------:R-:W1:Y:S04]  /*5a400*/  LDL.LU R208, [R1+0x5e0] ;  /* 0x0005e00001d07983 */ /* 0x000e680000300800 */
[----:B------:R-:W1:Y:S04]  /*5a410*/  LDL.LU R209, [R1+0x5e4] ;  /* 0x0005e40001d17983 */ /* 0x000e680000300800 */
[----:B------:R-:W1:Y:S04]  /*5a420*/  LDL.LU R210, [R1+0x5e8] ;  /* 0x0005e80001d27983 */ /* 0x000e680000300800 */
[----:B------:R-:W1:Y:S01]  /*5a430*/  LDL.LU R211, [R1+0x5ec] ;  /* 0x0005ec0001d37983 */ /* 0x000e620000300800 */
[----:B------:R-:W-:Y:S03]  /*5a440*/  HMMA.1688.F32.TF32 R224, R224, R110, R236 ;  /* 0x0000006ee0e0723c */ /* 0x000fe600000810ec */
        /* <DEDUP_REMOVED lines=26> */
[C---:B--2---:R-:W-:Y:S03]  /*5a5f0*/  HMMA.1688.F32.TF32 R220, R60.reuse, R70, R32 ;  /* 0x000000463cdc723c */ /* 0x044fe60000081020 */
[----:B------:R-:W2:Y:S04]  /*5a600*/  LDL.LU R32, [R1+0x670] ;  /* 0x0006700001207983 */ /* 0x000ea80000300800 */
[----:B------:R-:W2:Y:S04]  /*5a610*/  LDL.LU R33, [R1+0x674] ;  /* 0x0006740001217983 */ /* 0x000ea80000300800 */
[----:B------:R-:W2:Y:S04]  /*5a620*/  LDL.LU R34, [R1+0x678] ;  /* 0x0006780001227983 */ /* 0x000ea80000300800 */
[----:B------:R-:W2:Y:S01]  /*5a630*/  LDL.LU R35, [R1+0x67c] ;  /* 0x00067c0001237983 */ /* 0x000ea20000300800 */
[C---:B-1----:R-:W-:Y:S07]  /*5a640*/  HMMA.1688.F32.TF32 R4, R60.reuse, R90, R208 ;  /* 0x0000005a3c04723c */ /* 0x042fee00000810d0 */
[----:B------:R-:W-:Y:S04]  /*5a650*/  STL.64 [R1+0x4028], R222 ;  /* 0x004028de01007387 */ /* 0x000fe80000100a00 */
[----:B------:R-:W-:Y:S01]  /*5a660*/  STL.64 [R1+0x4020], R220 ;  /* 0x004020dc01007387 */ /* 0x000fe20000100a00 */
[C---:B---3--:R-:W-:Y:S11]  /*5a670*/  HMMA.1688.F32.TF32 R8, R60.reuse, R218, R236 ;  /* 0x000000da3c08723c */ /* 0x048ff600000810ec */
[----:B------:R-:W-:Y:S04]  /*5a680*/  STL.64 [R1+0x4038], R6 ;  /* 0x0040380601007387 */ /* 0x000fe80000100a00 */
[----:B------:R-:W-:Y:S04]  /*5a690*/  STL.64 [R1+0x4030], R4 ;  /* 0x0040300401007387 */ /* 0x000fe80000100a00 */
[----:B------:R-:W3:Y:S04]  /*5a6a0*/  LDL.LU R236, [R1+0x680] ;  /* 0x0006800001ec7983 */ /* 0x000ee80000300800 */
[----:B------:R-:W3:Y:S04]  /*5a6b0*/  LDL.LU R237, [R1+0x684] ;  /* 0x0006840001ed7983 */ /* 0x000ee80000300800 */
[----:B------:R-:W3:Y:S04]  /*5a6c0*/  LDL.LU R238, [R1+0x688] ;  /* 0x0006880001ee7983 */ /* 0x000ee80000300800 */
[----:B------:R-:W3:Y:S01]  /*5a6d0*/  LDL.LU R239, [R1+0x68c] ;  /* 0x00068c0001ef7983 */ /* 0x000ee20000300800 */
[C---:B----4-:R-:W-:Y:S08]  /*5a6e0*/  HMMA.1688.F32.TF32 R20, R60.reuse, R122, R20 ;  /* 0x0000007a3c14723c */ /* 0x050ff00000081014 */
[C---:B------:R-:W-:Y:S08]  /*5a6f0*/  HMMA.1688.F32.TF32 R12, R60.reuse, R130, R28 ;  /* 0x000000823c0c723c */ /* 0x040ff0000008101c */
[C---:B------:R-:W-:Y:S01]  /*5a700*/  HMMA.1688.F32.TF32 R16, R60.reuse, R126, R16 ;  /* 0x0000007e3c10723c */ /* 0x040fe20000081010 */
[----:B------:R-:W-:Y:S07]  /*5a710*/  STL.64 [R1+0x4048], R10 ;  /* 0x0040480a01007387 */ /* 0x000fee0000100a00 */
[C---:B------:R-:W-:Y:S01]  /*5a720*/  HMMA.1688.F32.TF32 R24, R60.reuse, R118, R24 ;  /* 0x000000763c18723c */ /* 0x040fe20000081018 */
[----:B------:R-:W-:Y:S06]  /*5a730*/  STL.64 [R1+0x4040], R8 ;  /* 0x0040400801007387 */ /* 0x000fec0000100a00 */
[----:B------:R1:W-:Y:S04]  /*5a740*/  STL.64 [R1+0x4058], R14 ;  /* 0x0040580e01007387 */ /* 0x0003e80000100a00 */
        /* <DEDUP_REMOVED lines=22> */
[C---:B--2---:R-:W-:Y:S11]  /*5a8b0*/  HMMA.1688.F32.TF32 R32, R60.reuse, R102, R32 ;  /* 0x000000663c20723c */ /* 0x044ff60000081020 */
[----:B------:R-:W-:Y:S11]  /*5a8c0*/  @!UPT UIADD3 URZ, URZ, URZ, URZ ;  /* 0x0000003f3f3ff290 */ /* 0x000ff6000fffe03f */
[----:B------:R-:W-:Y:S01]  /*5a8d0*/  @!UPT UIADD3 URZ, URZ, URZ, URZ ;  /* 0x0000003f3f3ff290 */ /* 0x000fe2000fffe03f */
[----:B------:R-:W-:Y:S04]  /*5a8e0*/  STL.64 [R1+0x40a8], R34 ;  /* 0x0040a82201007387 */ /* 0x000fe80000100a00 */
[----:B------:R-:W-:Y:S04]  /*5a8f0*/  STL.64 [R1+0x40a0], R32 ;  /* 0x0040a02001007387 */ /* 0x000fe80000100a00 */
        /* <DEDUP_REMOVED lines=12> */
[C---:B---3--:R-:W-:Y:S03]  /*5a9c0*/  HMMA.1688.F32.TF32 R36, R60.reuse, R98, R236 ;  /* 0x000000623c24723c */ /* 0x048fe600000810ec */
[----:B------:R-:W3:Y:S04]  /*5a9d0*/  LDL.LU R236, [R1+0x6f0] ;  /* 0x0006f00001ec7983 */ /* 0x000ee80000300800 */
[----:B------:R-:W3:Y:S04]  /*5a9e0*/  LDL.LU R237, [R1+0x6f4] ;  /* 0x0006f40001ed7983 */ /* 0x000ee80000300800 */
[----:B------:R-:W3:Y:S04]  /*5a9f0*/  LDL.LU R238, [R1+0x6f8] ;  /* 0x0006f80001ee7983 */ /* 0x000ee80000300800 */
[----:B------:R-:W3:Y:S08]  /*5aa00*/  LDL.LU R239, [R1+0x6fc] ;  /* 0x0006fc0001ef7983 */ /* 0x000ef00000300800 */
[----:B------:R-:W-:Y:S04]  /*5aa10*/  STL.64 [R1+0x40b8], R38 ;  /* 0x0040b82601007387 */ /* 0x000fe80000100a00 */
[----:B------:R-:W-:Y:S01]  /*5aa20*/  STL.64 [R1+0x40b0], R36 ;  /* 0x0040b02401007387 */ /* 0x000fe20000100a00 */
[C---:B----4-:R-:W-:Y:S03]  /*5aa30*/  HMMA.1688.F32.TF32 R40, R60.reuse, R94, R240 ;  /* 0x0000005e3c28723c */ /* 0x050fe600000810f0 */
[----:B------:R-:W4:Y:S04]  /*5aa40*/  LDL.LU R240, [R1+0x700] ;  /* 0x0007000001f07983 */ /* 0x000f280000300800 */
[----:B------:R-:W4:Y:S04]  /*5aa50*/  LDL.LU R241, [R1+0x704] ;  /* 0x0007040001f17983 */ /* 0x000f280000300800 */
[----:B------:R-:W4:Y:S04]  /*5aa60*/  LDL.LU R242, [R1+0x708] ;  /* 0x0007080001f27983 */ /* 0x000f280000300800 */
[----:B------:R-:W4:Y:S01]  /*5aa70*/  LDL.LU R243, [R1+0x70c] ;  /* 0x00070c0001f37983 */ /* 0x000f220000300800 */
[C---:B------:R-:W-:Y:S07]  /*5aa80*/  HMMA.1688.F32.TF32 R44, R60.reuse, R74, R136 ;  /* 0x0000004a3c2c723c */ /* 0x040fee0000081088 */
[----:B------:R-:W-:Y:S04]  /*5aa90*/  STL.64 [R1+0x40c8], R42 ;  /* 0x0040c82a01007387 */ /* 0x000fe80000100a00 */
[----:B------:R-:W-:Y:S11]  /*5aaa0*/  STL.64 [R1+0x40c0], R40 ;  /* 0x0040c02801007387 */ /* 0x000ff60000100a00 */
[----:B------:R-:W-:Y:S01]  /*5aab0*/  @!UPT UIADD3 URZ, URZ, URZ, URZ ;  /* 0x0000003f3f3ff290 */ /* 0x000fe2000fffe03f */
[----:B------:R-:W-:Y:S04]  /*5aac0*/  STL.64 [R1+0x40d8], R46 ;  /* 0x0040d82e01007387 */ /* 0x000fe80000100a00 */
[----:B------:R-:W-:Y:S04]  /*5aad0*/  STL.64 [R1+0x40d0], R44 ;  /* 0x0040d02c01007387 */ /* 0x000fe80000100a00 */
        /* <DEDUP_REMOVED lines=9> */
[----:B------:R-:W-:Y:S04]  /*5ab70*/  STL.64 [R1+0x40e8], R50 ;  /* 0x0040e83201007387 */ /* 0x000fe80000100a00 */
[----:B------:R-:W-:Y:S01]  /*5ab80*/  STL.64 [R1+0x40e0], R48 ;  /* 0x0040e03001007387 */ /* 0x000fe20000100a00 */
[C---:B--2---:R-:W-:Y:S08]  /*5ab90*/  HMMA.1688.F32.TF32 R52, R60.reuse, R82, R52 ;  /* 0x000000523c34723c */ /* 0x044ff00000081034 */
[C---:B------:R-:W-:Y:S08]  /*5aba0*/  HMMA.1688.F32.TF32 R56, R60.reuse, R86, R56 ;  /* 0x000000563c38723c */ /* 0x040ff00000081038 */
[----:B------:R-:W-:Y:S07]  /*5abb0*/  HMMA.1688.F32.TF32 R60, R60, R110, R140 ;  /* 0x0000006e3c3c723c */ /* 0x000fee000008108c */
[----:B------:R-:W-:Y:S04]  /*5abc0*/  STL.64 [R1+0x40f8], R54 ;  /* 0x0040f83601007387 */ /* 0x000fe80000100a00 */
[----:B------:R-:W-:Y:S01]  /*5abd0*/  STL.64 [R1+0x40f0], R52 ;  /* 0x0040f03401007387 */ /* 0x000fe20000100a00 */
[C---:B---3--:R-:W-:Y:S03]  /*5abe0*/  HMMA.1688.F32.TF32 R64, R164.reuse, R70, R236 ;  /* 0x00000046a440723c */ /* 0x048fe600000810ec */
        /* <DEDUP_REMOVED lines=8> */
[----:B------:R-:W-:Y:S04]  /*5ac70*/  STL.64 [R1+0x4128], R66 ;  /* 0x0041284201007387 */ /* 0x000fe80000100a00 */
[----:B------:R-:W-:Y:S01]  /*5ac80*/  STL.64 [R1+0x4120], R64 ;  /* 0x0041204001007387 */ /* 0x000fe20000100a00 */
[C---:B----4-:R-:W-:Y:S03]  /*5ac90*/  HMMA.1688.F32.TF32 R132, R164.reuse, R90, R240 ;  /* 0x0000005aa484723c */ /* 0x050fe600000810f0 */
[----:B------:R-:W3:Y:S04]  /*5aca0*/  LDL.LU R240, [R1+0x740] ;  /* 0x0007400001f07983 */ /* 0x000ee80000300800 */
[----:B------:R-:W3:Y:S04]  /*5acb0*/  LDL.LU R241, [R1+0x744] ;  /* 0x0007440001f17983 */ /* 0x000ee80000300800 */
[----:B------:R-:W3:Y:S04]  /*5acc0*/  LDL.LU R242, [R1+0x748] ;  /* 0x0007480001f27983 */ /* 0x000ee80000300800 */
[----:B------:R-:W3:Y:S08]  /*5acd0*/  LDL.LU R243, [R1+0x74c] ;  /* 0x00074c0001f37983 */ /* 0x000ef00000300800 */
[----:B------:R-:W-:Y:S04]  /*5ace0*/  STL.64 [R1+0x41a0], R134 ;  /* 0x0041a08601007387 */ /* 0x000fe80000100a00 */
[----:B------:R-:W-:Y:S01]  /*5acf0*/  STL.64 [R1+0x4198], R132 ;  /* 0x0041988401007387 */ /* 0x000fe20000100a00 */
[C---:B------:R-:W-:Y:S11]  /*5ad00*/  HMMA.1688.F32.TF32 R136, R164.reuse, R218, R136 ;  /* 0x000000daa488723c */ /* 0x040ff60000081088 */
[----:B------:R-:W-:Y:S11]  /*5ad10*/  @!UPT UIADD3 URZ, URZ, URZ, URZ ;  /* 0x0000003f3f3ff290 */ /* 0x000ff6000fffe03f */
        /* <DEDUP_REMOVED lines=13> */
[----:B------:R-:W-:Y:S04]  /*5adf0*/  STL [R1+0x3f58], R141 ;  /* 0x003f588d01007387 */ /* 0x000fe80000100800 */
[----:B------:R-:W-:Y:S04]  /*5ae00*/  STL [R1+0x3f54], R142 ;  /* 0x003f548e01007387 */ /* 0x000fe80000100800 */
[----:B------:R-:W-:Y:S01]  /*5ae10*/  STL [R1+0x3f50], R143 ;  /* 0x003f508f01007387 */ /* 0x000fe20000100800 */
[C---:B--2---:R-:W-:Y:S03]  /*5ae20*/  HMMA.1688.F32.TF32 R144, R164.reuse, R126, R236 ;  /* 0x0000007ea490723c */ /* 0x044fe600000810ec */
[----:B------:R-:W2:Y:S04]  /*5ae30*/  LDL.LU R236, [R1+0x770] ;  /* 0x0007700001ec7983 */ /* 0x000ea80000300800 */
[----:B------:R-:W2:Y:S04]  /*5ae40*/  LDL.LU R237, [R1+0x774] ;  /* 0x0007740001ed7983 */ /* 0x000ea80000300800 */
[----:B------:R-:W2:Y:S04]  /*5ae50*/  LDL.LU R238, [R1+0x778] ;  /* 0x0007780001ee7983 */ /* 0x000ea80000300800 */
[----:B------:R-:W2:Y:S08]  /*5ae60*/  LDL.LU R239, [R1+0x77c] ;  /* 0x00077c0001ef7983 */ /* 0x000eb00000300800 */
[----:B------:R-:W-:Y:S04]  /*5ae70*/  STL [R1+0x3f68], R144 ;  /* 0x003f689001007387 */ /* 0x000fe80000100800 */
[----:B------:R-:W-:Y:S04]  /*5ae80*/  STL [R1+0x3f64], R145 ;  /* 0x003f649101007387 */ /* 0x000fe80000100800 */
[----:B------:R-:W-:Y:S04]  /*5ae90*/  STL [R1+0x3f60], R146 ;  /* 0x003f609201007387 */ /* 0x000fe80000100800 */
[----:B------:R-:W-:Y:S04]  /*5aea0*/  STL [R1+0x3f4c], R147 ;  /* 0x003f4c9301007387 */ /* 0x000fe80000100800 */
        /* <DEDUP_REMOVED lines=20> */
[----:B------:R-:W4:Y:S04]  /*5aff0*/  LDL.LU R208, [R1+0x7d0] ;  /* 0x0007d00001d07983 */ /* 0x000f280000300800 */
[----:B------:R-:W4:Y:S04]  /*5b000*/  LDL.LU R209, [R1+0x7d4] ;  /* 0x0007d40001d17983 */ /* 0x000f280000300800 */
[----:B------:R-:W4:Y:S04]  /*5b010*/  LDL.LU R210, [R1+0x7d8] ;  /* 0x0007d80001d27983 */ /* 0x000f280000300800 */
[----:B------:R-:W4:Y:S04]  /*5b020*/  LDL.LU R211, [R1+0x7dc] ;  /* 0x0007dc0001d37983 */ /* 0x000f280000300800 */
[----:B------:R-:W-:Y:S04]  /*5b030*/  STL [R1+0x3f8c], R156 ;  /* 0x003f8c9c01007387 */ /* 0x000fe80000100800 */
[----:B------:R-:W-:Y:S04]  /*5b040*/  STL [R1+0x3f88], R157 ;  /* 0x003f889d01007387 */ /* 0x000fe80000100800 */
[----:B------:R-:W-:Y:S04]  /*5b050*/  STL [R1+0x3f84], R158 ;  /* 0x003f849e01007387 */ /* 0x000fe80000100800 */
[----:B------:R-:W-:Y:S01]  /*5b060*/  STL [R1+0x3f40], R159 ;  /* 0x003f409f01007387 */ /* 0x000fe20000100800 */
[----:B--2---:R-:W-:Y:S01]  /*5b070*/  HMMA.1688.F32.TF32 R160, R164, R102, R236 ;  /* 0x00000066a4a0723c */ /* 0x004fe200000810ec */
[----:B-1----:R-:W-:-:S02]  /*5b080*/  LOP3.LUT R15, R0, 0x20, RZ, 0x3c, !PT ;  /* 0x00000020000f7812 */ /* 0x002fc400078e3cff */
[----:B------:R-:W-:Y:S04]  /*5b090*/  LDS R236, [R0+0x14580] ;  /* 0x0145800000ec7984 */ /* 0x000fe80000000800 */
[----:B------:R-:W-:Y:S04]  /*5b0a0*/  LDS R169, [R15+0x14500] ;  /* 0x014500000fa97984 */ /* 0x000fe80000000800 */
[----:B------:R-:W1:Y:S04]  /*5b0b0*/  LDS R171, [R15+0x16500] ;  /* 0x016500000fab7984 */ /* 0x000e680000000800 */
[----:B------:R-:W-:Y:S04]  /*5b0c0*/  LDS R238, [R0+0x16580] ;  /* 0x0165800000ee7984 */ /* 0x000fe80000000800 */
[----:B------:R-:W-:Y:S04]  /*5b0d0*/  LDS R237, [R15+0x14580] ;  /* 0x014580000fed7984 */ /* 0x000fe80000000800 */
[----:B------:R-:W2:Y:S01]  /*5b0e0*/  LDS R239, [R15+0x16580] ;  /* 0x016580000fef7984 */ /* 0x000ea20000000800 */
[C---:B------:R-:W-:Y:S03]  /*5b0f0*/  HMMA.1688.F32.TF32 R4, R164.reuse, R98, R212 ;  /* 0x00000062a404723c */ /* 0x040fe600000810d4 */
[----:B------:R-:W-:Y:S04]  /*5b100*/  STL [R1+0x3f9c], R160 ;  /* 0x003f9ca001007387 */ /* 0x000fe80000100800 */
[----:B------:R-:W-:Y:S04]  /*5b110*/  STL [R1+0x3f98], R161 ;  /* 0x003f98a101007387 */ /* 0x000fe80000100800 */
[----:B------:R-:W-:Y:S04]  /*5b120*/  STL [R1+0x3f94], R162 ;  /* 0x003f94a201007387 */ /* 0x000fe80000100800 */
[----:B------:R-:W-:Y:S04]  /*5b130*/  STL [R1+0x3f90], R163 ;  /* 0x003f90a301007387 */ /* 0x000fe80000100800 */
[----:B------:R-:W2:Y:S04]  /*5b140*/  LDL.LU R104, [R1+0x7c0] ;  /* 0x0007c00001687983 */ /* 0x000ea80000300800 */
        /* <DEDUP_REMOVED lines=10> */
[----:B------:R-:W-:Y:S01]  /*5b1f0*/  IMAD.MOV.U32 R152, RZ, RZ, R7 ;  /* 0x000000ffff987224 */ /* 0x000fe200078e0007 */
[----:B------:R-:W-:Y:S01]  /*5b200*/  MOV R158, R6 ;  /* 0x00000006009e7202 */ /* 0x000fe20000000f00 */
[----:B------:R-:W-:-:S02]  /*5b210*/  IMAD.MOV.U32 R157, RZ, RZ, R5 ;  /* 0x000000ffff9d7224 */ /* 0x000fc400078e0005 */
[----:B------:R-:W-:Y:S01]  /*5b220*/  IMAD.MOV.U32 R156, RZ, RZ, R4 ;  /* 0x000000ffff9c7224 */ /* 0x000fe200078e0004 */
[----:B------:R-:W-:Y:S04]  /*5b230*/  STL [R1+0x3fac], R152 ;  /* 0x003fac9801007387 */ /* 0x000fe80000100800 */
[----:B------:R-:W-:Y:S04]  /*5b240*/  STL [R1+0x3fa8], R158 ;  /* 0x003fa89e01007387 */ /* 0x000fe80000100800 */
[----:B------:R-:W-:Y:S04]  /*5b250*/  STL [R1+0x3fa4], R157 ;  /* 0x003fa49d01007387 */ /* 0x000fe80000100800 */
[----:B------:R1:W-:Y:S04]  /*5b260*/  STL [R1+0x3fa0], R156 ;  /* 0x003fa09c01007387 */ /* 0x0003e80000100800 */
[----:B------:R-:W3:Y:S04]  /*5b270*/  LDL.LU R212, [R1+0x7a0] ;  /* 0x0007a00001d47983 */ /* 0x000ee80000300800 */
[----:B------:R-:W3:Y:S04]  /*5b280*/  LDL.LU R213, [R1+0x7a4] ;  /* 0x0007a40001d57983 */ /* 0x000ee80000300800 */
[----:B------:R-:W3:Y:S04]  /*5b290*/  LDL.LU R214, [R1+0x7a8] ;  /* 0x0007a80001d67983 */ /* 0x000ee80000300800 */
[----:B------:R-:W3:Y:S01]  /*5b2a0*/  LDL.LU R215, [R1+0x7ac] ;  /* 0x0007ac0001d77983 */ /* 0x000ee20000300800 */
        /* <DEDUP_REMOVED lines=11> */
[----:B------:R-:W-:Y:S04]  /*5b360*/  STL [R1+0x3fb4], R160 ;  /* 0x003fb4a001007387 */ /* 0x000fe80000100800 */
[----:B------:R1:W-:Y:S01]  /*5b370*/  STL [R1+0x3fb0], R161 ;  /* 0x003fb0a101007387 */ /* 0x0003e20000100800 */
[----:B--2---:R-:W-:Y:S03]  /*5b380*/  HMMA.1688.F32.TF32 R4, R164, R78, R104 ;  /* 0x0000004ea404723c */ /* 0x004fe60000081068 */
[----:B------:R-:W-:Y:S04]  /*5b390*/  LDS R104, [R0+0x14600] ;  /* 0x0146000000687984 */ /* 0x000fe80000000800 */
[----:B------:R-:W-:Y:S04]  /*5b3a0*/  LDS R106, [R0+0x16600] ;  /* 0x01660000006a7984 */ /* 0x000fe80000000800 */
[----:B------:R-:W-:Y:S04]  /*5b3b0*/  LDS R105, [R15+0x14600] ;  /* 0x014600000f697984 */ /* 0x000fe80000000800 */
[----:B------:R-:W2:Y:S09]  /*5b3c0*/  LDS R107, [R15+0x16600] ;  /* 0x016600000f6b7984 */ /* 0x000eb20000000800 */
[----:B-1----:R-:W-:Y:S01]  /*5b3d0*/  IMAD.MOV.U32 R156, RZ, RZ, R7 ;  /* 0x000000ffff9c7224 */ /* 0x002fe200078e0007 */
[----:B------:R-:W-:Y:S01]  /*5b3e0*/  MOV R157, R6 ;  /* 0x00000006009d7202 */ /* 0x000fe20000000f00 */
[----:B------:R-:W-:-:S02]  /*5b3f0*/  IMAD.MOV.U32 R152, RZ, RZ, R4 ;  /* 0x000000ffff987224 */ /* 0x000fc400078e0004 */
[----:B------:R-:W-:Y:S01]  /*5b400*/  IMAD.MOV.U32 R158, RZ, RZ, R5 ;  /* 0x000000ffff9e7224 */ /* 0x000fe200078e0005 */
[----:B------:R1:W-:Y:S01]  /*5b410*/  STL [R1+0x3fcc], R156 ;  /* 0x003fcc9c01007387 */ /* 0x0003e20000100800 */
[----:B---3--:R-:W-:Y:S03]  /*5b420*/  HMMA.1688.F32.TF32 R4, R164, R82, R240 ;  /* 0x00000052a404723c */ /* 0x008fe600000810f0 */
[----:B------:R-:W-:Y:S04]  /*5b430*/  STL [R1+0x3fc8], R157 ;  /* 0x003fc89d01007387 */ /* 0x000fe80000100800 */
[----:B------:R3:W-:Y:S04]  /*5b440*/  STL [R1+0x3fc4], R152 ;  /* 0x003fc49801007387 */ /* 0x0007e80000100800 */
[----:B------:R1:W-:Y:S04]  /*5b450*/  STL [R1+0x3fc0], R158 ;  /* 0x003fc09e01007387 */ /* 0x0003e80000100800 */
[----:B------:R-:W2:Y:S04]  /*5b460*/  LDL.LU R240, [R1+0x8f0] ;  /* 0x0008f00001f07983 */ /* 0x000ea80000300800 */
[----:B------:R-:W2:Y:S04]  /*5b470*/  LDL.LU R241, [R1+0x8f4] ;  /* 0x0008f40001f17983 */ /* 0x000ea80000300800 */
[----:B------:R-:W2:Y:S04]  /*5b480*/  LDL.LU R242, [R1+0x8f8] ;  /* 0x0008f80001f27983 */ /* 0x000ea80000300800 */
[----:B------:R-:W2:Y:S01]  /*5b490*/  LDL.LU R243, [R1+0x8fc] ;  /* 0x0008fc0001f37983 */ /* 0x000ea20000300800 */
[----:B------:R-:W-:Y:S01]  /*5b4a0*/  IMAD.MOV.U32 R153, RZ, RZ, R4 ;  /* 0x000000ffff997224 */ /* 0x000fe200078e0004 */
[----:B------:R-:W-:Y:S01]  /*5b4b0*/  MOV R155, R6 ;  /* 0x00000006009b7202 */ /* 0x000fe20000000f00 */
[----:B------:R-:W-:-:S02]  /*5b4c0*/  IMAD.MOV.U32 R154, RZ, RZ, R5 ;  /* 0x000000ffff9a7224 */ /* 0x000fc400078e0005 */
[----:B------:R-:W-:Y:S02]  /*5b4d0*/  IMAD.MOV.U32 R148, RZ, RZ, R7 ;  /* 0x000000ffff947224 */ /* 0x000fe400078e0007 */
[----:B------:R-:W-:Y:S03]  /*5b4e0*/  HMMA.1688.F32.TF32 R4, R164, R86, R212 ;  /* 0x00000056a404723c */ /* 0x000fe600000810d4 */
[----:B------:R1:W-:Y:S04]  /*5b4f0*/  STL [R1+0x3fdc], R148 ;  /* 0x003fdc9401007387 */ /* 0x0003e80000100800 */
[----:B------:R-:W-:Y:S04]  /*5b500*/  STL [R1+0x3fd8], R155 ;  /* 0x003fd89b01007387 */ /* 0x000fe80000100800 */
[----:B------:R1:W-:Y:S04]  /*5b510*/  STL [R1+0x3fd4], R154 ;  /* 0x003fd49a01007387 */ /* 0x0003e80000100800 */
[----:B------:R1:W-:Y:S09]  /*5b520*/  STL [R1+0x3fd0], R153 ;  /* 0x003fd09901007387 */ /* 0x0003f20000100800 */
[----:B------:R-:W-:Y:S01]  /*5b530*/  IMAD.MOV.U32 R161, RZ, RZ, R7 ;  /* 0x000000ffffa17224 */ /* 0x000fe200078e0007 */
[----:B------:R-:W-:Y:S01]  /*5b540*/  MOV R160, R6 ;  /* 0x0000000600a07202 */ /* 0x000fe20000000f00 */
[----:B------:R-:W-:-:S02]  /*5b550*/  IMAD.MOV.U32 R162, RZ, RZ, R5 ;  /* 0x000000ffffa27224 */ /* 0x000fc400078e0005 */
[----:B------:R-:W-:Y:S01]  /*5b560*/  IMAD.MOV.U32 R163, RZ, RZ, R4 ;  /* 0x000000ffffa37224 */ /* 0x000fe200078e0004 */
[----:B------:R-:W-:Y:S04]  /*5b570*/  STL [R1+0x3fec], R161 ;  /* 0x003feca101007387 */ /* 0x000fe80000100800 */
[----:B------:R-:W-:Y:S04]  /*5b580*/  STL [R1+0x3fe8], R160 ;  /* 0x003fe8a001007387 */ /* 0x000fe80000100800 */
[----:B------:R1:W-:Y:S04]  /*5b590*/  STL [R1+0x3fe4], R162 ;  /* 0x003fe4a201007387 */ /* 0x0003e80000100800 */
        /* <DEDUP_REMOVED lines=18> */
[----:B------:R1:W-:Y:S04]  /*5b6c0*/  STL [R1+0x3ffc], R164 ;  /* 0x003ffca401007387 */ /* 0x0003e80000100800 */
[----:B------:R-:W-:Y:S04]  /*5b6d0*/  STL [R1+0x3ff8], R165 ;  /* 0x003ff8a501007387 */ /* 0x000fe80000100800 */
[----:B------:R1:W-:Y:S04]  /*5b6e0*/  STL [R1+0x3ff4], R166 ;  /* 0x003ff4a601007387 */ /* 0x0003e80000100800 */
[----:B------:R1:W-:Y:S01]  /*5b6f0*/  STL [R1+0x3ff0], R167 ;  /* 0x003ff0a701007387 */ /* 0x0003e20000100800 */
        /* <DEDUP_REMOVED lines=9> */
[C---:B---3--:R-:W-:Y:S11]  /*5b790*/  HMMA.1688.F32.TF32 R4, R168.reuse, R90, R204 ;  /* 0x0000005aa804723c */ /* 0x048ff600000810cc */
        /* <DEDUP_REMOVED lines=9> */
[----:B-1----:R-:W-:Y:S01]  /*5b830*/  IMAD.MOV.U32 R156, RZ, RZ, R4 ;  /* 0x000000ffff9c7224 */ /* 0x002fe200078e0004 */
[----:B------:R-:W-:Y:S01]  /*5b840*/  MOV R152, R6 ;  /* 0x0000000600987202 */ /* 0x000fe20000000f00 */
[----:B------:R-:W-:Y:S02]  /*5b850*/  IMAD.MOV.U32 R157, RZ, RZ, R5 ;  /* 0x000000ffff9d7224 */ /* 0x000fe400078e0005 */
[----:B------:R-:W-:Y:S02]  /*5b860*/  IMAD.MOV.U32 R158, RZ, RZ, R7 ;  /* 0x000000ffff9e7224 */ /* 0x000fe400078e0007 */
[C---:B------:R-:W-:Y:S01]  /*5b870*/  HMMA.1688.F32.TF32 R4, R168.reuse, R130, R212 ;  /* 0x00000082a804723c */ /* 0x040fe200000810d4 */
[----:B------:R1:W-:Y:S11]  /*5b880*/  STL [R1+0x400c], R146 ;  /* 0x00400c9201007387 */ /* 0x0003f60000100800 */
[----:B------:R-:W-:Y:S11]  /*5b890*/  @!UPT UIADD3 URZ, URZ, URZ, URZ ;  /* 0x0000003f3f3ff290 */ /* 0x000ff6000fffe03f */
[----:B------:R-:W-:Y:S01]  /*5b8a0*/  @!UPT UIADD3 URZ, URZ, URZ, URZ ;  /* 0x0000003f3f3ff290 */ /* 0x000fe2000fffe03f */
[----:B------:R-:W-:Y:S01]  /*5b8b0*/  IMAD.MOV.U32 R148, RZ, RZ, R4 ;  /* 0x000000ffff947224 */ /* 0x000fe200078e0004 */
[----:B------:R-:W-:Y:S01]  /*5b8c0*/  MOV R154, R6 ;  /* 0x00000006009a7202 */ /* 0x000fe20000000f00 */
[----:B------:R-:W-:Y:S02]  /*5b8d0*/  IMAD.MOV.U32 R155, RZ, RZ, R5 ;  /* 0x000000ffff9b7224 */ /* 0x000fe400078e0005 */
[----:B------:R-:W-:Y:S02]  /*5b8e0*/  IMAD.MOV.U32 R153, RZ, RZ, R7 ;  /* 0x000000ffff997224 */ /* 0x000fe400078e0007 */
[----:B------:R-:W-:Y:S01]  /*5b8f0*/  HMMA.1688.F32.TF32 R4, R168, R126, R208 ;  /* 0x0000007ea804723c */ /* 0x000fe200000810d0 */
[----:B------:R-:W-:Y:S04]  /*5b900*/  STL [R1+0x4008], R145 ;  /* 0x0040089101007387 */ /* 0x000fe80000100800 */
[----:B------:R3:W-:Y:S04]  /*5b910*/  STL [R1+0x4004], R144 ;  /* 0x0040049001007387 */ /* 0x0007e80000100800 */
[----:B------:R4:W-:Y:S04]  /*5b920*/  STL [R1+0x4000], R149 ;  /* 0x0040009501007387 */ /* 0x0009e80000100800 */
[----:B------:R-:W-:Y:S04]  /*5b930*/  STL.64 [R1+0x41e0], R142 ;  /* 0x0041e08e01007387 */ /* 0x000fe80000100a00 */
[----:B------:R-:W-:Y:S04]  /*5b940*/  STL.64 [R1+0x41d8], R140 ;  /* 0x0041d88c01007387 */ /* 0x000fe80000100a00 */
[----:B------:R-:W-:Y:S03]  /*5b950*/  STL.64 [R1+0x41f0], R154 ;  /* 0x0041f09a01007387 */ /* 0x000fe60000100a00 */
[----:B------:R-:W-:Y:S01]  /*5b960*/  MOV R162, R6 ;  /* 0x0000000600a27202 */ /* 0x000fe20000000f00 */
[----:B------:R-:W-:-:S02]  /*5b970*/  IMAD.MOV.U32 R163, RZ, RZ, R7 ;  /* 0x000000ffffa37224 */ /* 0x000fc400078e0007 */
[----:B------:R-:W-:Y:S02]  /*5b980*/  IMAD.MOV.U32 R161, RZ, RZ, R4 ;  /* 0x000000ffffa17224 */ /* 0x000fe400078e0004 */
[----:B------:R-:W-:Y:S01]  /*5b990*/  IMAD.MOV.U32 R160, RZ, RZ, R5 ;  /* 0x000000ffffa07224 */ /* 0x000fe200078e0005 */
[----:B------:R-:W-:Y:S04]  /*5b9a0*/  STL.64 [R1+0x41e8], R152 ;  /* 0x0041e89801007387 */ /* 0x000fe80000100a00 */
        /* <DEDUP_REMOVED lines=14> */
[----:B--2---:R-:W-:Y:S03]  /*5ba90*/  HMMA.1688.F32.TF32 R4, R168, R122, R240 ;  /* 0x0000007aa804723c */ /* 0x004fe600000810f0 */
        /* <DEDUP_REMOVED lines=43> */
[----:B------:R-:W-:Y:S01]  /*5bd50*/  IMAD.MOV.U32 R147, RZ, RZ, R4 ;  /* 0x000000ffff937224 */ /* 0x000fe200078e0004 */
[----:B------:R-:W-:Y:S01]  /*5bd60*/  MOV R151, R6 ;  /* 0x0000000600977202 */ /* 0x000fe20000000f00 */
[----:B------:R-:W-:-:S02]  /*5bd70*/  IMAD.MOV.U32 R150, RZ, RZ, R5 ;  /* 0x000000ffff967224 */ /* 0x000fc400078e0005 */
[----:B--2---:R-:W-:Y:S01]  /*5bd80*/  HMMA.1688.F32.TF32 R4, R168, R118, R240 ;  /* 0x00000076a804723c */ /* 0x004fe200000810f0 */
[----:B------:R-:W2:Y:S04]  /*5bd90*/  LDL.LU R240, [R1+0x930] ;  /* 0x0009300001f07983 */ /* 0x000ea80000300800 */
[----:B------:R-:W2:Y:S04]  /*5bda0*/  LDL.LU R241, [R1+0x934] ;  /* 0x0009340001f17983 */ /* 0x000ea80000300800 */
[----:B------:R-:W2:Y:S04]  /*5bdb0*/  LDL.LU R242, [R1+0x938] ;  /* 0x0009380001f27983 */ /* 0x000ea80000300800 */
[----:B------:R-:W2:Y:S11]  /*5bdc0*/  LDL.LU R243, [R1+0x93c] ;  /* 0x00093c0001f37983 */ /* 0x000eb60000300800 */
[----:B------:R-:W-:Y:S01]  /*5bdd0*/  IMAD.MOV.U32 R164, RZ, RZ, R4 ;  /* 0x000000ffffa47224 */ /* 0x000fe200078e0004 */
[----:B------:R-:W-:Y:S01]  /*5bde0*/  MOV R166, R6 ;  /* 0x0000000600a67202 */ /* 0x000fe20000000f00 */
[----:B------:R-:W-:-:S02]  /*5bdf0*/  IMAD.MOV.U32 R165, RZ, RZ, R5 ;  /* 0x000000ffffa57224 */ /* 0x000fc400078e0005 */
[----:B------:R-:W-:Y:S02]  /*5be00*/  IMAD.MOV.U32 R167, RZ, RZ, R7 ;  /* 0x000000ffffa77224 */ /* 0x000fe400078e0007 */
[C---:B---3--:R-:W-:Y:S11]  /*5be10*/  HMMA.1688.F32.TF32 R4, R168.reuse, R114, R248 ;  /* 0x00000072a804723c */ /* 0x048ff600000810f8 */
[----:B------:R-:W-:Y:S11]  /*5be20*/  @!UPT UIADD3 URZ, URZ, URZ, URZ ;  /* 0x0000003f3f3ff290 */ /* 0x000ff6000fffe03f */
[----:B------:R-:W-:Y:S02]  /*5be30*/  @!UPT UIADD3 URZ, URZ, URZ, URZ ;  /* 0x0000003f3f3ff290 */ /* 0x000fe4000fffe03f */
[----:B-1----:R-:W-:Y:S01]  /*5be40*/  IMAD.MOV.U32 R146, RZ, RZ, R4 ;  /* 0x000000ffff927224 */ /* 0x002fe200078e0004 */
[----:B------:R-:W-:Y:S01]  /*5be50*/  MOV R144, R6 ;  /* 0x0000000600907202 */ /* 0x000fe20000000f00 */
[----:B------:R-:W-:Y:S02]  /*5be60*/  IMAD.MOV.U32 R145, RZ, RZ, R5 ;  /* 0x000000ffff917224 */ /* 0x000fe400078e0005 */
[----:B----4-:R-:W-:Y:S02]  /*5be70*/  IMAD.MOV.U32 R149, RZ, RZ, R7 ;  /* 0x000000ffff957224 */ /* 0x010fe400078e0007 */
[C---:B------:R-:W-:Y:S08]  /*5be80*/  HMMA.1688.F32.TF32 R4, R168.reuse, R102, R196 ;  /* 0x00000066a804723c */ /* 0x040ff000000810c4 */
        /* <DEDUP_REMOVED lines=13> */
[C---:B-1----:R-:W-:Y:S08]  /*5bf60*/  HMMA.1688.F32.TF32 R4, R168.reuse, R86, R172 ;  /* 0x00000056a804723c */ /* 0x042ff000000810ac */
        /* <DEDUP_REMOVED lines=8> */
[----:B------:R-:W-:Y:S04]  /*5bff0*/  STL [R1+0x3edc], R168 ;  /* 0x003edca801007387 */ /* 0x000fe80000100800 */
[----:B------:R-:W-:Y:S04]  /*5c000*/  STL.64 [R1+0x400], R4 ;  /* 0x0004000401007387 */ /* 0x000fe80000100a00 */
[----:B------:R1:W-:Y:S04]  /*5c010*/  STL.64 [R1+0x408], R6 ;  /* 0x0004080601007387 */ /* 0x0003e80000100a00 */
        /* <DEDUP_REMOVED lines=12> */
[----:B------:R-:W-:Y:S04]  /*5c0e0*/  STL [R1+0x3f08], R181 ;  /* 0x003f08b501007387 */ /* 0x000fe80000100800 */
[----:B------:R4:W-:Y:S04]  /*5c0f0*/  STL [R1+0x3f04], R182 ;  /* 0x003f04b601007387 */ /* 0x0009e80000100800 */
[----:B------:R1:W-:Y:S04]  /*5c100*/  STL [R1+0x3f00], R183 ;  /* 0x003f00b701007387 */ /* 0x0003e80000100800 */
[----:B------:R-:W1:Y:S04]  /*5c110*/  LDL.LU R244, [R1+0x9f0] ;  /* 0x0009f00001f47983 */ /* 0x000e680000300800 */
[----:B------:R-:W1:Y:S04]  /*5c120*/  LDL.LU R245, [R1+0x9f4] ;  /* 0x0009f40001f57983 */ /* 0x000e680000300800 */
[----:B------:R-:W1:Y:S04]  /*5c130*/  LDL.LU R246, [R1+0x9f8] ;  /* 0x0009f80001f67983 */ /* 0x000e680000300800 */
[----:B------:R-:W1:Y:S04]  /*5c140*/  LDL.LU R247, [R1+0x9fc] ;  /* 0x0009fc0001f77983 */ /* 0x000e680000300800 */
[----:B------:R-:W3:Y:S04]  /*5c150*/  LDL.LU R228, [R1+0x9d0] ;  /* 0x0009d00001e47983 */ /* 0x000ee80000300800 */
[----:B------:R-:W3:Y:S04]  /*5c160*/  LDL.LU R229, [R1+0x9d4] ;  /* 0x0009d40001e57983 */ /* 0x000ee80000300800 */
[----:B------:R-:W3:Y:S04]  /*5c170*/  LDL.LU R230, [R1+0x9d8] ;  /* 0x0009d80001e67983 */ /* 0x000ee80000300800 */
[----:B------:R-:W3:Y:S01]  /*5c180*/  LDL.LU R231, [R1+0x9dc] ;  /* 0x0009dc0001e77983 */ /* 0x000ee20000300800 */
[C---:B--2---:R-:W-:Y:S03]  /*5c190*/  HMMA.1688.F32.TF32 R184, R236.reuse, R130, R240 ;  /* 0x00000082ecb8723c */ /* 0x044fe600000810f0 */
        /* <DEDUP_REMOVED lines=40> */
[C---:B--2---:R-:W-:Y:S03]  /*5c420*/  HMMA.1688.F32.TF32 R188, R236.reuse, R126, R240 ;  /* 0x0000007eecbc723c */ /* 0x044fe600000810f0 */
[----:B------:R-:W2:Y:S04]  /*5c430*/  LDL.LU R240, [R1+0xca0] ;  /* 0x000ca00001f07983 */ /* 0x000ea80000300800 */
[----:B------:R-:W2:Y:S04]  /*5c440*/  LDL.LU R241, [R1+0xca4] ;  /* 0x000ca40001f17983 */ /* 0x000ea80000300800 */
[----:B------:R-:W2:Y:S04]  /*5c450*/  LDL.LU R242, [R1+0xca8] ;  /* 0x000ca80001f27983 */ /* 0x000ea80000300800 */
[----:B------:R-:W2:Y:S01]  /*5c460*/  LDL.LU R243, [R1+0xcac] ;  /* 0x000cac0001f37983 */ /* 0x000ea20000300800 */
[C---:B-1----:R-:W-:Y:S11]  /*5c470*/  HMMA.1688.F32.TF32 R4, R236.reuse, R78, R244 ;  /* 0x0000004eec04723c */ /* 0x042ff600000810f4 */
[----:B------:R-:W-:Y:S11]  /*5c480*/  @!UPT UIADD3 URZ, URZ, URZ, URZ ;  /* 0x0000003f3f3ff290 */ /* 0x000ff6000fffe03f */
[----:B------:R-:W-:Y:S02]  /*5c490*/  @!UPT UIADD3 URZ, URZ, URZ, URZ ;  /* 0x0000003f3f3ff290 */ /* 0x000fe4000fffe03f */
[----:B---3--:R-:W-:Y:S01]  /*5c4a0*/  IMAD.MOV.U32 R180, RZ, RZ, R4 ;  /* 0x000000ffffb47224 */ /* 0x008fe200078e0004 */
[----:B----4-:R-:W-:Y:S01]  /*5c4b0*/  MOV R182, R6 ;  /* 0x0000000600b67202 */ /* 0x010fe20000000f00 */
[----:B------:R-:W-:Y:S02]  /*5c4c0*/  IMAD.MOV.U32 R181, RZ, RZ, R5 ;  /* 0x000000ffffb57224 */ /* 0x000fe400078e0005 */
[----:B------:R-:W-:Y:S01]  /*5c4d0*/  IMAD.MOV.U32 R183, RZ, RZ, R7 ;  /* 0x000000ffffb77224 */ /* 0x000fe200078e0007 */
[C---:B------:R-:W-:Y:S08]  /*5c4e0*/  HMMA.1688.F32.TF32 R192, R236.reuse, R122, R192 ;  /* 0x0000007aecc0723c */ /* 0x040ff000000810c0 */
[C---:B------:R-:W-:Y:S08]  /*5c4f0*/  HMMA.1688.F32.TF32 R8, R236.reuse, R74, R228 ;  /* 0x0000004aec08723c */ /* 0x040ff000000810e4 */
        /* <DEDUP_REMOVED lines=12> */
[----:B------:R-:W-:Y:S04]  /*5c5c0*/  STL [R1+0x3f3c], R192 ;  /* 0x003f3cc001007387 */ /* 0x000fe80000100800 */
[----:B------:R-:W-:Y:S04]  /*5c5d0*/  STL [R1+0x3f38], R193 ;  /* 0x003f38c101007387 */ /* 0x000fe80000100800 */
[----:B------:R-:W-:Y:S03]  /*5c5e0*/  STL [R1+0x3f34], R194 ;  /* 0x003f34c201007387 */ /* 0x000fe60000100800 */
[----:B------:R-:W-:Y:S01]  /*5c5f0*/  IMAD.MOV.U32 R176, RZ, RZ, R4 ;  /* 0x000000ffffb07224 */ /* 0x000fe200078e0004 */
[----:B------:R-:W-:Y:S01]  /*5c600*/  MOV R178, R6 ;  /* 0x0000000600b27202 */ /* 0x000fe20000000f00 */
[----:B------:R-:W-:-:S02]  /*5c610*/  IMAD.MOV.U32 R177, RZ, RZ, R5 ;  /* 0x000000ffffb17224 */ /* 0x000fc400078e0005 */
[----:B------:R-:W-:Y:S01]  /*5c620*/  IMAD.MOV.U32 R179, RZ, RZ, R7 ;  /* 0x000000ffffb37224 */ /* 0x000fe200078e0007 */
[----:B------:R-:W-:Y:S04]  /*5c630*/  STL [R1+0x3f30], R195 ;  /* 0x003f30c301007387 */ /* 0x000fe80000100800 */
[----:B------:R1:W-:Y:S04]  /*5c640*/  STL.64 [R1+0xa0], R8 ;  /* 0x0000a00801007387 */ /* 0x0003e80000100a00 */
        /* <DEDUP_REMOVED lines=22> */
[----:B-1----:R-:W-:Y:S01]  /*5c7b0*/  IMAD.MOV.U32 R188, RZ, RZ, R4 ;  /* 0x000000ffffbc7224 */ /* 0x002fe200078e0004 */
[----:B---3--:R-:W-:Y:S01]  /*5c7c0*/  MOV R190, R6 ;  /* 0x0000000600be7202 */ /* 0x008fe20000000f00 */
[----:B------:R-:W-:Y:S01]  /*5c7d0*/  IMAD.MOV.U32 R189, RZ, RZ, R5 ;  /* 0x000000ffffbd7224 */ /* 0x000fe200078e0005 */
[----:B------:R-:W3:Y:S01]  /*5c7e0*/  LDL.LU R4, [R1+0xcf0] ;  /* 0x000cf00001047983 */ /* 0x000ee20000300800 */
[----:B------:R-:W-:-:S03]  /*5c7f0*/  IMAD.MOV.U32 R191, RZ, RZ, R7 ;  /* 0x000000ffffbf7224 */ /* 0x000fc600078e0007 */
        /* <DEDUP_REMOVED lines=47> */
[C---:B------:R-:W-:Y:S08]  /*5caf0*/  HMMA.1688.F32.TF32 R24, R104.reuse, R126, R20 ;  /* 0x0000007e6818723c */ /* 0x040ff00000081014 */
[C---:B------:R-:W-:Y:S08]  /*5cb00*/  HMMA.1688.F32.TF32 R20, R104.reuse, R122, R16 ;  /* 0x0000007a6814723c */ /* 0x040ff00000081010 */
        /* <DEDUP_REMOVED lines=32> */
[----:B--2---:R-:W-:Y:S02]  /*5cd10*/  HMMA.1688.F32.TF32 R4, R104, R86, R248 ;  /* 0x000000566804723c */ /* 0x004fe400000810f8 */
        /* <DEDUP_REMOVED lines=86> */
[----:B------:R-:W-:Y:S03]  /*5d280*/  HMMA.1688.F32.TF32 R32, R104, R90, R32 ;  /* 0x0000005a6820723c */ /* 0x000fe60000081020 */
        /* <DEDUP_REMOVED lines=44> */
[----:B------:R-:W2:Y:S01]  /*5d550*/  LDS R239, [R15+0x16680] ;  /* 0x016680000fef7984 */ /* 0x000ea20000000800 */
[C---:B-1----:R-:W-:Y:S08]  /*5d560*/  HMMA.1688.F32.TF32 R20, R240.reuse, R70, R20 ;  /* 0x00000046f014723c */ /* 0x042ff00000081014 */
[C---:B----4-:R-:W-:Y:S08]  /*5d570*/  HMMA.1688.F32.TF32 R8, R240.reuse, R218, R8 ;  /* 0x000000daf008723c */ /* 0x050ff00000081008 */
[----:B---3--:R-:W-:Y:S08]  /*5d580*/  HMMA.1688.F32.TF32 R4, R240, R130, R4 ;  /* 0x00000082f004723c */ /* 0x008ff00000081004 */
[C---:B--2---:R-:W-:Y:S08]  /*5d590*/  HMMA.1688.F32.TF32 R52, R236.reuse, R102, R52 ;  /* 0x00000066ec34723c */ /* 0x044ff00000081034 */
[C---:B------:R-:W-:Y:S08]  /*5d5a0*/  HMMA.1688.F32.TF32 R56, R236.reuse, R114, R56 ;  /* 0x00000072ec38723c */ /* 0x040ff00000081038 */
[C---:B------:R-:W-:Y:S08]  /*5d5b0*/  HMMA.1688.F32.TF32 R60, R236.reuse, R118, R60 ;  /* 0x00000076ec3c723c */ /* 0x040ff0000008103c */
[C---:B------:R-:W-:Y:S08]  /*5d5c0*/  HMMA.1688.F32.TF32 R132, R236.reuse, R126, R132 ;  /* 0x0000007eec84723c */ /* 0x040ff00000081084 */
[C---:B------:R-:W-:Y:S08]  /*5d5d0*/  HMMA.1688.F32.TF32 R136, R236.reuse, R130, R136 ;  /* 0x00000082ec88723c */ /* 0x040ff00000081088 */
[----:B------:R-:W-:Y:S08]  /*5d5e0*/  HMMA.1688.F32.TF32 R140, R236, R218, R140 ;  /* 0x000000daec8c723c */ /* 0x000ff0000008108c */
[----:B------:R-:W-:Y:S01]  /*5d5f0*/  HMMA.1688.F32.TF32 R104, R104, R110, R156 ;  /* 0x0000006e6868723c */ /* 0x000fe2000008109c */
[----:B------:R-:W2:Y:S04]  /*5d600*/  LDL.LU.64 R158, [R1+0x4228] ;  /* 0x00422800019e7983 */ /* 0x000ea80000300a00 */
[----:B------:R-:W3:Y:S03]  /*5d610*/  LDL.LU.64 R156, [R1+0x4220] ;  /* 0x00422000019c7983 */ /* 0x000ee60000300a00 */
[C---:B------:R-:W-:Y:S08]  /*5d620*/  HMMA.1688.F32.TF32 R160, R236.reuse, R70, R160 ;  /* 0x00000046eca0723c */ /* 0x040ff000000810a0 */
[C---:B------:R-:W-:Y:S07]  /*5d630*/  HMMA.1688.F32.TF32 R152, R236.reuse, R90, R152 ;  /* 0x0000005aec98723c */ /* 0x040fee0000081098 */
[----:B------:R-:W-:Y:S01]  /*5d640*/  STL.64 [R1+0x250], R104 ;  /* 0x0002506801007387 */ /* 0x000fe20000100a00 */
[C---:B------:R-:W-:Y:S03]  /*5d650*/  HMMA.1688.F32.TF32 R64, R236.reuse, R122, R64 ;  /* 0x0000007aec40723c */ /* 0x040fe60000081040 */
[----:B------:R-:W-:Y:S04]  /*5d660*/  STL.64 [R1+0x258], R106 ;  /* 0x0002586a01007387 */ /* 0x000fe80000100a00 */
[----:B------:R-:W-:Y:S01]  /*5d670*/  STL.64 [R1+0x10f0], R160 ;  /* 0x0010f0a001007387 */ /* 0x000fe20000100a00 */
[C---:B------:R-:W-:Y:S03]  /*5d680*/  HMMA.1688.F32.TF32 R44, R236.reuse, R94, R44 ;  /* 0x0000005eec2c723c */ /* 0x040fe6000008102c */
[----:B------:R-:W-:Y:S05]  /*5d690*/  STL.64 [R1+0x10f8], R162 ;  /* 0x0010f8a201007387 */ /* 0x000fea0000100a00 */
[C---:B------:R-:W-:Y:S01]  /*5d6a0*/  HMMA.1688.F32.TF32 R48, R236.reuse, R98, R48 ;  /* 0x00000062ec30723c */ /* 0x040fe20000081030 */
[----:B------:R-:W-:Y:S07]  /*5d6b0*/  STL.64 [R1+0x10e0], R152 ;  /* 0x0010e09801007387 */ /* 0x000fee0000100a00 */
[C---:B------:R-:W-:Y:S01]  /*5d6c0*/  HMMA.1688.F32.TF32 R40, R236.reuse, R74, R40 ;  /* 0x0000004aec28723c */ /* 0x040fe20000081028 */
[----:B------:R-:W-:Y:S04]  /*5d6d0*/  STL.64 [R1+0x10e8], R154 ;  /* 0x0010e89a01007387 */ /* 0x000fe80000100a00 */
[----:B------:R-:W-:Y:S03]  /*5d6e0*/  STL.64 [R1+0x10d0], R140 ;  /* 0x0010d08c01007387 */ /* 0x000fe60000100a00 */
        /* <DEDUP_REMOVED lines=9> */
[----:B------:R-:W-:Y:S01]  /*5d780*/  HMMA.1688.F32.TF32 R24, R236, R110, R24 ;  /* 0x0000006eec18723c */ /* 0x000fe20000081018 */
        /* <DEDUP_REMOVED lines=31> */
[C---:B----4-:R-:W-:Y:S03]  /*5d980*/  HMMA.1688.F32.TF32 R8, R240.reuse, R122, R224 ;  /* 0x0000007af008723c */ /* 0x050fe600000810e0 */
[----:B------:R-:W-:Y:S04]  /*5d990*/  LDS R104, [R0+0x14780] ;  /* 0x0147800000687984 */ /* 0x000fe80000000800 */
[----:B------:R-:W-:Y:S01]  /*5d9a0*/  LDS R106, [R0+0x16780] ;  /* 0x01678000006a7984 */ /* 0x000fe20000000800 */
[C---:B-1----:R-:W-:Y:S03]  /*5d9b0*/  HMMA.1688.F32.TF32 R4, R240.reuse, R118, R228 ;  /* 0x00000076f004723c */ /* 0x042fe600000810e4 */
[----:B------:R-:W-:Y:S04]  /*5d9c0*/  LDS R105, [R15+0x14780] ;  /* 0x014780000f697984 */ /* 0x000fe80000000800 */
[----:B------:R-:W1:Y:S04]  /*5d9d0*/  LDS R107, [R15+0x16780] ;  /* 0x016780000f6b7984 */ /* 0x000e680000000800 */
[----:B------:R-:W-:Y:S04]  /*5d9e0*/  STL.64 [R1+0x320], R16 ;  /* 0x0003201001007387 */ /* 0x000fe80000100a00 */
[----:B------:R4:W-:Y:S04]  /*5d9f0*/  STL.64 [R1+0x328], R18 ;  /* 0x0003281201007387 */ /* 0x0009e80000100a00 */
[----:B------:R-:W-:Y:S04]  /*5da00*/  STL.64 [R1+0x360], R8 ;  /* 0x0003600801007387 */ /* 0x000fe80000100a00 */
[----:B------:R4:W-:Y:S02]  /*5da10*/  STL.64 [R1+0x368], R10 ;  /* 0x0003680a01007387 */ /* 0x0009e40000100a00 */
[C---:B----4-:R-:W-:Y:S02]  /*5da20*/  HMMA.1688.F32.TF32 R16, R240.reuse, R114, R244 ;  /* 0x00000072f010723c */ /* 0x050fe400000810f4 */
[----:B------:R-:W-:Y:S04]  /*5da30*/  STL.64 [R1+0x390], R4 ;  /* 0x0003900401007387 */ /* 0x000fe80000100a00 */
[----:B------:R4:W-:Y:S02]  /*5da40*/  STL.64 [R1+0x398], R6 ;  /* 0x0003980601007387 */ /* 0x0009e40000100a00 */
[C---:B------:R-:W-:Y:S02]  /*5da50*/  HMMA.1688.F32.TF32 R8, R240.reuse, R102, R232 ;  /* 0x00000066f008723c */ /* 0x040fe400000810e8 */
[----:B------:R-:W-:Y:S04]  /*5da60*/  LDS R236, [R0+0x18100] ;  /* 0x0181000000ec7984 */ /* 0x000fe80000000800 */
[----:B------:R-:W-:Y:S02]  /*5da70*/  LDS R238, [R0+0x1a100] ;  /* 0x01a1000000ee7984 */ /* 0x000fe40000000800 */
[C---:B----4-:R-:W-:Y:S02]  /*5da80*/  HMMA.1688.F32.TF32 R4, R240.reuse, R98, R248 ;  /* 0x00000062f004723c */ /* 0x050fe400000810f8 */
[----:B------:R-:W-:Y:S04]  /*5da90*/  LDS R237, [R15+0x18100] ;  /* 0x018100000fed7984 */ /* 0x000fe80000000800 */
[----:B------:R-:W-:Y:S04]  /*5daa0*/  LDS R239, [R15+0x1a100] ;  /* 0x01a100000fef7984 */ /* 0x000fe80000000800 */
[----:B------:R4:W-:Y:S04]  /*5dab0*/  STL.64 [R1+0x3b0], R16 ;  /* 0x0003b01001007387 */ /* 0x0009e80000100a00 */
[----:B------:R1:W-:Y:S04]  /*5dac0*/  STL.64 [R1+0x3b8], R18 ;  /* 0x0003b81201007387 */ /* 0x0003e80000100a00 */
[----:B------:R-:W2:Y:S04]  /*5dad0*/  LDL.LU R228, [R1+0x920] ;  /* 0x0009200001e47983 */ /* 0x000ea80000300800 */
        /* <DEDUP_REMOVED lines=61> */
[C---:B----4-:R-:W-:Y:S11]  /*5deb0*/  HMMA.1688.F32.TF32 R4, R240.reuse, R78, R232 ;  /* 0x0000004ef004723c */ /* 0x050ff600000810e8 */
[----:B------:R-:W-:Y:S04]  /*5dec0*/  @!UPT UIADD3 URZ, URZ, URZ, URZ ;  /* 0x0000003f3f3ff290 */ /* 0x000fe8000fffe03f */
        /* <DEDUP_REMOVED lines=10> */
[----:B-1----:R-:W4:Y:S01]  /*5df70*/  LDL.LU R4, [R1+0x5f0] ;  /* 0x0005f00001047983 */ /* 0x002f220000300800 */
[C---:B------:R-:W-:Y:S03]  /*5df80*/  HMMA.1688.F32.TF32 R40, R240.reuse, R82, R36 ;  /* 0x00000052f028723c */ /* 0x040fe60000081024 */
[----:B------:R-:W4:Y:S04]  /*5df90*/  LDL.LU R5, [R1+0x5f4] ;  /* 0x0005f40001057983 */ /* 0x000f280000300800 */
[----:B---3--:R-:W4:Y:S01]  /*5dfa0*/  LDL.LU R6, [R1+0x5f8] ;  /* 0x0005f80001067983 */ /* 0x008f220000300800 */
[C---:B------:R-:W-:Y:S03]  /*5dfb0*/  HMMA.1688.F32.TF32 R36, R240.reuse, R86, R32 ;  /* 0x00000056f024723c */ /* 0x040fe60000081020 */
[----:B------:R-:W4:Y:S04]  /*5dfc0*/  LDL.LU R7, [R1+0x5fc] ;  /* 0x0005fc0001077983 */ /* 0x000f280000300800 */
[----:B------:R-:W3:Y:S01]  /*5dfd0*/  LDL.LU R232, [R1+0x2e0] ;  /* 0x0002e00001e87983 */ /* 0x000ee20000300800 */
[----:B------:R-:W-:Y:S03]  /*5dfe0*/  HMMA.1688.F32.TF32 R32, R240, R110, R28 ;  /* 0x0000006ef020723c */ /* 0x000fe6000008101c */
[----:B------:R-:W3:Y:S04]  /*5dff0*/  LDL.LU R233, [R1+0x2e4] ;  /* 0x0002e40001e97983 */ /* 0x000ee80000300800 */
[----:B------:R-:W3:Y:S01]  /*5e000*/  LDL.LU R234, [R1+0x2e8] ;  /* 0x0002e80001ea7983 */ /* 0x000ee20000300800 */
[----:B------:R-:W-:Y:S03]  /*5e010*/  HMMA.1688.F32.TF32 R28, R104, R70, R248 ;  /* 0x00000046681c723c */ /* 0x000fe600000810f8 */
[----:B------:R-:W3:Y:S04]  /*5e020*/  LDL.LU R235, [R1+0x2ec] ;  /* 0x0002ec0001eb7983 */ /* 0x000ee80000300800 */
[----:B------:R-:W-:Y:S04]  /*5e030*/  STL.64 [R1+0x7d0], R40 ;  /* 0x0007d02801007387 */ /* 0x000fe80000100a00 */
[----:B------:R-:W-:Y:S04]  /*5e040*/  STL.64 [R1+0x7d8], R42 ;  /* 0x0007d82a01007387 */ /* 0x000fe80000100a00 */
[----:B------:R-:W-:Y:S04]  /*5e050*/  STL.64 [R1+0x820], R36 ;  /* 0x0008202401007387 */ /* 0x000fe80000100a00 */
[----:B------:R-:W-:Y:S04]  /*5e060*/  STL.64 [R1+0x828], R38 ;  /* 0x0008282601007387 */ /* 0x000fe80000100a00 */
[----:B------:R-:W3:Y:S04]  /*5e070*/  LDL.LU R248, [R1+0xd50] ;  /* 0x000d500001f87983 */ /* 0x000ee80000300800 */
[----:B------:R-:W-:Y:S01]  /*5e080*/  STL.64 [R1+0x810], R32 ;  /* 0x0008102001007387 */ /* 0x000fe20000100a00 */
[----:B------:R-:W-:-:S03]  /*5e090*/  IMAD.MOV.U32 R250, RZ, RZ, R252 ;  /* 0x000000fffffa7224 */ /* 0x000fc600078e00fc */
[----:B------:R-:W-:Y:S04]  /*5e0a0*/  STL.64 [R1+0x818], R34 ;  /* 0x0008182201007387 */ /* 0x000fe80000100a00 */
[----:B------:R-:W-:Y:S04]  /*5e0b0*/  STL.64 [R1+0x800], R28 ;  /* 0x0008001c01007387 */ /* 0x000fe80000100a00 */
[----:B------:R1:W-:Y:S04]  /*5e0c0*/  STL.64 [R1+0x808], R30 ;  /* 0x0008081e01007387 */ /* 0x0003e80000100a00 */
[----:B------:R-:W3:Y:S04]  /*5e0d0*/  LDL.LU R249, [R1+0xd54] ;  /* 0x000d540001f97983 */ /* 0x000ee80000300800 */
[----:B------:R-:W3:Y:S01]  /*5e0e0*/  LDL.LU R252, [R1+0x421c] ;  /* 0x00421c0001fc7983 */ /* 0x000ee20000300800 */
[C---:B-1----:R-:W-:Y:S03]  /*5e0f0*/  HMMA.1688.F32.TF32 R28, R104.reuse, R90, R24 ;  /* 0x0000005a681c723c */ /* 0x042fe60000081018 */
[----:B------:R-:W-:Y:S04]  /*5e100*/  LDS R240, [R0+0x18080] ;  /* 0x0180800000f07984 */ /* 0x000fe80000000800 */
[----:B------:R-:W-:Y:S01]  /*5e110*/  LDS R242, [R0+0x1a080] ;  /* 0x01a0800000f27984 */ /* 0x000fe20000000800 */
[----:B------:R-:W-:Y:S01]  /*5e120*/  HMMA.1688.F32.TF32 R24, R104, R218, R20 ;  /* 0x000000da6818723c */ /* 0x000fe20000081014 */
[----:B------:R-:W-:-:S02]  /*5e130*/  IMAD.MOV.U32 R251, RZ, RZ, R2 ;  /* 0x000000fffffb7224 */ /* 0x000fc400078e0002 */
[----:B------:R-:W-:Y:S04]  /*5e140*/  LDS R218, [R0+0x1a000] ;  /* 0x01a0000000da7984 */ /* 0x000fe80000000800 */
[----:B------:R-:W-:Y:S01]  /*5e150*/  LDS R219, [R15+0x1a000] ;  /* 0x01a000000fdb7984 */ /* 0x000fe20000000800 */
[C---:B------:R-:W-:Y:S03]  /*5e160*/  HMMA.1688.F32.TF32 R20, R104.reuse, R130, R16 ;  /* 0x000000826814723c */ /* 0x040fe60000081010 */
[----:B------:R-:W-:Y:S04]  /*5e170*/  LDS R241, [R15+0x18080] ;  /* 0x018080000ff17984 */ /* 0x000fe80000000800 */
[----:B------:R-:W-:Y:S01]  /*5e180*/  LDS R243, [R15+0x1a080] ;  /* 0x01a080000ff37984 */ /* 0x000fe20000000800 */
        /* <DEDUP_REMOVED lines=8> */
[----:B------:R-:W-:Y:S01]  /*5e210*/  STL.64 [R1+0x3f0], R8 ;  /* 0x0003f00801007387 */ /* 0x000fe20000100a00 */
[----:B------:R-:W-:-:S03]  /*5e220*/  MOV R2, R11 ;  /* 0x0000000b00027202 */ /* 0x000fc60000000f00 */
[----:B------:R-:W-:Y:S04]  /*5e230*/  STL.64 [R1+0x700], R16 ;  /* 0x0007001001007387 */ /* 0x000fe80000100a00 */
[----:B------:R1:W-:Y:S04]  /*5e240*/  STL.64 [R1+0x708], R18 ;  /* 0x0007081201007387 */ /* 0x0003e80000100a00 */
[----:B------:R1:W-:Y:S02]  /*5e250*/  STL [R1+0x3f8], R10 ;  /* 0x0003f80a01007387 */ /* 0x0003e40000100800 */
[C---:B-1----:R-:W-:Y:S08]  /*5e260*/  HMMA.1688.F32.TF32 R16, R104.reuse, R118, R228 ;  /* 0x000000766810723c */ /* 0x042ff000000810e4 */
[----:B------:R-:W-:Y:S11]  /*5e270*/  HMMA.1688.F32.TF32 R8, R104, R114, R244 ;  /* 0x000000726808723c */ /* 0x000ff600000810f4 */
[----:B------:R-:W-:Y:S04]  /*5e280*/  @!UPT UIADD3 URZ, URZ, URZ, URZ ;  /* 0x0000003f3f3ff290 */ /* 0x000fe8000fffe03f */
[----:B------:R-:W-:Y:S04]  /*5e290*/  STL.64 [R1+0x3e0], R16 ;  /* 0x0003e01001007387 */ /* 0x000fe80000100a00 */
[----:B------:R-:W-:Y:S04]  /*5e2a0*/  STL.64 [R1+0x3e8], R18 ;  /* 0x0003e81201007387 */ /* 0x000fe80000100a00 */
[----:B------:R-:W-:Y:S04]  /*5e2b0*/  STL.64 [R1+0x3c0], R8 ;  /* 0x0003c00801007387 */ /* 0x000fe80000100a00 */
[----:B------:R2:W-:Y:S01]  /*5e2c0*/  STL.64 [R1+0x3c8], R10 ;  /* 0x0003c80a01007387 */ /* 0x0005e20000100a00 */
[----:B------:R-:W-:Y:S01]  /*5e2d0*/  IMAD.MOV.U32 R246, RZ, RZ, R69 ;  /* 0x000000fffff67224 */ /* 0x000fe200078e0045 */
[----:B------:R-:W-:Y:S01]  /*5e2e0*/  MOV R247, R68 ;  /* 0x0000004400f77202 */ /* 0x000fe20000000f00 */
[----:B------:R-:W-:Y:S01]  /*5e2f0*/  IMAD.MOV.U32 R224, RZ, RZ, R217 ;  /* 0x000000ffffe07224 */ /* 0x000fe200078e00d9 */
[----:B------:R-:W-:Y:S01]  /*5e300*/  MOV R227, R100 ;  /* 0x0000006400e37202 */ /* 0x000fe20000000f00 */
[----:B------:R-:W-:-:S02]  /*5e310*/  IMAD.MOV.U32 R225, RZ, RZ, R216 ;  /* 0x000000ffffe17224 */ /* 0x000fc400078e00d8 */
[----:B------:R-:W-:Y:S01]  /*5e320*/  IMAD.MOV.U32 R226, RZ, RZ, R101 ;  /* 0x000000ffffe27224 */ /* 0x000fe200078e0065 */
[----:B------:R-:W-:Y:S01]  /*5e330*/  MOV R231, R92 ;  /* 0x0000005c00e77202 */ /* 0x000fe20000000f00 */
[----:B------:R-:W-:Y:S01]  /*5e340*/  IMAD.MOV.U32 R228, RZ, RZ, R97 ;  /* 0x000000ffffe47224 */ /* 0x000fe200078e0061 */
[----:B------:R-:W-:Y:S01]  /*5e350*/  LDS R216, [R0+0x18000] ;  /* 0x0180000000d87984 */ /* 0x000fe20000000800 */
[----:B------:R-:W-:Y:S02]  /*5e360*/  IMAD.MOV.U32 R229, RZ, RZ, R96 ;  /* 0x000000ffffe57224 */ /* 0x000fe400078e0060 */
[----:B------:R-:W-:Y:S01]  /*5e370*/  IMAD.MOV.U32 R230, RZ, RZ, R93 ;  /* 0x000000ffffe67224 */ /* 0x000fe200078e005d */
[----:B------:R-:W-:Y:S01]  /*5e380*/  LDS R217, [R15+0x18000] ;  /* 0x018000000fd97984 */ /* 0x000fe20000000800 */
[C---:B--2---:R-:W-:Y:S08]  /*5e390*/  HMMA.1688.F32.TF32 R8, R104.reuse, R98, R220 ;  /* 0x000000626808723c */ /* 0x044ff000000810dc */
[C---:B----4-:R-:W-:Y:S08]  /*5e3a0*/  HMMA.1688.F32.TF32 R16, R104.reuse, R102, R4 ;  /* 0x000000666810723c */ /* 0x050ff00000081004 */
[----:B---3--:R-:W-:Y:S11]  /*5e3b0*/  HMMA.1688.F32.TF32 R4, R104, R94, R232 ;  /* 0x0000005e6804723c */ /* 0x008ff600000810e8 */
[----:B------:R-:W-:Y:S04]  /*5e3c0*/  @!UPT UIADD3 URZ, URZ, URZ, URZ ;  /* 0x0000003f3f3ff290 */ /* 0x000fe8000fffe03f */
[----:B------:R-:W-:Y:S04]  /*5e3d0*/  STL.64 [R1+0x3a0], R16 ;  /* 0x0003a01001007387 */ /* 0x000fe80000100a00 */
[----:B------:R-:W-:Y:S04]  /*5e3e0*/  STL.64 [R1+0x3a8], R18 ;  /* 0x0003a81201007387 */ /* 0x000fe80000100a00 */
[----:B------:R-:W-:Y:S04]  /*5e3f0*/  STL.64 [R1+0x380], R8 ;  /* 0x0003800801007387 */ /* 0x000fe80000100a00 */
[----:B------:R-:W-:Y:S04]  /*5e400*/  STL.64 [R1+0x388], R10 ;  /* 0x0003880a01007387 */ /* 0x000fe80000100a00 */
[----:B------:R-:W-:Y:S04]  /*5e410*/  STL.64 [R1+0x350], R4 ;  /* 0x0003500401007387 */ /* 0x000fe80000100a00 */
[----:B------:R-:W1:Y:S04]  /*5e420*/  LDSM.16.M88.4 R68, [R252+0x40080] ;  /* 0x04008000fc44783b */ /* 0x000e680000000200 */
[----:B------:R2:W-:Y:S01]  /*5e430*/  STL.64 [R1+0x358], R6 ;  /* 0x0003580601007387 */ /* 0x0005e20000100a00 */
[----:B------:R-:W-:-:S02]  /*5e440*/  IMAD.MOV.U32 R244, RZ, RZ, R89 ;  /* 0x000000fffff47224 */ /* 0x000fc400078e0059 */
[----:B------:R-:W-:Y:S01]  /*5e450*/  IMAD.MOV.U32 R245, RZ, RZ, R88 ;  /* 0x000000fffff57224 */ /* 0x000fe200078e0058 */
[----:B------:R-:W-:Y:S01]  /*5e460*/  MOV R235, R80 ;  /* 0x0000005000eb7202 */ /* 0x000fe20000000f00 */
[----:B------:R-:W-:Y:S01]  /*5e470*/  IMAD.MOV.U32 R234, RZ, RZ, R81 ;  /* 0x000000ffffea7224 */ /* 0x000fe200078e0051 */
[----:B------:R-:W-:Y:S04]  /*5e480*/  LDSM.16.M88.4 R88, [R252+0x4a080] ;  /* 0x04a08000fc58783b */ /* 0x000fe80000000200 */
[----:B------:R-:W-:Y:S01]  /*5e490*/  LDSM.16.M88.4 R92, [R252+0x4c080] ;  /* 0x04c08000fc5c783b */ /* 0x000fe20000000200 */
[----:B--2---:R-:W-:Y:S03]  /*5e4a0*/  HMMA.1688.F32.TF32 R4, R104, R74, R248 ;  /* 0x0000004a6804723c */ /* 0x004fe600000810f8 */
[----:B------:R-:W-:Y:S04]  /*5e4b0*/  LDSM.16.M88.4 R96, [R252+0x4e080] ;  /* 0x04e08000fc60783b */ /* 0x000fe80000000200 */
[----:B------:R-:W-:Y:S01]  /*5e4c0*/  LDSM.16.M88.4 R100, [R252+0x50080] ;  /* 0x05008000fc64783b */ /* 0x000fe20000000200 */
[----:B------:R-:W-:Y:S01]  /*5e4d0*/  IMAD.MOV.U32 R250, RZ, RZ, R73 ;  /* 0x000000fffffa7224 */ /* 0x000fe200078e0049 */
[----:B------:R-:W-:Y:S01]  /*5e4e0*/  MOV R251, R72 ;  /* 0x0000004800fb7202 */ /* 0x000fe20000000f00 */
[----:B------:R-:W-:Y:S01]  /*5e4f0*/  IMAD.MOV.U32 R248, RZ, RZ, R77 ;  /* 0x000000fffff87224 */ /* 0x000fe200078e004d */
[----:B------:R-:W2:Y:S01]  /*5e500*/  LDSM.16.M88.4 R72, [R252+0x42080] ;  /* 0x04208000fc48783b */ /* 0x000ea20000000200 */
[----:B------:R-:W-:-:S03]  /*5e510*/  IMAD.MOV.U32 R249, RZ, RZ, R76 ;  /* 0x000000fffff97224 */ /* 0x000fc600078e004c */
[----:B-1----:R-:W-:Y:S04]  /*5e520*/  STL [R1+0x3ec4], R70 ;  /* 0x003ec44601007387 */ /* 0x002fe80000100800 */
[----:B------:R-:W-:Y:S04]  /*5e530*/  STL [R1+0x3ec0], R71 ;  /* 0x003ec04701007387 */ /* 0x000fe80000100800 */
[----:B------:R-:W-:Y:S04]  /*5e540*/  STL.64 [R1+0x340], R4 ;  /* 0x0003400401007387 */ /* 0x000fe80000100a00 */
[----:B------:R1:W-:Y:S02]  /*5e550*/  STL.64 [R1+0x348], R6 ;  /* 0x0003480601007387 */ /* 0x0003e40000100a00 */
[C---:B-1----:R-:W-:Y:S02]  /*5e560*/  HMMA.1688.F32.TF32 R4, R104.reuse, R78, R224 ;  /* 0x0000004e6804723c */ /* 0x042fe400000810e0 */
[----:B------:R-:W1:Y:S04]  /*5e570*/  LDSM.16.M88.4 R76, [R252+0x44080] ;  /* 0x04408000fc4c783b */ /* 0x000e680000000200 */
[----:B--2---:R-:W-:Y:S04]  /*5e580*/  STL [R1+0x3ecc], R74 ;  /* 0x003ecc4a01007387 */ /* 0x004fe80000100800 */
[----:B------:R-:W-:Y:S04]  /*5e590*/  STL [R1+0x3ec8], R75 ;  /* 0x003ec84b01007387 */ /* 0x000fe80000100800 */
[----:B-1----:R-:W-:Y:S09]  /*5e5a0*/  STL [R1+0x3d74], R78 ;  /* 0x003d744e01007387 */ /* 0x002ff20000100800 */
[----:B------:R-:W-:Y:S04]  /*5e5b0*/  STL.64 [R1+0x310], R4 ;  /* 0x0003100401007387 */ /* 0x000fe80000100a00 */
[----:B------:R1:W-:Y:S02]  /*5e5c0*/  STL.64 [R1+0x318], R6 ;  /* 0x0003180601007387 */ /* 0x0003e40000100a00 */
[----:B-1----:R-:W-:Y:S02]  /*5e5d0*/  HMMA.1688.F32.TF32 R4, R104, R82, R228 ;  /* 0x000000526804723c */ /* 0x002fe400000810e4 */
[----:B------:R-:W1:Y:S04]  /*5e5e0*/  LDSM.16.M88.4 R80, [R252+0x46080] ;  /* 0x04608000fc50783b */ /* 0x000e680000000200 */
[----:B------:R-:W-:Y:S01]  /*5e5f0*/  STL [R1+0x3d70], R79 ;  /* 0x003d704f01007387 */ /* 0x000fe20000100800 */
[----:B------:R-:W-:-:S02]  /*5e600*/  IMAD.MOV.U32 R232, RZ, RZ, R85 ;  /* 0x000000ffffe87224 */ /* 0x000fc400078e0055 */
[----:B------:R-:W-:Y:S01]  /*5e610*/  IMAD.MOV.U32 R233, RZ, RZ, R84 ;  /* 0x000000ffffe97224 */ /* 0x000fe200078e0054 */
[----:B-1----:R-:W-:Y:S11]  /*5e620*/  STL [R1+0x3d7c], R82 ;  /* 0x003d7c5201007387 */ /* 0x002ff60000100800 */
[----:B------:R-:W-:Y:S02]  /*5e630*/  @!UPT UIADD3 URZ, URZ, URZ, URZ ;  /* 0x0000003f3f3ff290 */ /* 0x000fe4000fffe03f */
        /* <DEDUP_REMOVED lines=9> */
[----:B-1----:R-:W-:Y:S02]  /*5e6d0*/  HMMA.1688.F32.TF32 R4, R104, R110, R232 ;  /* 0x0000006e6804723c */ /* 0x002fe400000810e8 */
[----:B------:R-:W1:Y:S04]  /*5e6e0*/  LDSM.16.M88.4 R104, [R252+0x52080] ;  /* 0x05208000fc68783b */ /* 0x000e680000000200 */
        /* <DEDUP_REMOVED lines=9> */
[----:B-1----:R-:W-:Y:S04]  /*5e780*/  STL [R1+0x3d9c], R106 ;  /* 0x003d9c6a01007387 */ /* 0x002fe80000100800 */
[----:B------:R-:W-:Y:S04]  /*5e790*/  STL.64 [R1+0x270], R4 ;  /* 0x0002700401007387 */ /* 0x000fe80000100a00 */
[----:B------:R1:W-:Y:S04]  /*5e7a0*/  STL.64 [R1+0x278], R6 ;  /* 0x0002780601007387 */ /* 0x0003e80000100a00 */
[----:B------:R-:W-:Y:S01]  /*5e7b0*/  STL [R1+0x3d98], R107 ;  /* 0x003d986b01007387 */ /* 0x000fe20000100800 */
[----:B-1----:R-:W-:Y:S07]  /*5e7c0*/  HMMA.1688.F32.TF32 R4, R216, R68, R248 ;  /* 0x00000044d804723c */ /* 0x002fee00000810f8 */
[----:B------:R-:W-:-:S02]  /*5e7d0*/  IMAD.MOV.U32 R248, RZ, RZ, R108 ;  /* 0x000000fffff87224 */ /* 0x000fc400078e006c */
[----:B------:R-:W2:Y:S01]  /*5e7e0*/  LDL.LU R108, [R1+0x4218] ;  /* 0x00421800016c7983 */ /* 0x000ea20000300800 */
[----:B------:R-:W-:Y:S01]  /*5e7f0*/  IMAD.MOV.U32 R249, RZ, RZ, R109 ;  /* 0x000000fffff97224 */ /* 0x000fe200078e006d */
[----:B------:R-:W-:Y:S01]  /*5e800*/  MOV R251, R113 ;  /* 0x0000007100fb7202 */ /* 0x000fe20000000f00 */
[----:B------:R-:W-:Y:S01]  /*5e810*/  IMAD.MOV.U32 R250, RZ, RZ, R112 ;  /* 0x000000fffffa7224 */ /* 0x000fe200078e0070 */
        /* <DEDUP_REMOVED lines=13> */
[----:B------:R-:W-:Y:S01]  /*5e8f0*/  IMAD.MOV.U32 R224, RZ, RZ, R121 ;  /* 0x000000ffffe07224 */ /* 0x000fe200078e0079 */
[----:B------:R-:W-:Y:S01]  /*5e900*/  LDSM.16.M88.4 R116, [R252+0x58080] ;  /* 0x05808000fc74783b */ /* 0x000fe20000000200 */
[----:B------:R-:W-:Y:S01]  /*5e910*/  IMAD.MOV.U32 R225, RZ, RZ, R120 ;  /* 0x000000ffffe17224 */ /* 0x000fe200078e0078 */
[----:B------:R-:W-:Y:S01]  /*5e920*/  MOV R231, R124 ;  /* 0x0000007c00e77202 */ /* 0x000fe20000000f00 */
[----:B------:R-:W-:Y:S01]  /*5e930*/  IMAD.MOV.U32 R230, RZ, RZ, R125 ;  /* 0x000000ffffe67224 */ /* 0x000fe200078e007d */
[----:B------:R-:W-:Y:S01]  /*5e940*/  LDSM.16.M88.4 R120, [R252+0x5a080] ;  /* 0x05a08000fc78783b */ /* 0x000fe20000000200 */
[----:B------:R-:W-:-:S02]  /*5e950*/  IMAD.MOV.U32 R228, RZ, RZ, R129 ;  /* 0x000000ffffe47224 */ /* 0x000fc400078e0081 */
[----:B------:R-:W-:Y:S01]  /*5e960*/  IMAD.MOV.U32 R229, RZ, RZ, R128 ;  /* 0x000000ffffe57224 */ /* 0x000fe200078e0080 */
[----:B------:R-:W-:Y:S04]  /*5e970*/  LDSM.16.M88.4 R124, [R252+0x5c080] ;  /* 0x05c08000fc7c783b */ /* 0x000fe80000000200 */
[----:B------:R-:W-:Y:S01]  /*5e980*/  LDSM.16.M88.4 R128, [R252+0x5e080] ;  /* 0x05e08000fc80783b */ /* 0x000fe20000000200 */
[----:B------:R-:W-:Y:S01]  /*5e990*/  IMAD.MOV.U32 R74, RZ, RZ, R4 ;  /* 0x000000ffff4a7224 */ /* 0x000fe200078e0004 */
[----:B------:R-:W-:Y:S01]  /*5e9a0*/  MOV R71, R7 ;  /* 0x0000000700477202 */ /* 0x000fe20000000f00 */
[----:B------:R-:W-:Y:S02]  /*5e9b0*/  IMAD.MOV.U32 R75, RZ, RZ, R5 ;  /* 0x000000ffff4b7224 */ /* 0x000fe400078e0005 */
[----:B------:R-:W-:Y:S01]  /*5e9c0*/  IMAD.MOV.U32 R70, RZ, RZ, R6 ;  /* 0x000000ffff467224 */ /* 0x000fe200078e0006 */
[----:B--2---:R-:W-:Y:S01]  /*5e9d0*/  MOV R223, R108 ;  /* 0x0000006c00df7202 */ /* 0x004fe20000000f00 */
[----:B---3--:R-:W-:-:S02]  /*5e9e0*/  IMAD.MOV.U32 R222, RZ, RZ, R109 ;  /* 0x000000ffffde7224 */ /* 0x008fc400078e006d */
[----:B------:R-:W1:Y:S01]  /*5e9f0*/  LDSM.16.M88.4 R108, [R252+0x54080] ;  /* 0x05408000fc6c783b */ /* 0x000e620000000200 */
[----:B----4-:R-:W-:Y:S02]  /*5ea00*/  IMAD.MOV.U32 R221, RZ, RZ, R112 ;  /* 0x000000ffffdd7224 */ /* 0x010fe400078e0070 */
[----:B------:R-:W-:Y:S02]  /*5ea10*/  IMAD.MOV.U32 R220, RZ, RZ, R113 ;  /* 0x000000ffffdc7224 */ /* 0x000fe400078e0071 */
[----:B------:R-:W2:Y:S01]  /*5ea20*/  LDSM.16.M88.4 R112, [R252+0x56080] ;  /* 0x05608000fc70783b */ /* 0x000ea20000000200 */
[C---:B------:R-:W-:Y:S03]  /*5ea30*/  HMMA.1688.F32.TF32 R4, R216.reuse, R72, R244 ;  /* 0x00000048d804723c */ /* 0x040fe600000810f4 */
[----:B-1----:R-:W-:Y:S04]  /*5ea40*/  STL [R1+0x3da4], R110 ;  /* 0x003da46e01007387 */ /* 0x002fe80000100800 */
[----:B------:R-:W-:Y:S04]  /*5ea50*/  STL [R1+0x3da0], R111 ;  /* 0x003da06f01007387 */ /* 0x000fe80000100800 */
[----:B--2---:R-:W-:Y:S04]  /*5ea60*/  STL [R1+0x3dac], R114 ;  /* 0x003dac7201007387 */ /* 0x004fe80000100800 */
        /* <DEDUP_REMOVED lines=10> */
[C---:B-1----:R-:W-:Y:S02]  /*5eb10*/  HMMA.1688.F32.TF32 R4, R216.reuse, R76, R232 ;  /* 0x0000004cd804723c */ /* 0x042fe400000810e8 */
        /* <DEDUP_REMOVED lines=13> */
[C---:B------:R-:W-:Y:S08]  /*5ebf0*/  HMMA.1688.F32.TF32 R8, R216.reuse, R80, R220 ;  /* 0x00000050d808723c */ /* 0x040ff000000810dc */
[C---:B-1----:R-:W-:Y:S11]  /*5ec00*/  HMMA.1688.F32.TF32 R4, R216.reuse, R84, R224 ;  /* 0x00000054d804723c */ /* 0x042ff600000810e0 */
[----:B------:R-:W-:Y:S04]  /*5ec10*/  @!UPT UIADD3 URZ, URZ, URZ, URZ ;  /* 0x0000003f3f3ff290 */ /* 0x000fe8000fffe03f */
[----:B------:R-:W-:Y:S04]  /*5ec20*/  STL.64 [R1+0x330], R8 ;  /* 0x0003300801007387 */ /* 0x000fe80000100a00 */
[----:B------:R1:W-:Y:S02]  /*5ec30*/  STL.64 [R1+0x338], R10 ;  /* 0x0003380a01007387 */ /* 0x0003e40000100a00 */
[C---:B-1----:R-:W-:Y:S03]  /*5ec40*/  HMMA.1688.F32.TF32 R8, R216.reuse, R88, R228 ;  /* 0x00000058d808723c */ /* 0x042fe600000810e4 */
[----:B------:R-:W-:Y:S02]  /*5ec50*/  IMAD.MOV.U32 R131, RZ, RZ, R7 ;  /* 0x000000ffff837224 */ /* 0x000fe400078e0007 */
[----:B------:R-:W-:Y:S01]  /*5ec60*/  IMAD.MOV.U32 R130, RZ, RZ, R6 ;  /* 0x000000ffff827224 */ /* 0x000fe200078e0006 */
[----:B------:R1:W-:Y:S04]  /*5ec70*/  STL.64 [R1+0x370], R4 ;  /* 0x0003700401007387 */ /* 0x0003e80000100a00 */
[----:B------:R-:W-:Y:S04]  /*5ec80*/  STL [R1+0x3dd4], R131 ;  /* 0x003dd48301007387 */ /* 0x000fe80000100800 */
[----:B------:R4:W-:Y:S09]  /*5ec90*/  STL [R1+0x3dd0], R130 ;  /* 0x003dd08201007387 */ /* 0x0009f20000100800 */
[----:B------:R-:W-:Y:S04]  /*5eca0*/  STL.64 [R1+0x680], R8 ;  /* 0x0006800801007387 */ /* 0x000fe80000100a00 */
[----:B------:R-:W-:Y:S04]  /*5ecb0*/  STL.64 [R1+0x688], R10 ;  /* 0x0006880a01007387 */ /* 0x000fe80000100a00 */
[----:B------:R-:W3:Y:S04]  /*5ecc0*/  LDL.LU R228, [R1+0x1490] ;  /* 0x0014900001e47983 */ /* 0x000ee80000300800 */
[----:B------:R-:W3:Y:S04]  /*5ecd0*/  LDL.LU R229, [R1+0x1494] ;  /* 0x0014940001e57983 */ /* 0x000ee80000300800 */
[----:B------:R-:W3:Y:S04]  /*5ece0*/  LDL.LU R230, [R1+0x1498] ;  /* 0x0014980001e67983 */ /* 0x000ee80000300800 */
[----:B------:R-:W3:Y:S01]  /*5ecf0*/  LDL.LU R231, [R1+0x149c] ;  /* 0x00149c0001e77983 */ /* 0x000ee20000300800 */
[----:B-1----:R-:W-:Y:S03]  /*5ed00*/  HMMA.1688.F32.TF32 R4, R216, R92, R248 ;  /* 0x0000005cd804723c */ /* 0x002fe600000810f8 */
[----:B------:R-:W3:Y:S04]  /*5ed10*/  LDL.LU R248, [R1+0x1480] ;  /* 0x0014800001f87983 */ /* 0x000ee80000300800 */
[----:B------:R-:W3:Y:S04]  /*5ed20*/  LDL.LU R249, [R1+0x1484] ;  /* 0x0014840001f97983 */ /* 0x000ee80000300800 */
[----:B------:R-:W3:Y:S04]  /*5ed30*/  LDL.LU R250, [R1+0x1488] ;  /* 0x0014880001fa7983 */ /* 0x000ee80000300800 */
[----:B------:R-:W3:Y:S09]  /*5ed40*/  LDL.LU R251, [R1+0x148c] ;  /* 0x00148c0001fb7983 */ /* 0x000ef20000300800 */
[----:B------:R-:W-:Y:S01]  /*5ed50*/  IMAD.MOV.U32 R126, RZ, RZ, R4 ;  /* 0x000000ffff7e7224 */ /* 0x000fe200078e0004 */
[----:B------:R-:W-:Y:S01]  /*5ed60*/  MOV R127, R5 ;  /* 0x00000005007f7202 */ /* 0x000fe20000000f00 */
[----:B------:R-:W-:-:S02]  /*5ed70*/  IMAD.MOV.U32 R122, RZ, RZ, R6 ;  /* 0x000000ffff7a7224 */ /* 0x000fc400078e0006 */
[----:B------:R-:W-:-:S05]  /*5ed80*/  IMAD.MOV.U32 R123, RZ, RZ, R7 ;  /* 0x000000ffff7b7224 */ /* 0x000fca00078e0007 */
[----:B------:R-:W-:Y:S04]  /*5ed90*/  STL [R1+0x3de4], R123 ;  /* 0x003de47b01007387 */ /* 0x000fe80000100800 */
[----:B------:R-:W-:Y:S04]  /*5eda0*/  STL [R1+0x3de0], R122 ;  /* 0x003de07a01007387 */ /* 0x000fe80000100800 */
[----:B------:R-:W-:Y:S04]  /*5edb0*/  STL [R1+0x3ddc], R127 ;  /* 0x003ddc7f01007387 */ /* 0x000fe80000100800 */
[----:B------:R-:W-:Y:S01]  /*5edc0*/  STL [R1+0x3dd8], R126 ;  /* 0x003dd87e01007387 */ /* 0x000fe20000100800 */
[C---:B--2---:R-:W-:Y:S11]  /*5edd0*/  HMMA.1688.F32.TF32 R4, R216.reuse, R96, R244 ;  /* 0x00000060d804723c */ /* 0x044ff600000810f4 */
[----:B------:R-:W-:Y:S11]  /*5ede0*/  @!UPT UIADD3 URZ, URZ, URZ, URZ ;  /* 0x0000003f3f3ff290 */ /* 0x000ff6000fffe03f */
[----:B------:R-:W-:Y:S02]  /*5edf0*/  @!UPT UIADD3 URZ, URZ, URZ, URZ ;  /* 0x0000003f3f3ff290 */ /* 0x000fe4000fffe03f */
[----:B----4-:R-:W-:Y:S01]  /*5ee00*/  MOV R130, R7 ;  /* 0x0000000700827202 */ /* 0x010fe20000000f00 */
[----:B------:R-:W-:Y:S01]  /*5ee10*/  IMAD.MOV.U32 R131, RZ, RZ, R6 ;  /* 0x000000ffff837224 */ /* 0x000fe200078e0006 */
[----:B------:R3:W-:Y:S04]  /*5ee20*/  STL.64 [R1+0x6d0], R4 ;  /* 0x0006d00401007387 */ /* 0x0007e80000100a00 */
[----:B------:R-:W-:Y:S04]  /*5ee30*/  STL [R1+0x3dec], R130 ;  /* 0x003dec8201007387 */ /* 0x000fe80000100800 */
        /* <DEDUP_REMOVED lines=13> */
[----:B------:R-:W-:Y:S02]  /*5ef10*/  IMAD.MOV.U32 R127, RZ, RZ, R6 ;  /* 0x000000ffff7f7224 */ /* 0x000fe400078e0006 */
[----:B------:R-:W-:Y:S01]  /*5ef20*/  HMMA.1688.F32.TF32 R4, R216, R104, R228 ;  /* 0x00000068d804723c */ /* 0x000fe200000810e4 */
[----:B------:R-:W-:Y:S04]  /*5ef30*/  STL [R1+0x3dfc], R126 ;  /* 0x003dfc7e01007387 */ /* 0x000fe80000100800 */
[----:B------:R-:W-:Y:S04]  /*5ef40*/  STL [R1+0x3df8], R127 ;  /* 0x003df87f01007387 */ /* 0x000fe80000100800 */
[----:B------:R-:W-:Y:S04]  /*5ef50*/  STL [R1+0x3df4], R123 ;  /* 0x003df47b01007387 */ /* 0x000fe80000100800 */
[----:B------:R-:W-:Y:S11]  /*5ef60*/  STL [R1+0x3df0], R122 ;  /* 0x003df07a01007387 */ /* 0x000ff60000100800 */
[----:B-1----:R-:W-:-:S02]  /*5ef70*/  IMAD.MOV.U32 R131, RZ, RZ, R7 ;  /* 0x000000ffff837224 */ /* 0x002fc400078e0007 */
[----:B------:R-:W-:Y:S01]  /*5ef80*/  IMAD.MOV.U32 R130, RZ, RZ, R6 ;  /* 0x000000ffff827224 */ /* 0x000fe200078e0006 */
[----:B------:R1:W-:Y:S04]  /*5ef90*/  STL.64 [R1+0x730], R4 ;  /* 0x0007300401007387 */ /* 0x0003e80000100a00 */
[----:B------:R-:W-:Y:S04]  /*5efa0*/  STL [R1+0x3e04], R131 ;  /* 0x003e048301007387 */ /* 0x000fe80000100800 */
[----:B------:R4:W-:Y:S01]  /*5efb0*/  STL [R1+0x3e00], R130 ;  /* 0x003e008201007387 */ /* 0x0009e20000100800 */
[----:B-1----:R-:W-:Y:S03]  /*5efc0*/  HMMA.1688.F32.TF32 R4, R216, R108, R248 ;  /* 0x0000006cd804723c */ /* 0x002fe600000810f8 */
[----:B------:R-:W4:Y:S04]  /*5efd0*/  LDL.LU R248, [R1+0x1450] ;  /* 0x0014500001f87983 */ /* 0x000f280000300800 */
[----:B------:R-:W4:Y:S04]  /*5efe0*/  LDL.LU R249, [R1+0x1454] ;  /* 0x0014540001f97983 */ /* 0x000f280000300800 */
[----:B------:R-:W4:Y:S04]  /*5eff0*/  LDL.LU R250, [R1+0x1458] ;  /* 0x0014580001fa7983 */ /* 0x000f280000300800 */
[----:B------:R-:W4:Y:S09]  /*5f000*/  LDL.LU R251, [R1+0x145c] ;  /* 0x00145c0001fb7983 */ /* 0x000f320000300800 */
[----:B------:R-:W-:Y:S01]  /*5f010*/  IMAD.MOV.U32 R115, RZ, RZ, R7 ;  /* 0x000000ffff737224 */ /* 0x000fe200078e0007 */
[----:B------:R-:W-:Y:S01]  /*5f020*/  MOV R119, R5 ;  /* 0x0000000500777202 */ /* 0x000fe20000000f00 */
[----:B------:R-:W-:-:S02]  /*5f030*/  IMAD.MOV.U32 R114, RZ, RZ, R6 ;  /* 0x000000ffff727224 */ /* 0x000fc400078e0006 */
[----:B------:R-:W-:Y:S01]  /*5f040*/  IMAD.MOV.U32 R118, RZ, RZ, R4 ;  /* 0x000000ffff767224 */ /* 0x000fe200078e0004 */
[----:B------:R-:W-:Y:S04]  /*5f050*/  STL [R1+0x3e14], R115 ;  /* 0x003e147301007387 */ /* 0x000fe80000100800 */
[----:B------:R-:W-:Y:S04]  /*5f060*/  STL [R1+0x3e10], R114 ;  /* 0x003e107201007387 */ /* 0x000fe80000100800 */
[----:B------:R-:W-:Y:S04]  /*5f070*/  STL [R1+0x3e0c], R119 ;  /* 0x003e0c7701007387 */ /* 0x000fe80000100800 */
        /* <DEDUP_REMOVED lines=9> */
[----:B------:R-:W-:Y:S01]  /*5f110*/  IMAD.MOV.U32 R126, RZ, RZ, R4 ;  /* 0x000000ffff7e7224 */ /* 0x000fe200078e0004 */
[----:B------:R-:W-:Y:S01]  /*5f120*/  STL [R1+0x3e24], R122 ;  /* 0x003e247a01007387 */ /* 0x000fe20000100800 */
        /* <DEDUP_REMOVED lines=8> */
[----:B----4-:R-:W-:Y:S01]  /*5f1b0*/  IMAD.MOV.U32 R130, RZ, RZ, R7 ;  /* 0x000000ffff827224 */ /* 0x010fe200078e0007 */
[----:B-1----:R-:W-:Y:S01]  /*5f1c0*/  MOV R118, R5 ;  /* 0x0000000500767202 */ /* 0x002fe20000000f00 */
[----:B------:R-:W-:-:S02]  /*5f1d0*/  IMAD.MOV.U32 R131, RZ, RZ, R6 ;  /* 0x000000ffff837224 */ /* 0x000fc400078e0006 */
[----:B------:R-:W-:Y:S01]  /*5f1e0*/  IMAD.MOV.U32 R119, RZ, RZ, R4 ;  /* 0x000000ffff777224 */ /* 0x000fe200078e0004 */
[----:B------:R-:W-:Y:S04]  /*5f1f0*/  STL [R1+0x3e34], R130 ;  /* 0x003e348201007387 */ /* 0x000fe80000100800 */
[----:B------:R-:W-:Y:S04]  /*5f200*/  STL [R1+0x3e30], R131 ;  /* 0x003e308301007387 */ /* 0x000fe80000100800 */
[----:B------:R-:W-:Y:S04]  /*5f210*/  STL [R1+0x3e2c], R118 ;  /* 0x003e2c7601007387 */ /* 0x000fe80000100800 */
[----:B------:R1:W-:Y:S01]  /*5f220*/  STL [R1+0x3e28], R119 ;  /* 0x003e287701007387 */ /* 0x0003e20000100800 */
[----:B------:R-:W-:Y:S03]  /*5f230*/  HMMA.1688.F32.TF32 R4, R216, R120, R248 ;  /* 0x00000078d804723c */ /* 0x000fe600000810f8 */
[----:B------:R-:W4:Y:S04]  /*5f240*/  LDL.LU R248, [R1+0x1430] ;  /* 0x0014300001f87983 */ /* 0x000f280000300800 */
[----:B------:R-:W4:Y:S04]  /*5f250*/  LDL.LU R249, [R1+0x1434] ;  /* 0x0014340001f97983 */ /* 0x000f280000300800 */
[----:B------:R-:W4:Y:S04]  /*5f260*/  LDL.LU R250, [R1+0x1438] ;  /* 0x0014380001fa7983 */ /* 0x000f280000300800 */
[----:B------:R-:W4:Y:S09]  /*5f270*/  LDL.LU R251, [R1+0x143c] ;  /* 0x00143c0001fb7983 */ /* 0x000f320000300800 */
[----:B---3--:R-:W-:Y:S01]  /*5f280*/  IMAD.MOV.U32 R127, RZ, RZ, R4 ;  /* 0x000000ffff7f7224 */ /* 0x008fe200078e0004 */
[----:B------:R-:W-:Y:S01]  /*5f290*/  MOV R126, R5 ;  /* 0x00000005007e7202 */ /* 0x000fe20000000f00 */
[----:B------:R-:W-:-:S02]  /*5f2a0*/  IMAD.MOV.U32 R115, RZ, RZ, R6 ;  /* 0x000000ffff737224 */ /* 0x000fc400078e0006 */
[----:B------:R-:W-:-:S05]  /*5f2b0*/  IMAD.MOV.U32 R114, RZ, RZ, R7 ;  /* 0x000000ffff727224 */ /* 0x000fca00078e0007 */
        /* <DEDUP_REMOVED lines=8> */
[C---:B--2---:R-:W-:Y:S11]  /*5f340*/  HMMA.1688.F32.TF32 R4, R216.reuse, R124, R244 ;  /* 0x0000007cd804723c */ /* 0x044ff600000810f4 */
        /* <DEDUP_REMOVED lines=8> */
[----:B------:R3:W-:Y:S04]  /*5f3d0*/  STL [R1+0x3e4c], R111 ;  /* 0x003e4c6f01007387 */ /* 0x0007e80000100800 */
[----:B------:R1:W-:Y:S01]  /*5f3e0*/  STL [R1+0x3e48], R110 ;  /* 0x003e486e01007387 */ /* 0x0003e20000100800 */
        /* <DEDUP_REMOVED lines=10> */
[----:B-1----:R-:W-:Y:S01]  /*5f490*/  MOV R119, R5 ;  /* 0x0000000500777202 */ /* 0x002fe20000000f00 */
[----:B------:R-:W-:Y:S01]  /*5f4a0*/  IMAD.MOV.U32 R122, RZ, RZ, R6 ;  /* 0x000000ffff7a7224 */ /* 0x000fe200078e0006 */
[----:B------:R-:W-:Y:S01]  /*5f4b0*/  LDS R216, [R0+0x18180] ;  /* 0x0181800000d87984 */ /* 0x000fe20000000800 */
[----:B------:R-:W-:-:S03]  /*5f4c0*/  IMAD.MOV.U32 R118, RZ, RZ, R4 ;  /* 0x000000ffff767224 */ /* 0x000fc600078e0004 */
[----:B------:R-:W-:Y:S04]  /*5f4d0*/  STL [R1+0x3e64], R123 ;  /* 0x003e647b01007387 */ /* 0x000fe80000100800 */
[----:B------:R-:W-:Y:S04]  /*5f4e0*/  STL [R1+0x3e60], R122 ;  /* 0x003e607a01007387 */ /* 0x000fe80000100800 */
[----:B------:R1:W-:Y:S04]  /*5f4f0*/  STL [R1+0x3e5c], R119 ;  /* 0x003e5c7701007387 */ /* 0x0003e80000100800 */
[----:B------:R1:W-:Y:S04]  /*5f500*/  STL [R1+0x3e58], R118 ;  /* 0x003e587601007387 */ /* 0x0003e80000100800 */
[----:B------:R-:W-:Y:S01]  /*5f510*/  LDS R218, [R0+0x1a180] ;  /* 0x01a1800000da7984 */ /* 0x000fe20000000800 */
[----:B----4-:R-:W-:Y:S03]  /*5f520*/  HMMA.1688.F32.TF32 R4, R240, R68, R248 ;  /* 0x00000044f004723c */ /* 0x010fe600000810f8 */
[----:B------:R-:W4:Y:S04]  /*5f530*/  LDL.LU R248, [R1+0x13f0] ;  /* 0x0013f00001f87983 */ /* 0x000f280000300800 */
[----:B------:R-:W4:Y:S04]  /*5f540*/  LDL.LU R249, [R1+0x13f4] ;  /* 0x0013f40001f97983 */ /* 0x000f280000300800 */
[----:B------:R-:W4:Y:S04]  /*5f550*/  LDL.LU R250, [R1+0x13f8] ;  /* 0x0013f80001fa7983 */ /* 0x000f280000300800 */
[----:B------:R-:W4:Y:S04]  /*5f560*/  LDL.LU R251, [R1+0x13fc] ;  /* 0x0013fc0001fb7983 */ /* 0x000f280000300800 */
[----:B------:R-:W-:Y:S04]  /*5f570*/  LDS R217, [R15+0x18180] ;  /* 0x018180000fd97984 */ /* 0x000fe80000000800 */
[----:B------:R-:W1:Y:S01]  /*5f580*/  LDS R219, [R15+0x1a180] ;  /* 0x01a180000fdb7984 */ /* 0x000e620000000800 */
[----:B---3--:R-:W-:Y:S01]  /*5f590*/  IMAD.MOV.U32 R126, RZ, RZ, R4 ;  /* 0x000000ffff7e7224 */ /* 0x008fe200078e0004 */
[----:B------:R-:W-:Y:S01]  /*5f5a0*/  MOV R127, R5 ;  /* 0x00000005007f7202 */ /* 0x000fe20000000f00 */
[----:B------:R-:W-:-:S02]  /*5f5b0*/  IMAD.MOV.U32 R130, RZ, RZ, R6 ;  /* 0x000000ffff827224 */ /* 0x000fc400078e0006 */
        /* <DEDUP_REMOVED lines=14> */
[----:B------:R1:W-:Y:S04]  /*5f6a0*/  STL [R1+0x3e7c], R110 ;  /* 0x003e7c6e01007387 */ /* 0x0003e80000100800 */
[----:B------:R1:W-:Y:S01]  /*5f6b0*/  STL [R1+0x3e78], R111 ;  /* 0x003e786f01007387 */ /* 0x0003e20000100800 */
[C---:B--2---:R-:W-:Y:S11]  /*5f6c0*/  HMMA.1688.F32.TF32 R4, R240.reuse, R76, R244 ;  /* 0x0000004cf004723c */ /* 0x044ff600000810f4 */
[----:B------:R-:W-:Y:S11]  /*5f6d0*/  @!UPT UIADD3 URZ, URZ, URZ, URZ ;  /* 0x0000003f3f3ff290 */ /* 0x000ff6000fffe03f */
[----:B------:R-:W-:Y:S02]  /*5f6e0*/  @!UPT UIADD3 URZ, URZ, URZ, URZ ;  /* 0x0000003f3f3ff290 */ /* 0x000fe4000fffe03f */
[----:B------:R-:W-:Y:S01]  /*5f6f0*/  IMAD.MOV.U32 R102, RZ, RZ, R4 ;  /* 0x000000ffff667224 */ /* 0x000fe200078e0004 */
[----:B------:R-:W-:Y:S01]  /*5f700*/  MOV R103, R5 ;  /* 0x0000000500677202 */ /* 0x000fe20000000f00 */
[----:B------:R-:W-:Y:S02]  /*5f710*/  IMAD.MOV.U32 R98, RZ, RZ, R6 ;  /* 0x000000ffff627224 */ /* 0x000fe400078e0006 */
[----:B------:R-:W-:Y:S02]  /*5f720*/  IMAD.MOV.U32 R99, RZ, RZ, R7 ;  /* 0x000000ffff637224 */ /* 0x000fe400078e0007 */
[----:B------:R-:W-:Y:S03]  /*5f730*/  HMMA.1688.F32.TF32 R4, R240, R80, R232 ;  /* 0x00000050f004723c */ /* 0x000fe600000810e8 */
[----:B------:R-:W-:Y:S04]  /*5f740*/  STL [R1+0x3e94], R99 ;  /* 0x003e946301007387 */ /* 0x000fe80000100800 */
[----:B------:R-:W-:Y:S04]  /*5f750*/  STL [R1+0x3e90], R98 ;  /* 0x003e906201007387 */ /* 0x000fe80000100800 */
[----:B------:R2:W-:Y:S04]  /*5f760*/  STL [R1+0x3e8c], R103 ;  /* 0x003e8c6701007387 */ /* 0x0005e80000100800 */
[----:B------:R2:W-:Y:S09]  /*5f770*/  STL [R1+0x3e88], R102 ;  /* 0x003e886601007387 */ /* 0x0005f20000100800 */
[----:B-1----:R-:W-:Y:S01]  /*5f780*/  IMAD.MOV.U32 R119, RZ, RZ, R4 ;  /* 0x000000ffff777224 */ /* 0x002fe200078e0004 */
[----:B------:R-:W-:Y:S01]  /*5f790*/  MOV R118, R5 ;  /* 0x0000000500767202 */ /* 0x000fe20000000f00 */
[----:B------:R-:W2:Y:S01]  /*5f7a0*/  LDL.LU R4, [R1+0x13e0] ;  /* 0x0013e00001047983 */ /* 0x000ea20000300800 */
[----:B------:R-:W-:-:S02]  /*5f7b0*/  IMAD.MOV.U32 R107, RZ, RZ, R6 ;  /* 0x000000ffff6b7224 */ /* 0x000fc400078e0006 */
[----:B------:R-:W-:Y:S01]  /*5f7c0*/  IMAD.MOV.U32 R106, RZ, RZ, R7 ;  /* 0x000000ffff6a7224 */ /* 0x000fe200078e0007 */
[----:B------:R-:W2:Y:S04]  /*5f7d0*/  LDL.LU R5, [R1+0x13e4] ;  /* 0x0013e40001057983 */ /* 0x000ea80000300800 */
[----:B------:R-:W2:Y:S04]  /*5f7e0*/  LDL.LU R6, [R1+0x13e8] ;  /* 0x0013e80001067983 */ /* 0x000ea80000300800 */
[----:B------:R-:W2:Y:S04]  /*5f7f0*/  LDL.LU R7, [R1+0x13ec] ;  /* 0x0013ec0001077983 */ /* 0x000ea80000300800 */
[----:B------:R-:W-:Y:S04]  /*5f800*/  STL [R1+0x3ea4], R106 ;  /* 0x003ea46a01007387 */ /* 0x000fe80000100800 */
[----:B------:R-:W-:Y:S04]  /*5f810*/  STL [R1+0x3ea0], R107 ;  /* 0x003ea06b01007387 */ /* 0x000fe80000100800 */
[----:B------:R1:W-:Y:S04]  /*5f820*/  STL [R1+0x3e9c], R118 ;  /* 0x003e9c7601007387 */ /* 0x0003e80000100800 */
        /* <DEDUP_REMOVED lines=27> */
[----:B---3--:R-:W-:Y:S01]  /*5f9e0*/  MOV R126, R9 ;  /* 0x00000009007e7202 */ /* 0x008fe20000000f00 */
[----:B------:R-:W-:-:S02]  /*5f9f0*/  IMAD.MOV.U32 R123, RZ, RZ, R10 ;  /* 0x000000ffff7b7224 */ /* 0x000fc400078e000a */
[----:B------:R-:W-:Y:S01]  /*5fa00*/  IMAD.MOV.U32 R127, RZ, RZ, R8 ;  /* 0x000000ffff7f7224 */ /* 0x000fe200078e0008 */
        /* <DEDUP_REMOVED lines=40> */
[----:B------:R1:W-:Y:S04]  /*5fc90*/  STL [R1+0x3ebc], R111 ;  /* 0x003ebc6f01007387 */ /* 0x0003e80000100800 */
[----:B------:R2:W-:Y:S11]  /*5fca0*/  STL [R1+0x3eb8], R110 ;  /* 0x003eb86e01007387 */ /* 0x0005f60000100800 */
[----:B------:R-:W-:Y:S08]  /*5fcb0*/  @!UPT UIADD3 URZ, URZ, URZ, URZ ;  /* 0x0000003f3f3ff290 */ /* 0x000ff0000fffe03f */
[----:B---3--:R-:W-:Y:S01]  /*5fcc0*/  IMAD.MOV.U32 R126, RZ, RZ, R4 ;  /* 0x000000ffff7e7224 */ /* 0x008fe200078e0004 */
[----:B------:R-:W-:Y:S01]  /*5fcd0*/  MOV R127, R5 ;  /* 0x00000005007f7202 */ /* 0x000fe20000000f00 */
[----:B------:R-:W-:Y:S02]  /*5fce0*/  IMAD.MOV.U32 R106, RZ, RZ, R6 ;  /* 0x000000ffff6a7224 */ /* 0x000fe400078e0006 */
[----:B------:R-:W-:Y:S02]  /*5fcf0*/  IMAD.MOV.U32 R107, RZ, RZ, R7 ;  /* 0x000000ffff6b7224 */ /* 0x000fe400078e0007 */
[----:B------:R-:W-:Y:S01]  /*5fd00*/  HMMA.1688.F32.TF32 R4, R240, R112, R248 ;  /* 0x00000070f004723c */ /* 0x000fe200000810f8 */
[----:B------:R-:W3:Y:S04]  /*5fd10*/  LDL.LU R248, [R1+0xe50] ;  /* 0x000e500001f87983 */ /* 0x000ee80000300800 */
[----:B------:R-:W3:Y:S02]  /*5fd20*/  LDL.LU R249, [R1+0xe54] ;  /* 0x000e540001f97983 */ /* 0x000ee40000300800 */
[----:B------:R-:W-:-:S02]  /*5fd30*/  IMAD.MOV.U32 R251, RZ, RZ, R3 ;  /* 0x000000fffffb7224 */ /* 0x000fc400078e0003 */
[----:B------:R-:W3:Y:S04]  /*5fd40*/  LDL.LU R250, [R1+0xe58] ;  /* 0x000e580001fa7983 */ /* 0x000ee80000300800 */
[----:B------:R-:W4:Y:S04]  /*5fd50*/  LDL.LU R3, [R1+0x4208] ;  /* 0x0042080001037983 */ /* 0x000f280000300800 */
[----:B------:R-:W3:Y:S04]  /*5fd60*/  LDL.LU R232, [R1+0xe60] ;  /* 0x000e600001e87983 */ /* 0x000ee80000300800 */
[----:B------:R-:W3:Y:S04]  /*5fd70*/  LDL.LU R233, [R1+0xe64] ;  /* 0x000e640001e97983 */ /* 0x000ee80000300800 */
[----:B------:R-:W3:Y:S04]  /*5fd80*/  LDL.LU R234, [R1+0xe68] ;  /* 0x000e680001ea7983 */ /* 0x000ee80000300800 */
[----:B------:R-:W3:Y:S01]  /*5fd90*/  LDL.LU R235, [R1+0xe6c] ;  /* 0x000e6c0001eb7983 */ /* 0x000ee20000300800 */
[----:B-1----:R-:W-:-:S03]  /*5fda0*/  IMAD.MOV.U32 R111, RZ, RZ, R4 ;  /* 0x000000ffff6f7224 */ /* 0x002fc600078e0004 */
[----:B------:R-:W3:Y:S01]  /*5fdb0*/  LDL.LU R220, [R1+0xdd0] ;  /* 0x000dd00001dc7983 */ /* 0x000ee20000300800 */
[----:B--2---:R-:W-:-:S03]  /*5fdc0*/  MOV R110, R5 ;  /* 0x00000005006e7202 */ /* 0x004fc60000000f00 */
[----:B------:R-:W3:Y:S01]  /*5fdd0*/  LDL.LU R221, [R1+0xdd4] ;  /* 0x000dd40001dd7983 */ /* 0x000ee20000300800 */
[----:B------:R-:W-:-:S03]  /*5fde0*/  IMAD.MOV.U32 R122, RZ, RZ, R6 ;  /* 0x000000ffff7a7224 */ /* 0x000fc600078e0006 */
[----:B------:R-:W3:Y:S01]  /*5fdf0*/  LDL.LU R222, [R1+0xdd8] ;  /* 0x000dd80001de7983 */ /* 0x000ee20000300800 */
[----:B------:R-:W-:-:S03]  /*5fe00*/  IMAD.MOV.U32 R123, RZ, RZ, R7 ;  /* 0x000000ffff7b7224 */ /* 0x000fc600078e0007 */
        /* <DEDUP_REMOVED lines=92> */
[----:B----4-:R-:W-:Y:S01]  /*603d0*/  MOV R231, R3 ;  /* 0x0000000300e77202 */ /* 0x010fe20000000f00 */
[----:B--2---:R-:W-:Y:S08]  /*603e0*/  HMMA.1688.F32.TF32 R136, R236, R68, R136 ;  /* 0x00000044ec88723c */ /* 0x004ff00000081088 */
[C---:B---3--:R-:W-:Y:S08]  /*603f0*/  HMMA.1688.F32.TF32 R160, R240.reuse, R116, R160 ;  /* 0x00000074f0a0723c */ /* 0x048ff000000810a0 */
[C---:B------:R-:W-:Y:S08]  /*60400*/  HMMA.1688.F32.TF32 R152, R240.reuse, R120, R152 ;  /* 0x00000078f098723c */ /* 0x040ff00000081098 */
[C---:B------:R-:W-:Y:S08]  /*60410*/  HMMA.1688.F32.TF32 R140, R240.reuse, R124, R140 ;  /* 0x0000007cf08c723c */ /* 0x040ff0000008108c */
[----:B------:R-:W-:Y:S01]  /*60420*/  HMMA.1688.F32.TF32 R240, R240, R128, R244 ;  /* 0x00000080f0f0723c */ /* 0x000fe200000810f4 */
[----:B------:R-:W-:Y:S01]  /*60430*/  IMAD.MOV.U32 R252, RZ, RZ, R162 ;  /* 0x000000fffffc7224 */ /* 0x000fe200078e00a2 */
[----:B------:R-:W-:Y:S01]  /*60440*/  MOV R3, R163 ;  /* 0x000000a300037202 */ /* 0x000fe20000000f00 */
[----:B------:R-:W-:Y:S01]  /*60450*/  IMAD.MOV.U32 R94, RZ, RZ, R160 ;  /* 0x000000ffff5e7224 */ /* 0x000fe200078e00a0 */
[----:B------:R-:W2:Y:S01]  /*60460*/  LDL.LU.64 R162, [R1+0x4200] ;  /* 0x0042000001a27983 */ /* 0x000ea20000300a00 */
[----:B------:R-:W-:-:S03]  /*60470*/  IMAD.MOV.U32 R95, RZ, RZ, R161 ;  /* 0x000000ffff5f7224 */ /* 0x000fc600078e00a1 */
[----:B------:R-:W3:Y:S04]  /*60480*/  LDL.LU.64 R160, [R1+0x41f8] ;  /* 0x0041f80001a07983 */ /* 0x000ee80000300a00 */
[----:B------:R-:W-:Y:S04]  /*60490*/  STL.64 [R1+0xb00], R152 ;  /* 0x000b009801007387 */ /* 0x000fe80000100a00 */
[----:B------:R1:W-:Y:S04]  /*604a0*/  STL.64 [R1+0xb08], R154 ;  /* 0x000b089a01007387 */ /* 0x0003e80000100a00 */
[----:B-1----:R-:W4:Y:S04]  /*604b0*/  LDL.LU.64 R154, [R1+0x41f0] ;  /* 0x0041f000019a7983 */ /* 0x002f280000300a00 */
[----:B------:R-:W2:Y:S04]  /*604c0*/  LDL.LU.64 R152, [R1+0x41e8] ;  /* 0x0041e80001987983 */ /* 0x000ea80000300a00 */
[----:B------:R-:W-:Y:S04]  /*604d0*/  STL.64 [R1+0xaf0], R140 ;  /* 0x000af08c01007387 */ /* 0x000fe80000100a00 */
[----:B------:R1:W-:Y:S04]  /*604e0*/  STL.64 [R1+0xaf8], R142 ;  /* 0x000af88e01007387 */ /* 0x0003e80000100a00 */
[----:B-1----:R-:W2:Y:S04]  /*604f0*/  LDL.LU.64 R142, [R1+0x41e0] ;  /* 0x0041e000018e7983 */ /* 0x002ea80000300a00 */
[----:B------:R-:W2:Y:S04]  /*60500*/  LDL.LU.64 R140, [R1+0x41d8] ;  /* 0x0041d800018c7983 */ /* 0x000ea80000300a00 */
[----:B------:R-:W2:Y:S04]  /*60510*/  LDL.LU.64 R246, [R1+0x41d0] ;  /* 0x0041d00001f67983 */ /* 0x000ea80000300a00 */
[----:B------:R-:W2:Y:S04]  /*60520*/  LDL.LU.64 R244, [R1+0x41c8] ;  /* 0x0041c80001f47983 */ /* 0x000ea80000300a00 */
[----:B------:R-:W-:Y:S04]  /*60530*/  STL.64 [R1+0x9a0], R240 ;  /* 0x0009a0f001007387 */ /* 0x000fe80000100a00 */
[----:B------:R1:W-:Y:S04]  /*60540*/  STL.64 [R1+0x9a8], R242 ;  /* 0x0009a8f201007387 */ /* 0x0003e80000100a00 */
[----:B------:R-:W-:Y:S04]  /*60550*/  STL.64 [R1+0xae0], R136 ;  /* 0x000ae08801007387 */ /* 0x000fe80000100a00 */
[----:B------:R1:W-:Y:S02]  /*60560*/  STL.64 [R1+0xae8], R138 ;  /* 0x000ae88a01007387 */ /* 0x0003e40000100a00 */
[C---:B-1----:R-:W-:Y:S08]  /*60570*/  HMMA.1688.F32.TF32 R240, R236.reuse, R72, R132 ;  /* 0x00000048ecf0723c */ /* 0x042ff00000081084 */
[C---:B------:R-:W-:Y:S08]  /*60580*/  HMMA.1688.F32.TF32 R136, R236.reuse, R76, R64 ;  /* 0x0000004cec88723c */ /* 0x040ff00000081040 */
[C---:B------:R-:W-:Y:S08]  /*60590*/  HMMA.1688.F32.TF32 R132, R236.reuse, R80, R60 ;  /* 0x00000050ec84723c */ /* 0x040ff0000008103c */
[C---:B------:R-:W-:Y:S08]  /*605a0*/  HMMA.1688.F32.TF32 R64, R236.reuse, R84, R56 ;  /* 0x00000054ec40723c */ /* 0x040ff00000081038 */
[C---:B------:R-:W-:Y:S08]  /*605b0*/  HMMA.1688.F32.TF32 R60, R236.reuse, R88, R52 ;  /* 0x00000058ec3c723c */ /* 0x040ff00000081034 */
[C---:B------:R-:W-:Y:S08]  /*605c0*/  HMMA.1688.F32.TF32 R56, R236.reuse, R92, R48 ;  /* 0x0000005cec38723c */ /* 0x040ff00000081030 */
[C---:B------:R-:W-:Y:S08]  /*605d0*/  HMMA.1688.F32.TF32 R52, R236.reuse, R96, R44 ;  /* 0x00000060ec34723c */ /* 0x040ff0000008102c */
[C---:B------:R-:W-:Y:S01]  /*605e0*/  HMMA.1688.F32.TF32 R48, R236.reuse, R100, R40 ;  /* 0x00000064ec30723c */ /* 0x040fe20000081028 */
[----:B------:R-:W-:Y:S07]  /*605f0*/  STL.64 [R1+0xad0], R240 ;  /* 0x000ad0f001007387 */ /* 0x000fee0000100a00 */
[C---:B------:R-:W-:Y:S01]  /*60600*/  HMMA.1688.F32.TF32 R44, R236.reuse, R104, R36 ;  /* 0x00000068ec2c723c */ /* 0x040fe20000081024 */
[----:B------:R-:W-:Y:S04]  /*60610*/  STL.64 [R1+0xad8], R242 ;  /* 0x000ad8f201007387 */ /* 0x000fe80000100a00 */
[----:B------:R-:W-:Y:S03]  /*60620*/  LDS R240, [R0+0x18200] ;  /* 0x0182000000f07984 */ /* 0x000fe60000000800 */
        /* <DEDUP_REMOVED lines=8> */
[----:B------:R-:W1:Y:S03]  /*606b0*/  LDS R243, [R15+0x1a200] ;  /* 0x01a200000ff37984 */ /* 0x000e660000000800 */
        /* <DEDUP_REMOVED lines=41> */
[----:B------:R1:W-:Y:S04]  /*60950*/  STL.64 [R1+0xd08], R6 ;  /* 0x000d080601007387 */ /* 0x0003e80000100a00 */
[----:B------:R-:W2:Y:S01]  /*60960*/  LDL.LU R228, [R1+0x1250] ;  /* 0x0012500001e47983 */ /* 0x000ea20000300800 */
[C---:B-1----:R-:W-:Y:S03]  /*60970*/  HMMA.1688.F32.TF32 R4, R216.reuse, R88, R248 ;  /* 0x00000058d804723c */ /* 0x042fe600000810f8 */
[----:B------:R1:W-:Y:S04]  /*60980*/  STL.64 [R1+0xd20], R8 ;  /* 0x000d200801007387 */ /* 0x0003e80000100a00 */
[----:B------:R1:W-:Y:S11]  /*60990*/  STL.64 [R1+0xd28], R10 ;  /* 0x000d280a01007387 */ /* 0x0003f60000100a00 */
        /* <DEDUP_REMOVED lines=98> */
[----:B------:R1:W-:Y:S04]  /*60fc0*/  STL.64 [R1+0xd68], R234 ;  /* 0x000d68ea01007387 */ /* 0x0003e80000100a00 */
[----:B-1----:R-:W2:Y:S04]  /*60fd0*/  LDL.LU.64 R234, [R1+0x41c0] ;  /* 0x0041c00001ea7983 */ /* 0x002ea80000300a00 */
[----:B------:R-:W2:Y:S01]  /*60fe0*/  LDL.LU.64 R232, [R1+0x41b8] ;  /* 0x0041b80001e87983 */ /* 0x000ea20000300a00 */
[C---:B------:R-:W-:Y:S08]  /*60ff0*/  HMMA.1688.F32.TF32 R236, R216.reuse, R96, R236 ;  /* 0x00000060d8ec723c */ /* 0x040ff000000810ec */
[C---:B---3--:R-:W-:Y:S08]  /*61000*/  HMMA.1688.F32.TF32 R136, R216.reuse, R100, R136 ;  /* 0x00000064d888723c */ /* 0x048ff00000081088 */
[C---:B------:R-:W-:Y:S08]  /*61010*/  HMMA.1688.F32.TF32 R132, R216.reuse, R104, R132 ;  /* 0x00000068d884723c */ /* 0x040ff00000081084 */
[C---:B------:R-:W-:Y:S08]  /*61020*/  HMMA.1688.F32.TF32 R64, R216.reuse, R108, R64 ;  /* 0x0000006cd840723c */ /* 0x040ff00000081040 */
[C---:B------:R-:W-:Y:S08]  /*61030*/  HMMA.1688.F32.TF32 R60, R216.reuse, R112, R60 ;  /* 0x00000070d83c723c */ /* 0x040ff0000008103c */
[C---:B------:R-:W-:Y:S08]  /*61040*/  HMMA.1688.F32.TF32 R56, R216.reuse, R116, R56 ;  /* 0x00000074d838723c */ /* 0x040ff00000081038 */
[C---:B------:R-:W-:Y:S08]  /*61050*/  HMMA.1688.F32.TF32 R52, R216.reuse, R120, R52 ;  /* 0x00000078d834723c */ /* 0x040ff00000081034 */
        /* <DEDUP_REMOVED lines=22> */
[C---:B----4-:R-:W-:Y:S03]  /*611c0*/  HMMA.1688.F32.TF32 R44, R240.reuse, R68, R40 ;  /* 0x00000044f02c723c */ /* 0x050fe60000081028 */
[----:B------:R-:W-:Y:S04]  /*611d0*/  LDS R237, [R15+0x18280] ;  /* 0x018280000fed7984 */ /* 0x000fe80000000800 */
[----:B------:R-:W1:Y:S01]  /*611e0*/  LDS R239, [R15+0x1a280] ;  /* 0x01a280000fef7984 */ /* 0x000e620000000800 */
[C---:B------:R-:W-:Y:S03]  /*611f0*/  HMMA.1688.F32.TF32 R40, R240.reuse, R72, R36 ;  /* 0x00000048f028723c */ /* 0x040fe60000081024 */
[----:B------:R-:W-:Y:S04]  /*61200*/  LDS R216, [R0+0x18300] ;  /* 0x0183000000d87984 */ /* 0x000fe80000000800 */
[----:B------:R-:W-:Y:S01]  /*61210*/  LDS R218, [R0+0x1a300] ;  /* 0x01a3000000da7984 */ /* 0x000fe20000000800 */
[C---:B------:R-:W-:Y:S03]  /*61220*/  HMMA.1688.F32.TF32 R36, R240.reuse, R76, R32 ;  /* 0x0000004cf024723c */ /* 0x040fe60000081020 */
[----:B------:R-:W-:Y:S04]  /*61230*/  LDS R217, [R15+0x18300] ;  /* 0x018300000fd97984 */ /* 0x000fe80000000800 */
[----:B------:R-:W3:Y:S01]  /*61240*/  LDS R219, [R15+0x1a300] ;  /* 0x01a300000fdb7984 */ /* 0x000ee20000000800 */
[C---:B------:R-:W-:Y:S08]  /*61250*/  HMMA.1688.F32.TF32 R32, R240.reuse, R80, R28 ;  /* 0x00000050f020723c */ /* 0x040ff0000008101c */
[C---:B------:R-:W-:Y:S08]  /*61260*/  HMMA.1688.F32.TF32 R28, R240.reuse, R84, R24 ;  /* 0x00000054f01c723c */ /* 0x040ff00000081018 */
[C---:B------:R-:W-:Y:S08]  /*61270*/  HMMA.1688.F32.TF32 R24, R240.reuse, R88, R20 ;  /* 0x00000058f018723c */ /* 0x040ff00000081014 */
[C---:B------:R-:W-:Y:S08]  /*61280*/  HMMA.1688.F32.TF32 R20, R240.reuse, R92, R16 ;  /* 0x0000005cf014723c */ /* 0x040ff00000081010 */
[C---:B------:R-:W-:Y:S01]  /*61290*/  HMMA.1688.F32.TF32 R16, R240.reuse, R96, R8 ;  /* 0x00000060f010723c */ /* 0x040fe20000081008 */
        /* <DEDUP_REMOVED lines=20> */
[C---:B----4-:R-:W-:Y:S03]  /*613e0*/  HMMA.1688.F32.TF32 R16, R240.reuse, R108, R224 ;  /* 0x0000006cf010723c */ /* 0x050fe600000810e0 */
[----:B------:R-:W-:Y:S04]  /*613f0*/  STL.64 [R1+0x1000], R4 ;  /* 0x0010000401007387 */ /* 0x000fe80000100a00 */
[----:B------:R4:W-:Y:S01]  /*61400*/  STL.64 [R1+0x1008], R6 ;  /* 0x0010080601007387 */ /* 0x0009e20000100a00 */
[C---:B-1----:R-:W-:Y:S08]  /*61410*/  HMMA.1688.F32.TF32 R8, R240.reuse, R112, R228 ;  /* 0x00000070f008723c */ /* 0x042ff000000810e4 */
[----:B----4-:R-:W-:Y:S07]  /*61420*/  HMMA.1688.F32.TF32 R4, R240, R116, R248 ;  /* 0x00000074f004723c */ /* 0x010fee00000810f8 */
[----:B------:R-:W-:Y:S04]  /*61430*/  STL.64 [R1+0xff0], R16 ;  /* 0x000ff01001007387 */ /* 0x000fe80000100a00 */
[----:B------:R-:W-:Y:S04]  /*61440*/  STL.64 [R1+0xff8], R18 ;  /* 0x000ff81201007387 */ /* 0x000fe80000100a00 */
[----:B------:R-:W-:Y:S04]  /*61450*/  STL.64 [R1+0xfe0], R8 ;  /* 0x000fe00801007387 */ /* 0x000fe80000100a00 */
[----:B------:R-:W-:Y:S04]  /*61460*/  STL.64 [R1+0xfe8], R10 ;  /* 0x000fe80a01007387 */ /* 0x000fe80000100a00 */
[----:B------:R-:W-:Y:S04]  /*61470*/  STL.64 [R1+0xfd0], R4 ;  /* 0x000fd00401007387 */ /* 0x000fe80000100a00 */
[----:B------:R2:W-:Y:S04]  /*61480*/  STL.64 [R1+0xfd8], R6 ;  /* 0x000fd80601007387 */ /* 0x0005e80000100a00 */
[----:B------:R-:W4:Y:S04]  /*61490*/  LDL.LU R24, [R1+0x10] ;  /* 0x0000100001187983 */ /* 0x000f280000300800 */
        /* <DEDUP_REMOVED lines=59> */
[----:B--2---:R-:W-:Y:S01]  /*61850*/  MOV R7, R232 ;  /* 0x000000e800077202 */ /* 0x004fe20000000f00 */
[----:B------:R-:W-:-:S02]  /*61860*/  IMAD.MOV.U32 R6, RZ, RZ, R233 ;  /* 0x000000ffff067224 */ /* 0x000fc400078e00e9 */
[----:B------:R-:W2:Y:S01]  /*61870*/  LDL.LU R232, [R1+0x180] ;  /* 0x0001800001e87983 */ /* 0x000ea20000300800 */
[----:B------:R-:W-:Y:S02]  /*61880*/  IMAD.MOV.U32 R5, RZ, RZ, R234 ;  /* 0x000000ffff057224 */ /* 0x000fe400078e00ea */
[----:B------:R-:W-:Y:S01]  /*61890*/  IMAD.MOV.U32 R4, RZ, RZ, R235 ;  /* 0x000000ffff047224 */ /* 0x000fe200078e00eb */
        /* <DEDUP_REMOVED lines=11> */
[----:B------:R-:W2:Y:S04]  /*61950*/  LDL.LU R20, [R1] ;  /* 0x0000000001147983 */ /* 0x000ea80000300800 */
        /* <DEDUP_REMOVED lines=16> */
[C---:B----4-:R-:W-:Y:S08]  /*61a60*/  HMMA.1688.F32.TF32 R136, R240.reuse, R120, R136 ;  /* 0x00000078f088723c */ /* 0x050ff00000081088 */
[----:B------:R-:W-:Y:S11]  /*61a70*/  HMMA.1688.F32.TF32 R240, R240, R128, R228 ;  /* 0x00000080f0f0723c */ /* 0x000ff600000810e4 */
[----:B------:R-:W-:Y:S04]  /*61a80*/  @!UPT UIADD3 URZ, URZ, URZ, URZ ;  /* 0x0000003f3f3ff290 */ /* 0x000fe8000fffe03f */
        /* <DEDUP_REMOVED lines=8> */
[----:B------:R-:W3:Y:S04]  /*61b10*/  LDL.LU.64 R230, [R1+0x4190] ;  /* 0x0041900001e67983 */ /* 0x000ee80000300a00 */
[----:B------:R-:W3:Y:S04]  /*61b20*/  LDL.LU.64 R228, [R1+0x4188] ;  /* 0x0041880001e47983 */ /* 0x000ee80000300a00 */
[----:B------:R1:W-:Y:S04]  /*61b30*/  STL.64 [R1+0xf80], R240 ;  /* 0x000f80f001007387 */ /* 0x0003e80000100a00 */
[----:B------:R1:W-:Y:S04]  /*61b40*/  STL.64 [R1+0xf88], R242 ;  /* 0x000f88f201007387 */ /* 0x0003e80000100a00 */
[----:B-1----:R-:W3:Y:S04]  /*61b50*/  LDL.LU R240, [R1+0xe0] ;  /* 0x0000e00001f07983 */ /* 0x002ee80000300800 */
[----:B------:R-:W3:Y:S04]  /*61b60*/  LDL.LU R241, [R1+0xe4] ;  /* 0x0000e40001f17983 */ /* 0x000ee80000300800 */
[----:B------:R-:W3:Y:S04]  /*61b70*/  LDL.LU R242, [R1+0xe8] ;  /* 0x0000e80001f27983 */ /* 0x000ee80000300800 */
[----:B------:R-:W3:Y:S01]  /*61b80*/  LDL.LU R243, [R1+0xec] ;  /* 0x0000ec0001f37983 */ /* 0x000ee20000300800 */
[C---:B--2---:R-:W-:Y:S08]  /*61b90*/  HMMA.1688.F32.TF32 R232, R236.reuse, R68, R232 ;  /* 0x00000044ece8723c */ /* 0x044ff000000810e8 */
[C---:B------:R-:W-:Y:S08]  /*61ba0*/  HMMA.1688.F32.TF32 R244, R236.reuse, R72, R244 ;  /* 0x00000048ecf4723c */ /* 0x040ff000000810f4 */
[C---:B------:R-:W-:Y:S07]  /*61bb0*/  HMMA.1688.F32.TF32 R248, R236.reuse, R76, R248 ;  /* 0x0000004cecf8723c */ /* 0x040fee00000810f8 */
        /* <DEDUP_REMOVED lines=11> */
[----:B------:R-:W2:Y:S01]  /*61c70*/  LDL.LU.64 R248, [R1+0x4158] ;  /* 0x0041580001f87983 */ /* 0x000ea20000300a00 */
        /* <DEDUP_REMOVED lines=12> */
[----:B---3--:R-:W-:Y:S11]  /*61d40*/  HMMA.1688.F32.TF32 R240, R236, R80, R240 ;  /* 0x00000050ecf0723c */ /* 0x008ff600000810f0 */
[----:B------:R-:W-:Y:S11]  /*61d50*/  @!UPT UIADD3 URZ, URZ, URZ, URZ ;  /* 0x0000003f3f3ff290 */ /* 0x000ff6000fffe03f */
[----:B------:R-:W-:Y:S01]  /*61d60*/  @!UPT UIADD3 URZ, URZ, URZ, URZ ;  /* 0x0000003f3f3ff290 */ /* 0x000fe2000fffe03f */
        /* <DEDUP_REMOVED lines=28> */
[C---:B--2---:R-:W-:Y:S01]  /*61f30*/  HMMA.1688.F32.TF32 R20, R216.reuse, R76, R232 ;  /* 0x0000004cd814723c */ /* 0x044fe200000810e8 */
[----:B------:R-:W-:Y:S04]  /*61f40*/  LDS R233, [R15+0x18380] ;  /* 0x018380000fe97984 */ /* 0x000fe80000000800 */
[----:B------:R1:W-:Y:S04]  /*61f50*/  LDS R235, [R15+0x1a380] ;  /* 0x01a380000feb7984 */ /* 0x0003e80000000800 */
[----:B------:R-:W-:Y:S04]  /*61f60*/  STL.64 [R1+0xd70], R28 ;  /* 0x000d701c01007387 */ /* 0x000fe80000100a00 */
[----:B------:R-:W-:Y:S04]  /*61f70*/  STL.64 [R1+0xd78], R30 ;  /* 0x000d781e01007387 */ /* 0x000fe80000100a00 */
[----:B------:R-:W-:Y:S04]  /*61f80*/  STL.64 [R1+0xd50], R24 ;  /* 0x000d501801007387 */ /* 0x000fe80000100a00 */
[----:B------:R-:W-:Y:S04]  /*61f90*/  STL.64 [R1+0xd58], R26 ;  /* 0x000d581a01007387 */ /* 0x000fe80000100a00 */
[----:B------:R-:W-:Y:S04]  /*61fa0*/  STL.64 [R1+0xd30], R20 ;  /* 0x000d301401007387 */ /* 0x000fe80000100a00 */
[----:B------:R2:W-:Y:S01]  /*61fb0*/  STL.64 [R1+0xd38], R22 ;  /* 0x000d381601007387 */ /* 0x0005e20000100a00 */
[----:B-1----:R-:W-:Y:S01]  /*61fc0*/  HMMA.1688.F32.TF32 R12, R216, R88, R4 ;  /* 0x00000058d80c723c */ /* 0x002fe20000081004 */
[----:B------:R-:W-:-:S02]  /*61fd0*/  IMAD.MOV.U32 R239, RZ, RZ, R228 ;  /* 0x000000ffffef7224 */ /* 0x000fc400078e00e4 */
[----:B------:R-:W-:Y:S01]  /*61fe0*/  IMAD.MOV.U32 R249, RZ, RZ, R231 ;  /* 0x000000fffff97224 */ /* 0x000fe200078e00e7 */
[----:B------:R-:W-:Y:S01]  /*61ff0*/  MOV R251, R229 ;  /* 0x000000e500fb7202 */ /* 0x000fe20000000f00 */
[----:B------:R-:W-:Y:S01]  /*62000*/  IMAD.MOV.U32 R250, RZ, RZ, R230 ;  /* 0x000000fffffa7224 */ /* 0x000fe200078e00e6 */
[----:B------:R-:W-:Y:S04]  /*62010*/  LDS R232, [R0+0x18380] ;  /* 0x0183800000e87984 */ /* 0x000fe80000000800 */
[----:B------:R-:W1:Y:S01]  /*62020*/  LDS R234, [R0+0x1a380] ;  /* 0x01a3800000ea7984 */ /* 0x000e620000000800 */
[C---:B--2---:R-:W-:Y:S08]  /*62030*/  HMMA.1688.F32.TF32 R20, R216.reuse, R80, R16 ;  /* 0x00000050d814723c */ /* 0x044ff00000081010 */
        /* <DEDUP_REMOVED lines=22> */
[----:B------:R-:W4:Y:S04]  /*621a0*/  LDL.LU R245, [R1+0x584] ;  /* 0x0005840001f57983 */ /* 0x000f280000300800 */
[----:B------:R-:W4:Y:S01]  /*621b0*/  LDL.LU R246, [R1+0x588] ;  /* 0x0005880001f67983 */ /* 0x000f220000300800 */
[----:B--2---:R-:W-:-:S03]  /*621c0*/  IMAD.MOV.U32 R247, RZ, RZ, R228 ;  /* 0x000000fffff77224 */ /* 0x004fc600078e00e4 */
[----:B------:R-:W2:Y:S04]  /*621d0*/  LDL.LU R228, [R1+0x4144] ;  /* 0x0041440001e47983 */ /* 0x000ea80000300800 */
[----:B------:R-:W4:Y:S04]  /*621e0*/  LDL.LU R220, [R1+0x5a0] ;  /* 0x0005a00001dc7983 */ /* 0x000f280000300800 */
[----:B------:R-:W4:Y:S04]  /*621f0*/  LDL.LU R221, [R1+0x5a4] ;  /* 0x0005a40001dd7983 */ /* 0x000f280000300800 */
[----:B------:R-:W4:Y:S04]  /*62200*/  LDL.LU R222, [R1+0x5a8] ;  /* 0x0005a80001de7983 */ /* 0x000f280000300800 */
[----:B------:R-:W4:Y:S04]  /*62210*/  LDL.LU R223, [R1+0x5ac] ;  /* 0x0005ac0001df7983 */ /* 0x000f280000300800 */
[----:B---3--:R-:W3:Y:S04]  /*62220*/  LDL.LU R4, [R1+0x5b0] ;  /* 0x0005b00001047983 */ /* 0x008ee80000300800 */
[----:B------:R-:W3:Y:S04]  /*62230*/  LDL.LU R5, [R1+0x5b4] ;  /* 0x0005b40001057983 */ /* 0x000ee80000300800 */
[----:B-1----:R-:W3:Y:S01]  /*62240*/  LDL.LU R6, [R1+0x5b8] ;  /* 0x0005b80001067983 */ /* 0x002ee20000300800 */
[----:B--2---:R-:W-:-:S03]  /*62250*/  IMAD.MOV.U32 R7, RZ, RZ, R228 ;  /* 0x000000ffff077224 */ /* 0x004fc600078e00e4 */
        /* <DEDUP_REMOVED lines=57> */
[----:B------:R-:W-:-:S03]  /*625f0*/  MOV R224, R229 ;  /* 0x000000e500e07202 */ /* 0x000fc60000000f00 */
[----:B------:R-:W4:Y:S01]  /*62600*/  LDL.LU R12, [R1+0x5d0] ;  /* 0x0005d000010c7983 */ /* 0x000f220000300800 */
[----:B------:R-:W-:-:S03]  /*62610*/  IMAD.MOV.U32 R225, RZ, RZ, R230 ;  /* 0x000000ffffe17224 */ /* 0x000fc600078e00e6 */
[----:B------:R-:W4:Y:S01]  /*62620*/  LDL.LU R13, [R1+0x5d4] ;  /* 0x0005d400010d7983 */ /* 0x000f220000300800 */
[----:B------:R-:W-:-:S03]  /*62630*/  IMAD.MOV.U32 R226, RZ, RZ, R231 ;  /* 0x000000ffffe27224 */ /* 0x000fc600078e00e7 */
[----:B------:R-:W4:Y:S01]  /*62640*/  LDL.LU R14, [R1+0x5d8] ;  /* 0x0005d800010e7983 */ /* 0x000f220000300800 */
[----:B--2---:R-:W-:-:S03]  /*62650*/  IMAD.MOV.U32 R15, RZ, RZ, R228 ;  /* 0x000000ffff0f7224 */ /* 0x004fc600078e00e4 */
        /* <DEDUP_REMOVED lines=11> */
[C---:B------:R-:W-:Y:S08]  /*62710*/  HMMA.1688.F32.TF32 R24, R232.reuse, R80, R24 ;  /* 0x00000050e818723c */ /* 0x040ff00000081018 */
[----:B------:R-:W-:Y:S08]  /*62720*/  HMMA.1688.F32.TF32 R32, R232, R72, R32 ;  /* 0x00000048e820723c */ /* 0x000ff00000081020 */
[C---:B------:R-:W-:Y:S08]  /*62730*/  HMMA.1688.F32.TF32 R48, R216.reuse, R120, R48 ;  /* 0x00000078d830723c */ /* 0x040ff00000081030 */
        /* <DEDUP_REMOVED lines=9> */
[-C--:B------:R-:W-:Y:S08]  /*627d0*/  HMMA.1688.F32.TF32 R4, R232, R100.reuse, R4 ;  /* 0x00000064e804723c */ /* 0x080ff00000081004 */
[C---:B--2---:R-:W-:Y:S08]  /*627e0*/  HMMA.1688.F32.TF32 R228, R216.reuse, R100, R228 ;  /* 0x00000064d8e4723c */ /* 0x044ff000000810e4 */
[----:B------:R-:W-:Y:S11]  /*627f0*/  HMMA.1688.F32.TF32 R216, R216, R128, R40 ;  /* 0x00000080d8d8723c */ /* 0x000ff60000081028 */
[----:B------:R-:W-:Y:S04]  /*62800*/  @!UPT UIADD3 URZ, URZ, URZ, URZ ;  /* 0x0000003f3f3ff290 */ /* 0x000fe8000fffe03f */
[----:B------:R-:W-:Y:S04]  /*62810*/  STL.64 [R1+0xc20], R228 ;  /* 0x000c20e401007387 */ /* 0x000fe80000100a00 */
[----:B------:R-:W-:Y:S04]  /*62820*/  STL.64 [R1+0xc28], R230 ;  /* 0x000c28e601007387 */ /* 0x000fe80000100a00 */
[----:B------:R-:W-:Y:S04]  /*62830*/  STL.64 [R1+0xc10], R64 ;  /* 0x000c104001007387 */ /* 0x000fe80000100a00 */
[----:B------:R1:W-:Y:S01]  /*62840*/  STL.64 [R1+0xc18], R66 ;  /* 0x000c184201007387 */ /* 0x0003e20000100a00 */
[C---:B------:R-:W-:Y:S03]  /*62850*/  HMMA.1688.F32.TF32 R220, R232.reuse, R104, R220 ;  /* 0x00000068e8dc723c */ /* 0x040fe600000810dc */
[----:B------:R-:W-:Y:S04]  /*62860*/  LDS R228, [R0+0x18400] ;  /* 0x0184000000e47984 */ /* 0x000fe80000000800 */
[----:B------:R-:W-:Y:S04]  /*62870*/  LDS R230, [R0+0x1a400] ;  /* 0x01a4000000e67984 */ /* 0x000fe80000000800 */
        /* <DEDUP_REMOVED lines=25> */
[----:B------:R-:W-:Y:S04]  /*62a10*/  STL.64 [R1+0xab8], R218 ;  /* 0x000ab8da01007387 */ /* 0x000fe80000100a00 */
[----:B------:R-:W-:Y:S04]  /*62a20*/  STL.64 [R1+0xaa0], R36 ;  /* 0x000aa02401007387 */ /* 0x000fe80000100a00 */
[----:B------:R1:W-:Y:S01]  /*62a30*/  STL.64 [R1+0xaa8], R38 ;  /* 0x000aa82601007387 */ /* 0x0003e20000100a00 */
[----:B------:R-:W-:Y:S01]  /*62a40*/  HMMA.1688.F32.TF32 R224, R232, R108, R224 ;  /* 0x0000006ce8e0723c */ /* 0x000fe200000810e0 */
[----:B------:R-:W-:-:S02]  /*62a50*/  LOP3.LUT R231, R0, 0x20, RZ, 0x3c, !PT ;  /* 0x0000002000e77812 */ /* 0x000fc400078e3cff */
[----:B------:R-:W-:Y:S04]  /*62a60*/  LDS R216, [R0+0x18480] ;  /* 0x0184800000d87984 */ /* 0x000fe80000000800 */
[----:B------:R-:W-:Y:S04]  /*62a70*/  LDS R229, [R231+0x18400] ;  /* 0x01840000e7e57984 */ /* 0x000fe80000000800 */
[----:B-1----:R-:W2:Y:S04]  /*62a80*/  LDL.LU.64 R38, [R1+0x40b8] ;  /* 0x0040b80001267983 */ /* 0x002ea80000300a00 */
[----:B------:R-:W2:Y:S04]  /*62a90*/  LDL.LU.64 R36, [R1+0x40b0] ;  /* 0x0040b00001247983 */ /* 0x000ea80000300a00 */
[----:B------:R-:W-:Y:S04]  /*62aa0*/  STL.64 [R1+0xa90], R32 ;  /* 0x000a902001007387 */ /* 0x000fe80000100a00 */
[----:B------:R1:W-:Y:S04]  /*62ab0*/  STL.64 [R1+0xa98], R34 ;  /* 0x000a982201007387 */ /* 0x0003e80000100a00 */
[----:B------:R-:W2:Y:S01]  /*62ac0*/  LDS R231, [R231+0x1a400] ;  /* 0x01a40000e7e77984 */ /* 0x000ea20000000800 */
[C---:B------:R-:W-:Y:S03]  /*62ad0*/  HMMA.1688.F32.TF32 R244, R232.reuse, R112, R244 ;  /* 0x00000070e8f4723c */ /* 0x040fe600000810f4 */
[----:B------:R-:W-:Y:S04]  /*62ae0*/  LDS R218, [R0+0x1a480] ;  /* 0x01a4800000da7984 */ /* 0x000fe80000000800 */
        /* <DEDUP_REMOVED lines=38> */
[C---:B------:R-:W-:Y:S03]  /*62d50*/  HMMA.1688.F32.TF32 R248, R232.reuse, R116, R248 ;  /* 0x00000074e8f8723c */ /* 0x040fe600000810f8 */
[----:B------:R-:W-:Y:S04]  /*62d60*/  STL.64 [R1+0x9f0], R244 ;  /* 0x0009f0f401007387 */ /* 0x000fe80000100a00 */
[----:B------:R1:W-:Y:S02]  /*62d70*/  STL.64 [R1+0x9f8], R246 ;  /* 0x0009f8f601007387 */ /* 0x0003e40000100a00 */
[C---:B-1----:R-:W-:Y:S08]  /*62d80*/  HMMA.1688.F32.TF32 R244, R232.reuse, R120, R236 ;  /* 0x00000078e8f4723c */ /* 0x042ff000000810ec */
[----:B------:R-:W-:Y:S06]  /*62d90*/  HMMA.1688.F32.TF32 R236, R232, R124, R240 ;  /* 0x0000007ce8ec723c */ /* 0x000fec00000810f0 */
[----:B------:R-:W-:Y:S04]  /*62da0*/  STL.64 [R1+0x9e0], R248 ;  /* 0x0009e0f801007387 */ /* 0x000fe80000100a00 */
[----:B------:R-:W-:Y:S05]  /*62db0*/  STL.64 [R1+0x9e8], R250 ;  /* 0x0009e8fa01007387 */ /* 0x000fea0000100a00 */
[----:B------:R-:W-:Y:S04]  /*62dc0*/  STL.64 [R1+0x9d0], R244 ;  /* 0x0009d0f401007387 */ /* 0x000fe80000100a00 */
[----:B------:R-:W-:Y:S04]  /*62dd0*/  STL.64 [R1+0x9d8], R246 ;  /* 0x0009d8f601007387 */ /* 0x000fe80000100a00 */
[----:B------:R1:W-:Y:S04]  /*62de0*/  STL.64 [R1+0x9c0], R236 ;  /* 0x0009c0ec01007387 */ /* 0x0003e80000100a00 */
[----:B------:R1:W-:Y:S01]  /*62df0*/  STL.64 [R1+0x9c8], R238 ;  /* 0x0009c8ee01007387 */ /* 0x0003e20000100a00 */
[----:B------:R-:W-:Y:S01]  /*62e00*/  LOP3.LUT R219, R0, 0x20, RZ, 0x3c, !PT ;  /* 0x0000002000db7812 */ /* 0x000fe200078e3cff */
[C---:B--2---:R-:W-:Y:S04]  /*62e10*/  HMMA.1688.F32.TF32 R12, R228.reuse, R80, R12 ;  /* 0x00000050e40c723c */ /* 0x044fe8000008100c */
[----:B------:R-:W-:Y:S04]  /*62e20*/  LDS R217, [R219+0x18480] ;  /* 0x01848000dbd97984 */ /* 0x000fe80000000800 */
[----:B------:R-:W2:Y:S01]  /*62e30*/  LDS R219, [R219+0x1a480] ;  /* 0x01a48000dbdb7984 */ /* 0x000ea20000000800 */
[C---:B---3--:R-:W-:Y:S08]  /*62e40*/  HMMA.1688.F32.TF32 R8, R228.reuse, R76, R8 ;  /* 0x0000004ce408723c */ /* 0x048ff00000081008 */
[C---:B----4-:R-:W-:Y:S08]  /*62e50*/  HMMA.1688.F32.TF32 R4, R228.reuse, R72, R4 ;  /* 0x00000048e404723c */ /* 0x050ff00000081004 */
[----:B------:R-:W-:Y:S08]  /*62e60*/  HMMA.1688.F32.TF32 R220, R228, R68, R220 ;  /* 0x00000044e4dc723c */ /* 0x000ff000000810dc */
[----:B------:R-:W-:Y:S01]  /*62e70*/  HMMA.1688.F32.TF32 R224, R232, R128, R224 ;  /* 0x00000080e8e0723c */ /* 0x000fe200000810e0 */
[----:B------:R-:W-:Y:S01]  /*62e80*/  IMAD.MOV.U32 R240, RZ, RZ, R146 ;  /* 0x000000fffff07224 */ /* 0x000fe200078e0092 */
[----:B------:R-:W-:Y:S01]  /*62e90*/  MOV R241, R145 ;  /* 0x0000009100f17202 */ /* 0x000fe20000000f00 */
[----:B------:R-:W-:-:S02]  /*62ea0*/  IMAD.MOV.U32 R242, RZ, RZ, R144 ;  /* 0x000000fffff27224 */ /* 0x000fc400078e0090 */
[----:B------:R-:W-:Y:S01]  /*62eb0*/  IMAD.MOV.U32 R243, RZ, RZ, R149 ;  /* 0x000000fffff37224 */ /* 0x000fe200078e0095 */
[----:B-1----:R-:W-:Y:S01]  /*62ec0*/  MOV R237, R165 ;  /* 0x000000a500ed7202 */ /* 0x002fe20000000f00 */
[----:B------:R-:W-:Y:S01]  /*62ed0*/  IMAD.MOV.U32 R236, RZ, RZ, R164 ;  /* 0x000000ffffec7224 */ /* 0x000fe200078e00a4 */
[----:B------:R-:W-:Y:S01]  /*62ee0*/  MOV R249, R150 ;  /* 0x0000009600f97202 */ /* 0x000fe20000000f00 */
[----:B------:R-:W-:Y:S01]  /*62ef0*/  IMAD.MOV.U32 R238, RZ, RZ, R166 ;  /* 0x000000ffffee7224 */ /* 0x000fe200078e00a6 */
[----:B------:R-:W-:Y:S01]  /*62f00*/  LDS R244, [R0+0x18580] ;  /* 0x0185800000f47984 */ /* 0x000fe20000000800 */
[----:B------:R-:W-:Y:S02]  /*62f10*/  IMAD.MOV.U32 R239, RZ, RZ, R167 ;  /* 0x000000ffffef7224 */ /* 0x000fe400078e00a7 */
[----:B------:R-:W-:Y:S01]  /*62f20*/  IMAD.MOV.U32 R248, RZ, RZ, R147 ;  /* 0x000000fffff87224 */ /* 0x000fe200078e0093 */
[----:B------:R-:W-:Y:S01]  /*62f30*/  LDS R246, [R0+0x1a580] ;  /* 0x01a5800000f67984 */ /* 0x000fe20000000800 */
[----:B------:R-:W-:-:S02]  /*62f40*/  IMAD.MOV.U32 R250, RZ, RZ, R151 ;  /* 0x000000fffffa7224 */ /* 0x000fc400078e0097 */
[----:B------:R-:W-:Y:S01]  /*62f50*/  IMAD.MOV.U32 R251, RZ, RZ, R159 ;  /* 0x000000fffffb7224 */ /* 0x000fe200078e009f */
[----:B------:R-:W-:Y:S04]  /*62f60*/  LDS R232, [R0+0x18780] ;  /* 0x0187800000e87984 */ /* 0x000fe80000000800 */
[----:B------:R-:W-:Y:S04]  /*62f70*/  LDS R234, [R0+0x1a780] ;  /* 0x01a7800000ea7984 */ /* 0x000fe80000000800 */
[----:B------:R-:W-:Y:S04]  /*62f80*/  STL.64 [R1+0x980], R224 ;  /* 0x000980e001007387 */ /* 0x000fe80000100a00 */
        /* <DEDUP_REMOVED lines=21> */
[C---:B---3--:R-:W-:Y:S01]  /*630e0*/  HMMA.1688.F32.TF32 R12, R228.reuse, R104, R36 ;  /* 0x00000068e40c723c */ /* 0x048fe20000081024 */
[----:B------:R1:W-:Y:S07]  /*630f0*/  STL.64 [R1+0x898], R6 ;  /* 0x0008980601007387 */ /* 0x0003ee0000100a00 */
[C---:B-1----:R-:W-:Y:S07]  /*63100*/  HMMA.1688.F32.TF32 R4, R228.reuse, R108, R40 ;  /* 0x0000006ce404723c */ /* 0x042fee0000081028 */
[----:B------:R-:W-:Y:S04]  /*63110*/  STL.64 [R1+0x860], R8 ;  /* 0x0008600801007387 */ /* 0x000fe80000100a00 */
[----:B------:R1:W-:Y:S04]  /*63120*/  STL.64 [R1+0x868], R10 ;  /* 0x0008680a01007387 */ /* 0x0003e80000100a00 */
        /* <DEDUP_REMOVED lines=13> */
[----:B---3--:R-:W-:Y:S01]  /*63200*/  HMMA.1688.F32.TF32 R12, R228, R128, R60 ;  /* 0x00000080e40c723c */ /* 0x008fe2000008103c */
[----:B------:R2:W-:Y:S07]  /*63210*/  STL.64 [R1+0x768], R6 ;  /* 0x0007680601007387 */ /* 0x0005ee0000100a00 */
[C---:B--2---:R-:W-:Y:S07]  /*63220*/  HMMA.1688.F32.TF32 R4, R216.reuse, R68, R64 ;  /* 0x00000044d804723c */ /* 0x044fee0000081040 */
[----:B------:R-:W-:Y:S04]  /*63230*/  STL.64 [R1+0x720], R8 ;  /* 0x0007200801007387 */ /* 0x000fe80000100a00 */
[----:B------:R1:W-:Y:S04]  /*63240*/  STL.64 [R1+0x728], R10 ;  /* 0x0007280a01007387 */ /* 0x0003e80000100a00 */
[----:B------:R-:W-:Y:S04]  /*63250*/  STL.64 [R1+0x6c0], R12 ;  /* 0x0006c00c01007387 */ /* 0x000fe80000100a00 */
[----:B------:R-:W-:Y:S01]  /*63260*/  STL.64 [R1+0x6c8], R14 ;  /* 0x0006c80e01007387 */ /* 0x000fe20000100a00 */
[C---:B-1----:R-:W-:Y:S03]  /*63270*/  HMMA.1688.F32.TF32 R8, R216.reuse, R72, R132 ;  /* 0x00000048d808723c */ /* 0x042fe60000081084 */
[----:B------:R-:W-:Y:S04]  /*63280*/  STL.64 [R1+0x6b0], R4 ;  /* 0x0006b00401007387 */ /* 0x000fe80000100a00 */
[----:B------:R1:W-:Y:S02]  /*63290*/  STL.64 [R1+0x6b8], R6 ;  /* 0x0006b80601007387 */ /* 0x0003e40000100a00 */
[----:B-1----:R-:W-:Y:S11]  /*632a0*/  HMMA.1688.F32.TF32 R4, R216, R76, R136 ;  /* 0x0000004cd804723c */ /* 0x002ff60000081088 */
[----:B------:R-:W-:Y:S03]  /*632b0*/  @!UPT UIADD3 URZ, URZ, URZ, URZ ;  /* 0x0000003f3f3ff290 */ /* 0x000fe6000fffe03f */
[----:B------:R1:W-:Y:S04]  /*632c0*/  STL.64 [R1+0x690], R8 ;  /* 0x0006900801007387 */ /* 0x0003e80000100a00 */
[----:B------:R2:W-:Y:S04]  /*632d0*/  STL.64 [R1+0x698], R10 ;  /* 0x0006980a01007387 */ /* 0x0005e80000100a00 */
[----:B------:R-:W3:Y:S01]  /*632e0*/  LDL.LU R146, [R1+0x400c] ;  /* 0x00400c0001927983 */ /* 0x000ee20000300800 */
[----:B------:R-:W-:Y:S01]  /*632f0*/  IMAD.MOV.U32 R224, RZ, RZ, R161 ;  /* 0x000000ffffe07224 */ /* 0x000fe200078e00a1 */
[----:B------:R-:W-:Y:S01]  /*63300*/  MOV R225, R160 ;  /* 0x000000a000e17202 */ /* 0x000fe20000000f00 */
[----:B------:R-:W-:Y:S01]  /*63310*/  IMAD.MOV.U32 R226, RZ, RZ, R162 ;  /* 0x000000ffffe27224 */ /* 0x000fe200078e00a2 */
[----:B------:R-:W-:Y:S04]  /*63320*/  STL.64 [R1+0x670], R4 ;  /* 0x0006700401007387 */ /* 0x000fe80000100a00 */
[----:B------:R-:W-:Y:S04]  /*63330*/  STL.64 [R1+0x678], R6 ;  /* 0x0006780601007387 */ /* 0x000fe80000100a00 */
[----:B------:R-:W4:Y:S04]  /*63340*/  LDL.LU R145, [R1+0x4008] ;  /* 0x0040080001917983 */ /* 0x000f280000300800 */
[----:B------:R-:W3:Y:S04]  /*63350*/  LDL.LU R144, [R1+0x4004] ;  /* 0x0040040001907983 */ /* 0x000ee80000300800 */
[----:B------:R-:W3:Y:S04]  /*63360*/  LDL.LU R149, [R1+0x4000] ;  /* 0x0040000001957983 */ /* 0x000ee80000300800 */
[----:B------:R-:W3:Y:S04]  /*63370*/  LDL.LU R164, [R1+0x3ffc] ;  /* 0x003ffc0001a47983 */ /* 0x000ee80000300800 */
[----:B------:R-:W3:Y:S04]  /*63380*/  LDL.LU R165, [R1+0x3ff8] ;  /* 0x003ff80001a57983 */ /* 0x000ee80000300800 */
[----:B------:R-:W3:Y:S01]  /*63390*/  LDL.LU R166, [R1+0x3ff4] ;  /* 0x003ff40001a67983 */ /* 0x000ee20000300800 */
[----:B------:R-:W-:-:S03]  /*633a0*/  IMAD.MOV.U32 R227, RZ, RZ, R163 ;  /* 0x000000ffffe37224 */ /* 0x000fc600078e00a3 */
[----:B------:R-:W3:Y:S01]  /*633b0*/  LDL.LU R167, [R1+0x3ff0] ;  /* 0x003ff00001a77983 */ /* 0x000ee20000300800 */
[----:B------:R-:W-:-:S03]  /*633c0*/  IMAD.MOV.U32 R220, RZ, RZ, R148 ;  /* 0x000000ffffdc7224 */ /* 0x000fc600078e0094 */
[----:B------:R-:W3:Y:S01]  /*633d0*/  LDL.LU R161, [R1+0x3fec] ;  /* 0x003fec0001a17983 */ /* 0x000ee20000300800 */
[----:B------:R-:W-:-:S03]  /*633e0*/  MOV R221, R155 ;  /* 0x0000009b00dd7202 */ /* 0x000fc60000000f00 */
[----:B------:R-:W4:Y:S01]  /*633f0*/  LDL.LU R160, [R1+0x3fe8] ;  /* 0x003fe80001a07983 */ /* 0x000f220000300800 */
[----:B------:R-:W-:-:S03]  /*63400*/  IMAD.MOV.U32 R222, RZ, RZ, R154 ;  /* 0x000000ffffde7224 */ /* 0x000fc600078e009a */
[----:B------:R-:W4:Y:S01]  /*63410*/  LDL.LU R162, [R1+0x3fe4] ;  /* 0x003fe40001a27983 */ /* 0x000f220000300800 */
[----:B------:R-:W-:-:S03]  /*63420*/  IMAD.MOV.U32 R223, RZ, RZ, R153 ;  /* 0x000000ffffdf7224 */ /* 0x000fc600078e0099 */
[----:B------:R-:W4:Y:S01]  /*63430*/  LDL.LU R163, [R1+0x3fe0] ;  /* 0x003fe00001a37983 */ /* 0x000f220000300800 */
[----:B-1----:R-:W-:-:S03]  /*63440*/  IMAD.MOV.U32 R8, RZ, RZ, R156 ;  /* 0x000000ffff087224 */ /* 0x002fc600078e009c */
[----:B------:R-:W4:Y:S01]  /*63450*/  LDL.LU R148, [R1+0x3fdc] ;  /* 0x003fdc0001947983 */ /* 0x000f220000300800 */
[----:B------:R-:W-:-:S03]  /*63460*/  MOV R9, R157 ;  /* 0x0000009d00097202 */ /* 0x000fc60000000f00 */
[----:B------:R-:W4:Y:S01]  /*63470*/  LDL.LU R155, [R1+0x3fd8] ;  /* 0x003fd800019b7983 */ /* 0x000f220000300800 */
[----:B--2---:R-:W-:-:S03]  /*63480*/  IMAD.MOV.U32 R10, RZ, RZ, R152 ;  /* 0x000000ffff0a7224 */ /* 0x004fc600078e0098 */
[----:B------:R-:W2:Y:S01]  /*63490*/  LDL.LU R154, [R1+0x3fd4] ;  /* 0x003fd400019a7983 */ /* 0x000ea20000300800 */
[----:B------:R-:W-:-:S03]  /*634a0*/  IMAD.MOV.U32 R11, RZ, RZ, R158 ;  /* 0x000000ffff0b7224 */ /* 0x000fc600078e009e */
        /* <DEDUP_REMOVED lines=8> */
[----:B------:R-:W-:Y:S01]  /*63530*/  LOP3.LUT R235, R0, 0x20, RZ, 0x3c, !PT ;  /* 0x0000002000eb7812 */ /* 0x000fe200078e3cff */
[----:B------:R-:W-:Y:S01]  /*63540*/  IMAD.MOV.U32 R15, RZ, RZ, R143 ;  /* 0x000000ffff0f7224 */ /* 0x000fe200078e008f */
[----:B------:R-:W-:Y:S04]  /*63550*/  LDS R4, [R0+0x18500] ;  /* 0x0185000000047984 */ /* 0x000fe80000000800 */
[----:B------:R-:W-:Y:S04]  /*63560*/  LDS R6, [R0+0x1a500] ;  /* 0x01a5000000067984 */ /* 0x000fe80000000800 */
[----:B------:R-:W-:Y:S04]  /*63570*/  LDS R5, [R235+0x18500] ;  /* 0x01850000eb057984 */ /* 0x000fe80000000800 */
[----:B------:R-:W1:Y:S04]  /*63580*/  LDS R7, [R235+0x1a500] ;  /* 0x01a50000eb077984 */ /* 0x000e680000000800 */
[----:B------:R-:W-:Y:S04]  /*63590*/  LDS R245, [R235+0x18580] ;  /* 0x01858000ebf57984 */ /* 0x000fe80000000800 */
[----:B------:R-:W1:Y:S04]  /*635a0*/  LDS R247, [R235+0x1a580] ;  /* 0x01a58000ebf77984 */ /* 0x000e680000000800 */
[----:B------:R-:W-:Y:S01]  /*635b0*/  LDS R233, [R235+0x18780] ;  /* 0x01878000ebe97984 */ /* 0x000fe20000000800 */
[----:B---3--:R-:W-:-:S02]  /*635c0*/  IMAD.MOV.U32 R23, RZ, RZ, R161 ;  /* 0x000000ffff177224 */ /* 0x008fc400078e00a1 */
[----:B----4-:R-:W-:Y:S01]  /*635d0*/  IMAD.MOV.U32 R22, RZ, RZ, R160 ;  /* 0x000000ffff167224 */ /* 0x010fe200078e00a0 */
[----:B------:R-:W-:Y:S01]  /*635e0*/  MOV R21, R162 ;  /* 0x000000a200157202 */ /* 0x000fe20000000f00 */
[----:B------:R-:W-:Y:S02]  /*635f0*/  IMAD.MOV.U32 R20, RZ, RZ, R163 ;  /* 0x000000ffff147224 */ /* 0x000fe400078e00a3 */
[----:B------:R-:W3:Y:S04]  /*63600*/  LDL.LU R163, [R1+0x3fbc] ;  /* 0x003fbc0001a37983 */ /* 0x000ee80000300800 */
[----:B------:R-:W4:Y:S04]  /*63610*/  LDL.LU R162, [R1+0x3fb8] ;  /* 0x003fb80001a27983 */ /* 0x000f280000300800 */
[----:B------:R-:W4:Y:S04]  /*63620*/  LDL.LU R160, [R1+0x3fb4] ;  /* 0x003fb40001a07983 */ /* 0x000f280000300800 */
[----:B------:R-:W4:Y:S01]  /*63630*/  LDL.LU R161, [R1+0x3fb0] ;  /* 0x003fb00001a17983 */ /* 0x000f220000300800 */
[----:B--2---:R-:W-:-:S02]  /*63640*/  IMAD.MOV.U32 R31, RZ, RZ, R156 ;  /* 0x000000ffff1f7224 */ /* 0x004fc400078e009c */
[----:B------:R-:W-:Y:S02]  /*63650*/  IMAD.MOV.U32 R30, RZ, RZ, R157 ;  /* 0x000000ffff1e7224 */ /* 0x000fe400078e009d */
[----:B------:R-:W-:Y:S02]  /*63660*/  IMAD.MOV.U32 R28, RZ, RZ, R152 ;  /* 0x000000ffff1c7224 */ /* 0x000fe400078e0098 */
[----:B------:R-:W2:Y:S01]  /*63670*/  LDL.LU R152, [R1+0x3fac] ;  /* 0x003fac0001987983 */ /* 0x000ea20000300800 */
[----:B------:R-:W-:-:S03]  /*63680*/  MOV R29, R158 ;  /* 0x0000009e001d7202 */ /* 0x000fc60000000f00 */
[----:B------:R-:W2:Y:S04]  /*63690*/  LDL.LU R158, [R1+0x3fa8] ;  /* 0x003fa800019e7983 */ /* 0x000ea80000300800 */
[----:B------:R-:W2:Y:S04]  /*636a0*/  LDL.LU R157, [R1+0x3fa4] ;  /* 0x003fa400019d7983 */ /* 0x000ea80000300800 */
[----:B------:R-:W2:Y:S01]  /*636b0*/  LDL.LU R156, [R1+0x3fa0] ;  /* 0x003fa000019c7983 */ /* 0x000ea20000300800 */
        /* <DEDUP_REMOVED lines=8> */
[----:B---3--:R-:W-:Y:S02]  /*63740*/  IMAD.MOV.U32 R35, RZ, RZ, R163 ;  /* 0x000000ffff237224 */ /* 0x008fe400078e00a3 */
[----:B----4-:R-:W-:-:S02]  /*63750*/  IMAD.MOV.U32 R34, RZ, RZ, R162 ;  /* 0x000000ffff227224 */ /* 0x010fc400078e00a2 */
[----:B------:R-:W-:Y:S02]  /*63760*/  IMAD.MOV.U32 R32, RZ, RZ, R160 ;  /* 0x000000ffff207224 */ /* 0x000fe400078e00a0 */
[----:B------:R-:W3:Y:S01]  /*63770*/  LDL.LU R160, [R1+0x3f9c] ;  /* 0x003f9c0001a07983 */ /* 0x000ee20000300800 */
[----:B------:R-:W-:-:S03]  /*63780*/  MOV R33, R161 ;  /* 0x000000a100217202 */ /* 0x000fc60000000f00 */
[----:B------:R-:W3:Y:S04]  /*63790*/  LDL.LU R161, [R1+0x3f98] ;  /* 0x003f980001a17983 */ /* 0x000ee80000300800 */
[----:B------:R-:W3:Y:S04]  /*637a0*/  LDL.LU R162, [R1+0x3f94] ;  /* 0x003f940001a27983 */ /* 0x000ee80000300800 */
[----:B------:R-:W3:Y:S04]  /*637b0*/  LDL.LU R163, [R1+0x3f90] ;  /* 0x003f900001a37983 */ /* 0x000ee80000300800 */
[----:B------:R-:W4:Y:S04]  /*637c0*/  LDL.LU R40, [R1+0x540] ;  /* 0x0005400001287983 */ /* 0x000f280000300800 */
[----:B------:R-:W4:Y:S04]  /*637d0*/  LDL.LU R41, [R1+0x544] ;  /* 0x0005440001297983 */ /* 0x000f280000300800 */
[----:B------:R-:W4:Y:S01]  /*637e0*/  LDL.LU R42, [R1+0x548] ;  /* 0x00054800012a7983 */ /* 0x000f220000300800 */
[----:B--2---:R-:W-:Y:S01]  /*637f0*/  IMAD.MOV.U32 R38, RZ, RZ, R158 ;  /* 0x000000ffff267224 */ /* 0x004fe200078e009e */
[----:B------:R-:W-:-:S02]  /*63800*/  MOV R37, R157 ;  /* 0x0000009d00257202 */ /* 0x000fc40000000f00 */
[----:B------:R-:W4:Y:S01]  /*63810*/  LDL.LU R43, [R1+0x54c] ;  /* 0x00054c00012b7983 */ /* 0x000f220000300800 */
        /* <DEDUP_REMOVED lines=20> */
[----:B------:R-:W4:Y:S04]  /*63960*/  LDL.LU R151, [R1+0x3f44] ;  /* 0x003f440001977983 */ /* 0x000f280000300800 */
[----:B------:R-:W4:Y:S01]  /*63970*/  LDL.LU R159, [R1+0x3f40] ;  /* 0x003f4000019f7983 */ /* 0x000f220000300800 */
[C---:B--2---:R-:W-:Y:S08]  /*63980*/  HMMA.1688.F32.TF32 R44, R216.reuse, R80, R140 ;  /* 0x00000050d82c723c */ /* 0x044ff0000008108c */
[C---:B---3--:R-:W-:Y:S11]  /*63990*/  HMMA.1688.F32.TF32 R48, R216.reuse, R84, R144 ;  /* 0x00000054d830723c */ /* 0x048ff60000081090 */
[----:B------:R-:W-:Y:S04]  /*639a0*/  @!UPT UIADD3 URZ, URZ, URZ, URZ ;  /* 0x0000003f3f3ff290 */ /* 0x000fe8000fffe03f */
[----:B------:R-:W-:Y:S04]  /*639b0*/  STL.64 [R1+0x660], R44 ;  /* 0x0006602c01007387 */ /* 0x000fe80000100a00 */
[----:B------:R4:W-:Y:S02]  /*639c0*/  STL.64 [R1+0x668], R46 ;  /* 0x0006682e01007387 */ /* 0x0009e40000100a00 */
[C---:B----4-:R-:W-:Y:S02]  /*639d0*/  HMMA.1688.F32.TF32 R44, R216.reuse, R88, R148 ;  /* 0x00000058d82c723c */ /* 0x050fe40000081094 */
        /* <DEDUP_REMOVED lines=17> */
[C---:B--2---:R-:W-:Y:S03]  /*63af0*/  HMMA.1688.F32.TF32 R44, R216.reuse, R104, R40 ;  /* 0x00000068d82c723c */ /* 0x044fe60000081028 */
[----:B------:R-:W-:Y:S04]  /*63b00*/  LDS R160, [R0+0x18680] ;  /* 0x0186800000a07984 */ /* 0x000fe80000000800 */
[----:B------:R-:W-:Y:S01]  /*63b10*/  LDS R162, [R0+0x1a680] ;  /* 0x01a6800000a27984 */ /* 0x000fe20000000800 */
[C---:B------:R-:W-:Y:S03]  /*63b20*/  HMMA.1688.F32.TF32 R40, R216.reuse, R108, R36 ;  /* 0x0000006cd828723c */ /* 0x040fe60000081024 */
[----:B------:R-:W-:Y:S04]  /*63b30*/  LDS R161, [R235+0x18680] ;  /* 0x01868000eba17984 */ /* 0x000fe80000000800 */
[----:B------:R-:W2:Y:S01]  /*63b40*/  LDS R163, [R235+0x1a680] ;  /* 0x01a68000eba37984 */ /* 0x000ea20000000800 */
        /* <DEDUP_REMOVED lines=23> */
[----:B------:R-:W-:Y:S04]  /*63cc0*/  LDS R217, [R235+0x18700] ;  /* 0x01870000ebd97984 */ /* 0x000fe80000000800 */
[----:B------:R-:W1:Y:S01]  /*63cd0*/  LDS R219, [R235+0x1a700] ;  /* 0x01a70000ebdb7984 */ /* 0x000e620000000800 */
[C---:B------:R-:W-:Y:S03]  /*63ce0*/  HMMA.1688.F32.TF32 R16, R4.reuse, R76, R8 ;  /* 0x0000004c0410723c */ /* 0x040fe60000081008 */
[----:B------:R-:W4:Y:S05]  /*63cf0*/  LDS R235, [R235+0x1a780] ;  /* 0x01a78000ebeb7984 */ /* 0x000f2a0000000800 */
        /* <DEDUP_REMOVED lines=19> */
[----:B------:R-:W-:-:S03]  /*63e30*/  MOV R237, R193 ;  /* 0x000000c100ed7202 */ /* 0x000fc60000000f00 */
[----:B------:R-:W-:Y:S01]  /*63e40*/  STL.64 [R1+0x538], R14 ;  /* 0x0005380e01007387 */ /* 0x000fe20000100a00 */
[----:B------:R-:W-:-:S03]  /*63e50*/  IMAD.MOV.U32 R238, RZ, RZ, R194 ;  /* 0x000000ffffee7224 */ /* 0x000fc600078e00c2 */
[----:B------:R-:W2:Y:S01]  /*63e60*/  LDL.LU R192, [R1+0x3f3c] ;  /* 0x003f3c0001c07983 */ /* 0x000ea20000300800 */
[----:B------:R-:W-:-:S03]  /*63e70*/  IMAD.MOV.U32 R239, RZ, RZ, R195 ;  /* 0x000000ffffef7224 */ /* 0x000fc600078e00c3 */
[----:B------:R1:W-:Y:S01]  /*63e80*/  STL.64 [R1+0x520], R8 ;  /* 0x0005200801007387 */ /* 0x0003e20000100a00 */
[----:B------:R-:W-:-:S03]  /*63e90*/  IMAD.MOV.U32 R220, RZ, RZ, R188 ;  /* 0x000000ffffdc7224 */ /* 0x000fc600078e00bc */
[----:B------:R1:W-:Y:S01]  /*63ea0*/  STL.64 [R1+0x528], R10 ;  /* 0x0005280a01007387 */ /* 0x0003e20000100a00 */
[----:B------:R-:W-:-:S03]  /*63eb0*/  MOV R221, R189 ;  /* 0x000000bd00dd7202 */ /* 0x000fc60000000f00 */
        /* <DEDUP_REMOVED lines=32> */
[----:B------:R-:W4:Y:S01]  /*640c0*/  LDL.LU R39, [R1+0x44c] ;  /* 0x00044c0001277983 */ /* 0x000f220000300800 */
[----:B-1----:R-:W-:-:S03]  /*640d0*/  IMAD.MOV.U32 R8, RZ, RZ, R184 ;  /* 0x000000ffff087224 */ /* 0x002fc600078e00b8 */
        /* <DEDUP_REMOVED lines=47> */
[C---:B------:R-:W-:Y:S08]  /*643d0*/  HMMA.1688.F32.TF32 R12, R244.reuse, R116, R12 ;  /* 0x00000074f40c723c */ /* 0x040ff0000008100c */
[----:B------:R-:W-:Y:S08]  /*643e0*/  HMMA.1688.F32.TF32 R248, R244, R124, R248 ;  /* 0x0000007cf4f8723c */ /* 0x000ff000000810f8 */
[C---:B--2---:R-:W-:Y:S08]  /*643f0*/  HMMA.1688.F32.TF32 R48, R4.reuse, R104, R40 ;  /* 0x000000680430723c */ /* 0x044ff00000081028 */
[C---:B------:R-:W-:Y:S08]  /*64400*/  HMMA.1688.F32.TF32 R40, R4.reuse, R112, R32 ;  /* 0x000000700428723c */ /* 0x040ff00000081020 */
[C---:B---3--:R-:W-:Y:S08]  /*64410*/  HMMA.1688.F32.TF32 R56, R4.reuse, R100, R44 ;  /* 0x000000640438723c */ /* 0x048ff0000008102c */
[C---:B------:R-:W-:Y:S08]  /*64420*/  HMMA.1688.F32.TF32 R32, R4.reuse, R120, R24 ;  /* 0x000000780420723c */ /* 0x040ff00000081018 */
[C---:B----4-:R-:W-:Y:S08]  /*64430*/  HMMA.1688.F32.TF32 R44, R4.reuse, R108, R36 ;  /* 0x0000006c042c723c */ /* 0x050ff00000081024 */
        /* <DEDUP_REMOVED lines=16> */
[----:B------:R-:W-:Y:S08]  /*64540*/  HMMA.1688.F32.TF32 R20, R244, R68, R172 ;  /* 0x00000044f414723c */ /* 0x000ff000000810ac */
[----:B------:R-:W-:Y:S08]  /*64550*/  HMMA.1688.F32.TF32 R24, R4, R128, R168 ;  /* 0x000000800418723c */ /* 0x000ff000000810a8 */
[C---:B------:R-:W-:Y:S11]  /*64560*/  HMMA.1688.F32.TF32 R4, R244.reuse, R72, R176 ;  /* 0x00000048f404723c */ /* 0x040ff600000810b0 */
[----:B------:R-:W-:Y:S04]  /*64570*/  @!UPT UIADD3 URZ, URZ, URZ, URZ ;  /* 0x0000003f3f3ff290 */ /* 0x000fe8000fffe03f */
        /* <DEDUP_REMOVED lines=39> */
[----:B------:R1:W-:Y:S02]  /*647f0*/  STL.64 [R1+0x18], R14 ;  /* 0x0000180e01007387 */ /* 0x0003e40000100a00 */
[C---:B------:R-:W-:Y:S02]  /*64800*/  HMMA.1688.F32.TF32 R8, R52.reuse, R72, R236 ;  /* 0x000000483408723c */ /* 0x040fe400000810ec */
[----:B------:R-:W-:Y:S06]  /*64810*/  STL.64 [R1+0x3bc8], R250 ;  /* 0x003bc8fa01007387 */ /* 0x000fec0000100a00 */
[C---:B-1----:R-:W-:Y:S01]  /*64820*/  HMMA.1688.F32.TF32 R12, R52.reuse, R68, R224 ;  /* 0x00000044340c723c */ /* 0x042fe200000810e0 */
[----:B------:R-:W-:Y:S04]  /*64830*/  STL.64 [R1], R4 ;  /* 0x0000000401007387 */ /* 0x000fe80000100a00 */
[----:B------:R1:W-:Y:S03]  /*64840*/  STL.64 [R1+0x8], R6 ;  /* 0x0000080601007387 */ /* 0x0003e60000100a00 */
[C---:B-1----:R-:W-:Y:S01]  /*64850*/  HMMA.1688.F32.TF32 R4, R52.reuse, R76, R240 ;  /* 0x0000004c3404723c */ /* 0x042fe200000810f0 */
[----:B------:R-:W-:Y:S04]  /*64860*/  STL.64 [R1+0x3bc0], R248 ;  /* 0x003bc0f801007387 */ /* 0x000fe80000100a00 */
[----:B------:R-:W-:Y:S04]  /*64870*/  STL.64 [R1+0x3bd8], R246 ;  /* 0x003bd8f601007387 */ /* 0x000fe80000100a00 */
[----:B------:R-:W-:Y:S06]  /*64880*/  STL.64 [R1+0x3bd0], R244 ;  /* 0x003bd0f401007387 */ /* 0x000fec0000100a00 */
[----:B------:R1:W-:Y:S04]  /*64890*/  STL.64 [R1+0xa0], R12 ;  /* 0x0000a00c01007387 */ /* 0x0003e80000100a00 */
[----:B------:R2:W-:Y:S04]  /*648a0*/  STL.64 [R1+0xa8], R14 ;  /* 0x0000a80e01007387 */ /* 0x0005e80000100a00 */
[----:B------:R-:W3:Y:S04]  /*648b0*/  LDL.LU R16, [R1+0x230] ;  /* 0x0002300001107983 */ /* 0x000ee80000300800 */
[----:B------:R4:W-:Y:S04]  /*648c0*/  STL.64 [R1+0x90], R8 ;  /* 0x0000900801007387 */ /* 0x0009e80000100a00 */
[----:B------:R1:W-:Y:S04]  /*648d0*/  STL.64 [R1+0x98], R10 ;  /* 0x0000980a01007387 */ /* 0x0003e80000100a00 */
[----:B------:R-:W-:Y:S04]  /*648e0*/  STL.64 [R1+0x80], R4 ;  /* 0x0000800401007387 */ /* 0x000fe80000100a00 */
        /* <DEDUP_REMOVED lines=22> */
[----:B--2---:R-:W2:Y:S04]  /*64a50*/  LDL.LU R14, [R1+0x248] ;  /* 0x00024800010e7983 */ /* 0x004ea80000300800 */
[----:B------:R-:W2:Y:S04]  /*64a60*/  LDL.LU R15, [R1+0x24c] ;  /* 0x00024c00010f7983 */ /* 0x000ea80000300800 */
[----:B----4-:R-:W4:Y:S04]  /*64a70*/  LDL.LU R8, [R1+0x1150] ;  /* 0x0011500001087983 */ /* 0x010f280000300800 */
[----:B------:R-:W4:Y:S04]  /*64a80*/  LDL.LU R9, [R1+0x1154] ;  /* 0x0011540001097983 */ /* 0x000f280000300800 */
[----:B------:R-:W4:Y:S04]  /*64a90*/  LDL.LU R10, [R1+0x1158] ;  /* 0x00115800010a7983 */ /* 0x000f280000300800 */
[----:B------:R-:W4:Y:S04]  /*64aa0*/  LDL.LU R11, [R1+0x115c] ;  /* 0x00115c00010b7983 */ /* 0x000f280000300800 */
        /* <DEDUP_REMOVED lines=17> */
[C---:B------:R-:W-:Y:S08]  /*64bc0*/  HMMA.1688.F32.TF32 R4, R52.reuse, R80, R32 ;  /* 0x000000503404723c */ /* 0x040ff00000081020 */
[C---:B------:R-:W-:Y:S11]  /*64bd0*/  HMMA.1688.F32.TF32 R24, R52.reuse, R88, R24 ;  /* 0x000000583418723c */ /* 0x040ff60000081018 */
[----:B------:R-:W-:Y:S04]  /*64be0*/  @!UPT UIADD3 URZ, URZ, URZ, URZ ;  /* 0x0000003f3f3ff290 */ /* 0x000fe8000fffe03f */
        /* <DEDUP_REMOVED lines=8> */
[C---:B--2---:R-:W-:Y:S08]  /*64c70*/  HMMA.1688.F32.TF32 R24, R52.reuse, R100, R12 ;  /* 0x000000643418723c */ /* 0x044ff0000008100c */
[C---:B----4-:R-:W-:Y:S08]  /*64c80*/  HMMA.1688.F32.TF32 R28, R52.reuse, R104, R8 ;  /* 0x00000068341c723c */ /* 0x050ff00000081008 */
        /* <DEDUP_REMOVED lines=8> */
[----:B------:R1:W-:Y:S04]  /*64d10*/  STL.64 [R1+0x3b80], R24 ;  /* 0x003b801801007387 */ /* 0x0003e80000100a00 */
        /* <DEDUP_REMOVED lines=44> */
[----:B------:R-:W2:Y:S08]  /*64fe0*/  LDL.LU R243, [R1+0x109c] ;  /* 0x00109c0001f37983 */ /* 0x000eb00000300800 */
[----:B------:R-:W-:Y:S04]  /*64ff0*/  STL.64 [R1+0x3bf8], R46 ;  /* 0x003bf82e01007387 */ /* 0x000fe80000100a00 */
[----:B------:R-:W-:Y:S01]  /*65000*/  STL.64 [R1+0x3bf0], R44 ;  /* 0x003bf02c01007387 */ /* 0x000fe20000100a00 */
[C---:B----4-:R-:W-:Y:S08]  /*65010*/  HMMA.1688.F32.TF32 R48, R52.reuse, R124, R48 ;  /* 0x0000007c3430723c */ /* 0x050ff00000081030 */
[----:B---3--:R-:W-:Y:S08]  /*65020*/  HMMA.1688.F32.TF32 R52, R52, R128, R56 ;  /* 0x000000803434723c */ /* 0x008ff00000081038 */
[C---:B--2---:R-:W-:Y:S08]  /*65030*/  HMMA.1688.F32.TF32 R64, R160.reuse, R80, R220 ;  /* 0x00000050a040723c */ /* 0x044ff000000810dc */
[C---:B------:R-:W-:Y:S08]  /*65040*/  HMMA.1688.F32.TF32 R56, R160.reuse, R68, R16 ;  /* 0x00000044a038723c */ /* 0x040ff00000081010 */
[C---:B------:R-:W-:Y:S01]  /*65050*/  HMMA.1688.F32.TF32 R60, R160.reuse, R72, R12 ;  /* 0x00000048a03c723c */ /* 0x040fe2000008100c */
[----:B------:R-:W-:Y:S07]  /*65060*/  STL.64 [R1+0x3c08], R50 ;  /* 0x003c083201007387 */ /* 0x000fee0000100a00 */
        /* <DEDUP_REMOVED lines=62> */
[----:B------:R-:W2:Y:S08]  /*65450*/  LDL.LU R243, [R1+0x29c] ;  /* 0x00029c0001f37983 */ /* 0x000eb00000300800 */
[----:B------:R-:W-:Y:S04]  /*65460*/  STL.64 [R1+0x3c88], R134 ;  /* 0x003c888601007387 */ /* 0x000fe80000100a00 */
[----:B------:R-:W-:Y:S01]  /*65470*/  STL.64 [R1+0x3c80], R132 ;  /* 0x003c808401007387 */ /* 0x000fe20000100a00 */
[----:B---3--:R-:W-:Y:S08]  /*65480*/  HMMA.1688.F32.TF32 R164, R216, R68, R236 ;  /* 0x00000044d8a4723c */ /* 0x008ff000000810ec */
[C---:B----4-:R-:W-:Y:S08]  /*65490*/  HMMA.1688.F32.TF32 R148, R160.reuse, R116, R148 ;  /* 0x00000074a094723c */ /* 0x050ff00000081094 */
[C---:B--2---:R-:W-:Y:S08]  /*654a0*/  HMMA.1688.F32.TF32 R140, R160.reuse, R100, R140 ;  /* 0x00000064a08c723c */ /* 0x044ff0000008108c */
[C---:B------:R-:W-:Y:S08]  /*654b0*/  HMMA.1688.F32.TF32 R136, R160.reuse, R96, R136 ;  /* 0x00000060a088723c */ /* 0x040ff00000081088 */
[C---:B------:R-:W-:Y:S08]  /*654c0*/  HMMA.1688.F32.TF32 R144, R160.reuse, R104, R144 ;  /* 0x00000068a090723c */ /* 0x040ff00000081090 */
[C---:B------:R-:W-:Y:S07]  /*654d0*/  HMMA.1688.F32.TF32 R220, R160.reuse, R108, R220 ;  /* 0x0000006ca0dc723c */ /* 0x040fee00000810dc */
        /* <DEDUP_REMOVED lines=32> */
[----:B-1----:R-:W4:Y:S04]  /*656e0*/  LDL.LU R24, [R1+0x800] ;  /* 0x0008000001187983 */ /* 0x002f280000300800 */
        /* <DEDUP_REMOVED lines=67> */
[----:B------:R-:W-:Y:S03]  /*65b20*/  HMMA.1688.F32.TF32 R228, R216, R72, R240 ;  /* 0x00000048d8e4723c */ /* 0x000fe600000810f0 */
[----:B------:R-:W3:Y:S04]  /*65b30*/  LDL.LU R240, [R1+0x3f0] ;  /* 0x0003f00001f07983 */ /* 0x000ee80000300800 */
[----:B------:R-:W3:Y:S04]  /*65b40*/  LDL.LU R241, [R1+0x3f4] ;  /* 0x0003f40001f17983 */ /* 0x000ee80000300800 */
[----:B------:R-:W3:Y:S01]  /*65b50*/  LDL.LU R242, [R1+0x3f8] ;  /* 0x0003f80001f27983 */ /* 0x000ee20000300800 */
[----:B------:R-:W-:-:S11]  /*65b60*/  IMAD.MOV.U32 R243, RZ, RZ, R2 ;  /* 0x000000fffff37224 */ /* 0x000fd600078e0002 */
[----:B------:R-:W-:Y:S01]  /*65b70*/  STL.64 [R1+0x3d38], R230 ;  /* 0x003d38e601007387 */ /* 0x000fe20000100a00 */
[----:B----4-:R-:W-:Y:S03]  /*65b80*/  HMMA.1688.F32.TF32 R12, R232, R68, R24 ;  /* 0x00000044e80c723c */ /* 0x010fe60000081018 */
[----:B------:R-:W-:Y:S11]  /*65b90*/  STL.64 [R1+0x3d30], R228 ;  /* 0x003d30e401007387 */ /* 0x000ff60000100a00 */
[----:B------:R-:W-:Y:S10]  /*65ba0*/  @!UPT UIADD3 URZ, URZ, URZ, URZ ;  /* 0x0000003f3f3ff290 */ /* 0x000ff4000fffe03f */
[----:B------:R-:W-:Y:S01]  /*65bb0*/  MOV R2, R13 ;  /* 0x0000000d00027202 */ /* 0x000fe20000000f00 */
[C---:B--2---:R-:W-:Y:S08]  /*65bc0*/  HMMA.1688.F32.TF32 R180, R216.reuse, R80, R180 ;  /* 0x00000050d8b4723c */ /* 0x044ff000000810b4 */
[-C--:B---3--:R-:W-:Y:S11]  /*65bd0*/  HMMA.1688.F32.TF32 R176, R216, R76.reuse, R176 ;  /* 0x0000004cd8b0723c */ /* 0x088ff600000810b0 */
[----:B------:R-:W-:Y:S11]  /*65be0*/  @!UPT UIADD3 URZ, URZ, URZ, URZ ;  /* 0x0000003f3f3ff290 */ /* 0x000ff6000fffe03f */
[----:B------:R-:W-:Y:S01]  /*65bf0*/  @!UPT UIADD3 URZ, URZ, URZ, URZ ;  /* 0x0000003f3f3ff290 */ /* 0x000fe2000fffe03f */
[----:B------:R-:W-:Y:S04]  /*65c00*/  STL.64 [R1+0x3d48], R178 ;  /* 0x003d48b201007387 */ /* 0x000fe80000100a00 */
[----:B------:R-:W-:Y:S04]  /*65c10*/  STL.64 [R1+0x3d40], R176 ;  /* 0x003d40b001007387 */ /* 0x000fe80000100a00 */
[----:B------:R-:W-:Y:S04]  /*65c20*/  STL.64 [R1+0x3d58], R182 ;  /* 0x003d58b601007387 */ /* 0x000fe80000100a00 */
[----:B------:R-:W-:Y:S04]  /*65c30*/  STL.64 [R1+0x3d50], R180 ;  /* 0x003d50b401007387 */ /* 0x000fe80000100a00 */
[----:B------:R-:W-:Y:S04]  /*65c40*/  STL [R1+0x1730], R12 ;  /* 0x0017300c01007387 */ /* 0x000fe80000100800 */
[----:B------:R1:W-:Y:S02]  /*65c50*/  STL.64 [R1+0x1738], R14 ;  /* 0x0017380e01007387 */ /* 0x0003e40000100a00 */
[C---:B-1----:R-:W-:Y:S02]  /*65c60*/  HMMA.1688.F32.TF32 R12, R232.reuse, R76, R244 ;  /* 0x0000004ce80c723c */ /* 0x042fe400000810f4 */
[----:B------:R1:W-:Y:S06]  /*65c70*/  STL [R1+0x3b54], R2 ;  /* 0x003b540201007387 */ /* 0x0003ec0000100800 */
[----:B------:R-:W-:Y:S11]  /*65c80*/  HMMA.1688.F32.TF32 R20, R232, R72, R20 ;  /* 0x00000048e814723c */ /* 0x000ff60000081014 */
[----:B------:R-:W-:Y:S04]  /*65c90*/  @!UPT UIADD3 URZ, URZ, URZ, URZ ;  /* 0x0000003f3f3ff290 */ /* 0x000fe8000fffe03f */
[----:B------:R-:W-:Y:S01]  /*65ca0*/  STL.64 [R1+0x1710], R12 ;  /* 0x0017100c01007387 */ /* 0x000fe20000100a00 */
[----:B-1----:R-:W-:-:S07]  /*65cb0*/  IMAD.MOV.U32 R2, RZ, RZ, R15 ;  /* 0x000000ffff027224 */ /* 0x002fce00078e000f */
[----:B------:R-:W-:Y:S04]  /*65cc0*/  STL.64 [R1+0x1720], R20 ;  /* 0x0017201401007387 */ /* 0x000fe80000100a00 */
[----:B------:R1:W-:Y:S04]  /*65cd0*/  STL.64 [R1+0x1728], R22 ;  /* 0x0017281601007387 */ /* 0x0003e80000100a00 */
[----:B------:R2:W-:Y:S01]  /*65ce0*/  STL [R1+0x1718], R14 ;  /* 0x0017180e01007387 */ /* 0x0005e20000100800 */
[C---:B-1----:R-:W-:Y:S08]  /*65cf0*/  HMMA.1688.F32.TF32 R20, R232.reuse, R80, R248 ;  /* 0x00000050e814723c */ /* 0x042ff000000810f8 */
[-C--:B--2---:R-:W-:Y:S01]  /*65d00*/  HMMA.1688.F32.TF32 R12, R232, R84.reuse, R236 ;  /* 0x00000054e80c723c */ /* 0x084fe200000810ec */
[----:B------:R1:W-:Y:S07]  /*65d10*/  STL [R1+0x3b58], R2 ;  /* 0x003b580201007387 */ /* 0x0003ee0000100800 */
[C---:B------:R-:W-:Y:S08]  /*65d20*/  HMMA.1688.F32.TF32 R184, R216.reuse, R84, R184 ;  /* 0x00000054d8b8723c */ /* 0x040ff000000810b8 */
[C---:B------:R-:W-:Y:S08]  /*65d30*/  HMMA.1688.F32.TF32 R188, R216.reuse, R88, R188 ;  /* 0x00000058d8bc723c */ /* 0x040ff000000810bc */
[----:B------:R-:W-:Y:S01]  /*65d40*/  HMMA.1688.F32.TF32 R8, R216, R92, R8 ;  /* 0x0000005cd808723c */ /* 0x000fe20000081008 */
[----:B------:R-:W-:Y:S01]  /*65d50*/  STL.64 [R1+0x16f0], R12 ;  /* 0x0016f00c01007387 */ /* 0x000fe20000100a00 */
[----:B-1----:R-:W-:-:S03]  /*65d60*/  IMAD.MOV.U32 R2, RZ, RZ, R15 ;  /* 0x000000ffff027224 */ /* 0x002fc600078e000f */
[----:B------:R-:W-:Y:S04]  /*65d70*/  STL.64 [R1+0x1700], R20 ;  /* 0x0017001401007387 */ /* 0x000fe80000100a00 */
[----:B------:R-:W-:Y:S04]  /*65d80*/  STL.64 [R1+0x1708], R22 ;  /* 0x0017081601007387 */ /* 0x000fe80000100a00 */
[----:B------:R1:W-:Y:S01]  /*65d90*/  STL [R1+0x16f8], R14 ;  /* 0x0016f80e01007387 */ /* 0x0003e20000100800 */
        /* <DEDUP_REMOVED lines=8> */
[----:B------:R-:W-:Y:S01]  /*65e20*/  IMAD.MOV.U32 R244, RZ, RZ, R74 ;  /* 0x000000fffff47224 */ /* 0x000fe200078e004a */
[----:B------:R-:W-:Y:S01]  /*65e30*/  MOV R245, R75 ;  /* 0x0000004b00f57202 */ /* 0x000fe20000000f00 */
[----:B------:R-:W-:-:S02]  /*65e40*/  IMAD.MOV.U32 R246, RZ, RZ, R70 ;  /* 0x000000fffff67224 */ /* 0x000fc400078e0046 */
[----:B------:R-:W-:Y:S01]  /*65e50*/  IMAD.MOV.U32 R247, RZ, RZ, R71 ;  /* 0x000000fffff77224 */ /* 0x000fe200078e0047 */
[----:B------:R-:W-:Y:S01]  /*65e60*/  LOP3.LUT R81, R0, 0x20, RZ, 0x3c, !PT ;  /* 0x0000002000517812 */ /* 0x000fe200078e3cff */
[----:B------:R-:W-:Y:S01]  /*65e70*/  LDS R236, [R0+0x1c000] ;  /* 0x01c0000000ec7984 */ /* 0x000fe20000000800 */
[----:B-1----:R-:W-:Y:S03]  /*65e80*/  HMMA.1688.F32.TF32 R12, R232, R88, R240 ;  /* 0x00000058e80c723c */ /* 0x002fe600000810f0 */
[----:B------:R-:W-:Y:S04]  /*65e90*/  STL [R1+0x3b5c], R2 ;  /* 0x003b5c0201007387 */ /* 0x000fe80000100800 */
[----:B------:R-:W2:Y:S01]  /*65ea0*/  LDL.LU R248, [R1+0x2d0] ;  /* 0x0002d00001f87983 */ /* 0x000ea20000300800 */
[----:B------:R-:W-:Y:S03]  /*65eb0*/  HMMA.1688.F32.TF32 R216, R216, R128, R28 ;  /* 0x00000080d8d8723c */ /* 0x000fe6000008101c */
[----:B------:R-:W-:Y:S04]  /*65ec0*/  LDS R238, [R0+0x1e000] ;  /* 0x01e0000000ee7984 */ /* 0x000fe80000000800 */
[----:B------:R-:W-:Y:S04]  /*65ed0*/  LDS R237, [R81+0x1c000] ;  /* 0x01c0000051ed7984 */ /* 0x000fe80000000800 */
[----:B------:R-:W1:Y:S04]  /*65ee0*/  LDS R239, [R81+0x1e000] ;  /* 0x01e0000051ef7984 */ /* 0x000e680000000800 */
[----:B------:R-:W-:Y:S04]  /*65ef0*/  STL.64 [R1+0x16e0], R12 ;  /* 0x0016e00c01007387 */ /* 0x000fe80000100a00 */
[----:B------:R3:W-:Y:S04]  /*65f00*/  STL.64 [R1+0x16e8], R14 ;  /* 0x0016e80e01007387 */ /* 0x0007e80000100a00 */
        /* <DEDUP_REMOVED lines=46> */
[----:B------:R-:W1:Y:S01]  /*661f0*/  LDL.LU R71, [R1+0x3ec0] ;  /* 0x003ec00001477983 */ /* 0x000e620000300800 */
[C---:B---3--:R-:W-:Y:S08]  /*66200*/  HMMA.1688.F32.TF32 R12, R232.reuse, R92, R52 ;  /* 0x0000005ce80c723c */ /* 0x048ff00000081034 */
[----:B--2---:R-:W-:Y:S11]  /*66210*/  HMMA.1688.F32.TF32 R48, R232, R96, R48 ;  /* 0x00000060e830723c */ /* 0x004ff60000081030 */
[----:B------:R-:W-:Y:S04]  /*66220*/  @!UPT UIADD3 URZ, URZ, URZ, URZ ;  /* 0x0000003f3f3ff290 */ /* 0x000fe8000fffe03f */
[----:B------:R-:W-:Y:S01]  /*66230*/  STL.64 [R1+0x16d0], R12 ;  /* 0x0016d00c01007387 */ /* 0x000fe20000100a00 */
[----:B------:R-:W-:-:S03]  /*66240*/  IMAD.MOV.U32 R2, RZ, RZ, R15 ;  /* 0x000000ffff027224 */ /* 0x000fc600078e000f */
[----:B------:R2:W-:Y:S02]  /*66250*/  STL [R1+0x16d8], R14 ;  /* 0x0016d80e01007387 */ /* 0x0005e40000100800 */
[C---:B--2---:R-:W-:Y:S02]  /*66260*/  HMMA.1688.F32.TF32 R12, R232.reuse, R100, R44 ;  /* 0x00000064e80c723c */ /* 0x044fe4000008102c */
[----:B------:R2:W-:Y:S06]  /*66270*/  STL [R1+0x3b60], R2 ;  /* 0x003b600201007387 */ /* 0x0005ec0000100800 */
[----:B----4-:R-:W-:Y:S11]  /*66280*/  HMMA.1688.F32.TF32 R40, R232, R104, R40 ;  /* 0x00000068e828723c */ /* 0x010ff60000081028 */
[----:B------:R-:W-:Y:S04]  /*66290*/  @!UPT UIADD3 URZ, URZ, URZ, URZ ;  /* 0x0000003f3f3ff290 */ /* 0x000fe8000fffe03f */
[----:B------:R-:W-:Y:S01]  /*662a0*/  STL.64 [R1+0x16b0], R12 ;  /* 0x0016b00c01007387 */ /* 0x000fe20000100a00 */
[----:B--2---:R-:W-:-:S03]  /*662b0*/  MOV R2, R15 ;  /* 0x0000000f00027202 */ /* 0x004fc60000000f00 */
[----:B------:R-:W-:Y:S04]  /*662c0*/  STL.64 [R1+0x16c0], R48 ;  /* 0x0016c03001007387 */ /* 0x000fe80000100a00 */
[----:B------:R-:W-:Y:S04]  /*662d0*/  STL.64 [R1+0x16c8], R50 ;  /* 0x0016c83201007387 */ /* 0x000fe80000100a00 */
[----:B------:R2:W-:Y:S02]  /*662e0*/  STL [R1+0x16b8], R14 ;  /* 0x0016b80e01007387 */ /* 0x0005e40000100800 */
[C---:B--2---:R-:W-:Y:S02]  /*662f0*/  HMMA.1688.F32.TF32 R12, R232.reuse, R108, R240 ;  /* 0x0000006ce80c723c */ /* 0x044fe400000810f0 */
[----:B------:R2:W-:Y:S04]  /*66300*/  STL [R1+0x3b64], R2 ;  /* 0x003b640201007387 */ /* 0x0005e80000100800 */
[----:B------:R-:W-:Y:S02]  /*66310*/  LDS R240, [R0+0x1c080] ;  /* 0x01c0800000f07984 */ /* 0x000fe40000000800 */
[C---:B------:R-:W-:Y:S02]  /*66320*/  HMMA.1688.F32.TF32 R36, R232.reuse, R112, R36 ;  /* 0x00000070e824723c */ /* 0x040fe40000081024 */
[----:B------:R-:W-:Y:S04]  /*66330*/  LDS R242, [R0+0x1e080] ;  /* 0x01e0800000f27984 */ /* 0x000fe80000000800 */
[----:B------:R-:W-:Y:S02]  /*66340*/  LDS R241, [R81+0x1c080] ;  /* 0x01c0800051f17984 */ /* 0x000fe40000000800 */
[----:B------:R-:W-:Y:S02]  /*66350*/  HMMA.1688.F32.TF32 R28, R232, R120, R28 ;  /* 0x00000078e81c723c */ /* 0x000fe4000008101c */
[----:B------:R-:W3:Y:S05]  /*66360*/  LDS R243, [R81+0x1e080] ;  /* 0x01e0800051f37984 */ /* 0x000eea0000000800 */
[----:B------:R-:W-:Y:S01]  /*66370*/  STL.64 [R1+0x1690], R12 ;  /* 0x0016900c01007387 */ /* 0x000fe20000100a00 */
[----:B--2---:R-:W-:-:S03]  /*66380*/  IMAD.MOV.U32 R2, RZ, RZ, R15 ;  /* 0x000000ffff027224 */ /* 0x004fc600078e000f */
[----:B------:R-:W-:Y:S04]  /*66390*/  STL.64 [R1+0x16a0], R40 ;  /* 0x0016a02801007387 */ /* 0x000fe80000100a00 */
[----:B------:R-:W-:Y:S04]  /*663a0*/  STL.64 [R1+0x16a8], R42 ;  /* 0x0016a82a01007387 */ /* 0x000fe80000100a00 */
[----:B------:R2:W-:Y:S02]  /*663b0*/  STL [R1+0x1698], R14 ;  /* 0x0016980e01007387 */ /* 0x0005e40000100800 */
[----:B--2---:R-:W-:Y:S02]  /*663c0*/  HMMA.1688.F32.TF32 R12, R232, R116, R32 ;  /* 0x00000074e80c723c */ /* 0x004fe40000081020 */
[----:B------:R2:W-:Y:S11]  /*663d0*/  STL [R1+0x3b68], R2 ;  /* 0x003b680201007387 */ /* 0x0005f60000100800 */
[----:B------:R-:W-:Y:S10]  /*663e0*/  @!UPT UIADD3 URZ, URZ, URZ, URZ ;  /* 0x0000003f3f3ff290 */ /* 0x000ff4000fffe03f */
        /* <DEDUP_REMOVED lines=13> */
[----:B--2---:R-:W-:Y:S01]  /*664c0*/  HMMA.1688.F32.TF32 R12, R232, R128, R20 ;  /* 0x00000080e80c723c */ /* 0x004fe20000081014 */
[----:B------:R-:W-:Y:S01]  /*664d0*/  MOV R24, R118 ;  /* 0x0000007600187202 */ /* 0x000fe20000000f00 */
[----:B------:R-:W-:-:S02]  /*664e0*/  IMAD.MOV.U32 R25, RZ, RZ, R119 ;  /* 0x000000ffff197224 */ /* 0x000fc400078e0077 */
[----:B------:R-:W-:Y:S01]  /*664f0*/  IMAD.MOV.U32 R26, RZ, RZ, R99 ;  /* 0x000000ffff1a7224 */ /* 0x000fe200078e0063 */
[----:B------:R-:W-:Y:S01]  /*66500*/  MOV R32, R103 ;  /* 0x0000006700207202 */ /* 0x000fe20000000f00 */
[----:B------:R-:W-:Y:S02]  /*66510*/  IMAD.MOV.U32 R27, RZ, RZ, R98 ;  /* 0x000000ffff1b7224 */ /* 0x000fe400078e0062 */
[----:B------:R-:W-:Y:S01]  /*66520*/  IMAD.MOV.U32 R33, RZ, RZ, R102 ;  /* 0x000000ffff217224 */ /* 0x000fe200078e0066 */
[----:B-1----:R-:W-:Y:S01]  /*66530*/  HMMA.1688.F32.TF32 R20, R236, R70, R244 ;  /* 0x00000046ec14723c */ /* 0x002fe200000810f4 */
[----:B------:R-:W-:Y:S02]  /*66540*/  IMAD.MOV.U32 R34, RZ, RZ, R115 ;  /* 0x000000ffff227224 */ /* 0x000fe400078e0073 */
        /* <DEDUP_REMOVED lines=8> */
[----:B------:R1:W-:Y:S01]  /*665d0*/  STL.64 [R1+0x3f8], R14 ;  /* 0x0003f80e01007387 */ /* 0x0003e20000100a00 */
[----:B------:R-:W-:-:S02]  /*665e0*/  IMAD.MOV.U32 R28, RZ, RZ, R78 ;  /* 0x000000ffff1c7224 */ /* 0x000fc400078e004e */
[----:B------:R-:W-:Y:S01]  /*665f0*/  IMAD.MOV.U32 R29, RZ, RZ, R79 ;  /* 0x000000ffff1d7224 */ /* 0x000fe200078e004f */
[----:B------:R-:W-:Y:S01]  /*66600*/  MOV R30, R87 ;  /* 0x00000057001e7202 */ /* 0x000fe20000000f00 */
[----:B------:R-:W-:Y:S01]  /*66610*/  IMAD.MOV.U32 R31, RZ, RZ, R91 ;  /* 0x000000ffff1f7224 */ /* 0x000fe200078e005b */
[----:B------:R-:W-:Y:S04]  /*66620*/  LDS R232, [R0+0x1c100] ;  /* 0x01c1000000e87984 */ /* 0x000fe80000000800 */
[----:B------:R-:W-:Y:S01]  /*66630*/  LDS R234, [R0+0x1e100] ;  /* 0x01e1000000ea7984 */ /* 0x000fe20000000800 */
[----:B-1----:R-:W-:Y:S01]  /*66640*/  HMMA.1688.F32.TF32 R12, R236, R74, R248 ;  /* 0x0000004aec0c723c */ /* 0x002fe200000810f8 */
[----:B------:R-:W-:Y:S02]  /*66650*/  MOV R244, R111 ;  /* 0x0000006f00f47202 */ /* 0x000fe40000000f00 */
[----:B------:R1:W-:Y:S01]  /*66660*/  STL.64 [R1+0x3e0], R20 ;  /* 0x0003e01401007387 */ /* 0x0003e20000100a00 */
[----:B------:R-:W-:-:S03]  /*66670*/  IMAD.MOV.U32 R245, RZ, RZ, R110 ;  /* 0x000000fffff57224 */ /* 0x000fc600078e006e */
[----:B------:R2:W-:Y:S01]  /*66680*/  STL.64 [R1+0x3e8], R22 ;  /* 0x0003e81601007387 */ /* 0x0005e20000100a00 */
[----:B------:R-:W-:-:S03]  /*66690*/  IMAD.MOV.U32 R246, RZ, RZ, R122 ;  /* 0x000000fffff67224 */ /* 0x000fc600078e007a */
[----:B------:R-:W4:Y:S01]  /*666a0*/  LDL.LU R111, [R1+0x3ebc] ;  /* 0x003ebc00016f7983 */ /* 0x000f220000300800 */
[----:B------:R-:W-:Y:S01]  /*666b0*/  IMAD.MOV.U32 R247, RZ, RZ, R123 ;  /* 0x000000fffff77224 */ /* 0x000fe200078e007b */
[----:B-1----:R-:W-:Y:S01]  /*666c0*/  MOV R20, R126 ;  /* 0x0000007e00147202 */ /* 0x002fe20000000f00 */
[----:B------:R-:W-:Y:S01]  /*666d0*/  IMAD.MOV.U32 R21, RZ, RZ, R127 ;  /* 0x000000ffff157224 */ /* 0x000fe200078e007f */
[----:B------:R-:W-:Y:S04]  /*666e0*/  LDS R233, [R81+0x1c100] ;  /* 0x01c1000051e97984 */ /* 0x000fe80000000800 */
[----:B------:R-:W1:Y:S04]  /*666f0*/  LDS R235, [R81+0x1e100] ;  /* 0x01e1000051eb7984 */ /* 0x000e680000000800 */
[----:B------:R1:W-:Y:S04]  /*66700*/  STL.64 [R1+0x3d0], R12 ;  /* 0x0003d00c01007387 */ /* 0x0003e80000100a00 */
[----:B------:R1:W-:Y:S04]  /*66710*/  STL.64 [R1+0x3d8], R14 ;  /* 0x0003d80e01007387 */ /* 0x0003e80000100a00 */
[----:B------:R-:W3:Y:S04]  /*66720*/  LDL.LU R110, [R1+0x3eb8] ;  /* 0x003eb800016e7983 */ /* 0x000ee80000300800 */
[----:B------:R-:W3:Y:S01]  /*66730*/  LDL.LU R122, [R1+0x3eb4] ;  /* 0x003eb400017a7983 */ /* 0x000ee20000300800 */
[----:B--2---:R-:W-:-:S03]  /*66740*/  IMAD.MOV.U32 R22, RZ, RZ, R106 ;  /* 0x000000ffff167224 */ /* 0x004fc600078e006a */
        /* <DEDUP_REMOVED lines=14> */
[----:B----4-:R-:W-:Y:S01]  /*66830*/  IMAD.MOV.U32 R41, RZ, RZ, R111 ;  /* 0x000000ffff297224 */ /* 0x010fe200078e006f */
[----:B---3--:R-:W-:-:S02]  /*66840*/  MOV R40, R110 ;  /* 0x0000006e00287202 */ /* 0x008fc40000000f00 */
[----:B------:R-:W3:Y:S04]  /*66850*/  LDL.LU R110, [R1+0x3e7c] ;  /* 0x003e7c00016e7983 */ /* 0x000ee80000300800 */
[----:B------:R-:W4:Y:S04]  /*66860*/  LDL.LU R111, [R1+0x3e78] ;  /* 0x003e7800016f7983 */ /* 0x000f280000300800 */
[----:B------:R-:W4:Y:S01]  /*66870*/  LDL.LU R131, [R1+0x3e74] ;  /* 0x003e740001837983 */ /* 0x000f220000300800 */
[----:B--2---:R-:W-:-:S03]  /*66880*/  IMAD.MOV.U32 R45, RZ, RZ, R126 ;  /* 0x000000ffff2d7224 */ /* 0x004fc600078e007e */
        /* <DEDUP_REMOVED lines=10> */
[----:B------:R-:W1:Y:S04]  /*66930*/  LDL.LU R119, [R1+0x3e5c] ;  /* 0x003e5c0001777983 */ /* 0x000e680000300800 */
[----:B------:R-:W2:Y:S01]  /*66940*/  LDL.LU R118, [R1+0x3e58] ;  /* 0x003e580001767983 */ /* 0x000ea20000300800 */
[----:B------:R-:W-:Y:S02]  /*66950*/  IMAD.MOV.U32 R50, RZ, RZ, R107 ;  /* 0x000000ffff327224 */ /* 0x000fe400078e006b */
[----:B------:R-:W-:Y:S01]  /*66960*/  IMAD.MOV.U32 R51, RZ, RZ, R106 ;  /* 0x000000ffff337224 */ /* 0x000fe200078e006a */
[----:B------:R-:W2:Y:S04]  /*66970*/  LDL.LU R107, [R1+0x3e54] ;  /* 0x003e5400016b7983 */ /* 0x000ea80000300800 */
[----:B------:R-:W2:Y:S01]  /*66980*/  LDL.LU R106, [R1+0x3e50] ;  /* 0x003e5000016a7983 */ /* 0x000ea20000300800 */
[----:B------:R-:W-:-:S02]  /*66990*/  IMAD.MOV.U32 R59, RZ, RZ, R115 ;  /* 0x000000ffff3b7224 */ /* 0x000fc400078e0073 */
[----:B------:R-:W-:Y:S02]  /*669a0*/  IMAD.MOV.U32 R58, RZ, RZ, R114 ;  /* 0x000000ffff3a7224 */ /* 0x000fe400078e0072 */
[----:B---3--:R-:W-:Y:S01]  /*669b0*/  IMAD.MOV.U32 R57, RZ, RZ, R110 ;  /* 0x000000ffff397224 */ /* 0x008fe200078e006e */
[----:B----4-:R-:W-:Y:S02]  /*669c0*/  MOV R56, R111 ;  /* 0x0000006f00387202 */ /* 0x010fe40000000f00 */
[----:B------:R-:W3:Y:S04]  /*669d0*/  LDL.LU R111, [R1+0x3e4c] ;  /* 0x003e4c00016f7983 */ /* 0x000ee80000300800 */
[----:B------:R-:W4:Y:S04]  /*669e0*/  LDL.LU R110, [R1+0x3e48] ;  /* 0x003e4800016e7983 */ /* 0x000f280000300800 */
[----:B------:R-:W3:Y:S01]  /*669f0*/  LDL.LU R114, [R1+0x3e44] ;  /* 0x003e440001727983 */ /* 0x000ee20000300800 */
[----:B--2---:R-:W-:-:S03]  /*66a00*/  IMAD.MOV.U32 R61, RZ, RZ, R127 ;  /* 0x000000ffff3d7224 */ /* 0x004fc600078e007f */
[----:B------:R-:W2:Y:S01]  /*66a10*/  LDL.LU R115, [R1+0x3e40] ;  /* 0x003e400001737983 */ /* 0x000ea20000300800 */
        /* <DEDUP_REMOVED lines=9> */
[----:B------:R-:W4:Y:S04]  /*66ab0*/  LDL.LU R118, [R1+0x3e2c] ;  /* 0x003e2c0001767983 */ /* 0x000f280000300800 */
[----:B------:R-:W4:Y:S01]  /*66ac0*/  LDL.LU R119, [R1+0x3e28] ;  /* 0x003e280001777983 */ /* 0x000f220000300800 */
[----:B------:R-:W-:Y:S02]  /*66ad0*/  IMAD.MOV.U32 R14, RZ, RZ, R122 ;  /* 0x000000ffff0e7224 */ /* 0x000fe400078e007a */
[----:B------:R-:W-:Y:S01]  /*66ae0*/  IMAD.MOV.U32 R15, RZ, RZ, R123 ;  /* 0x000000ffff0f7224 */ /* 0x000fe200078e007b */
[----:B------:R-:W4:Y:S04]  /*66af0*/  LDL.LU R122, [R1+0x3e24] ;  /* 0x003e2400017a7983 */ /* 0x000f280000300800 */
[----:B------:R-:W4:Y:S01]  /*66b00*/  LDL.LU R123, [R1+0x3e20] ;  /* 0x003e2000017b7983 */ /* 0x000f220000300800 */
[----:B---3--:R-:W-:-:S02]  /*66b10*/  IMAD.MOV.U32 R175, RZ, RZ, R114 ;  /* 0x000000ffffaf7224 */ /* 0x008fc400078e0072 */
[----:B--2---:R-:W-:Y:S02]  /*66b20*/  IMAD.MOV.U32 R174, RZ, RZ, R115 ;  /* 0x000000ffffae7224 */ /* 0x004fe400078e0073 */
[----:B----4-:R-:W-:Y:S01]  /*66b30*/  IMAD.MOV.U32 R173, RZ, RZ, R126 ;  /* 0x000000ffffad7224 */ /* 0x010fe200078e007e */
[----:B------:R-:W-:Y:S02]  /*66b40*/  MOV R172, R127 ;  /* 0x0000007f00ac7202 */ /* 0x000fe40000000f00 */
[----:B------:R-:W2:Y:S04]  /*66b50*/  LDL.LU R127, [R1+0x3e1c] ;  /* 0x003e1c00017f7983 */ /* 0x000ea80000300800 */
[----:B------:R-:W3:Y:S04]  /*66b60*/  LDL.LU R126, [R1+0x3e18] ;  /* 0x003e1800017e7983 */ /* 0x000ee80000300800 */
[----:B------:R-:W4:Y:S01]  /*66b70*/  LDL.LU R115, [R1+0x3e14] ;  /* 0x003e140001737983 */ /* 0x000f220000300800 */
[----:B------:R-:W-:-:S02]  /*66b80*/  IMAD.MOV.U32 R170, RZ, RZ, R131 ;  /* 0x000000ffffaa7224 */ /* 0x000fc400078e0083 */
[----:B------:R-:W-:Y:S01]  /*66b90*/  IMAD.MOV.U32 R169, RZ, RZ, R118 ;  /* 0x000000ffffa97224 */ /* 0x000fe200078e0076 */
[----:B------:R-:W4:Y:S01]  /*66ba0*/  LDL.LU R114, [R1+0x3e10] ;  /* 0x003e100001727983 */ /* 0x000f220000300800 */
[----:B------:R-:W-:-:S03]  /*66bb0*/  MOV R168, R119 ;  /* 0x0000007700a87202 */ /* 0x000fc60000000f00 */
[----:B------:R-:W4:Y:S01]  /*66bc0*/  LDL.LU R119, [R1+0x3e0c] ;  /* 0x003e0c0001777983 */ /* 0x000f220000300800 */
[----:B------:R-:W-:-:S03]  /*66bd0*/  IMAD.MOV.U32 R171, RZ, RZ, R130 ;  /* 0x000000ffffab7224 */ /* 0x000fc600078e0082 */
[----:B------:R-:W4:Y:S04]  /*66be0*/  LDL.LU R118, [R1+0x3e08] ;  /* 0x003e080001767983 */ /* 0x000f280000300800 */
[----:B------:R-:W4:Y:S04]  /*66bf0*/  LDL.LU R131, [R1+0x3e04] ;  /* 0x003e040001837983 */ /* 0x000f280000300800 */
[----:B------:R-:W4:Y:S01]  /*66c00*/  LDL.LU R130, [R1+0x3e00] ;  /* 0x003e000001827983 */ /* 0x000f220000300800 */
[----:B------:R-:W-:Y:S02]  /*66c10*/  IMAD.MOV.U32 R134, RZ, RZ, R123 ;  /* 0x000000ffff867224 */ /* 0x000fe400078e007b */
[----:B------:R-:W-:-:S02]  /*66c20*/  IMAD.MOV.U32 R135, RZ, RZ, R122 ;  /* 0x000000ffff877224 */ /* 0x000fc400078e007a */
[----:B--2---:R-:W-:Y:S01]  /*66c30*/  IMAD.MOV.U32 R133, RZ, RZ, R127 ;  /* 0x000000ffff857224 */ /* 0x004fe200078e007f */
[----:B---3--:R-:W-:Y:S02]  /*66c40*/  MOV R132, R126 ;  /* 0x0000007e00847202 */ /* 0x008fe40000000f00 */
[----:B------:R-:W2:Y:S04]  /*66c50*/  LDL.LU R126, [R1+0x3dfc] ;  /* 0x003dfc00017e7983 */ /* 0x000ea80000300800 */
[----:B------:R-:W3:Y:S04]  /*66c60*/  LDL.LU R127, [R1+0x3df8] ;  /* 0x003df800017f7983 */ /* 0x000ee80000300800 */
[----:B------:R-:W3:Y:S04]  /*66c70*/  LDL.LU R123, [R1+0x3df4] ;  /* 0x003df400017b7983 */ /* 0x000ee80000300800 */
[----:B------:R-:W3:Y:S04]  /*66c80*/  LDL.LU R122, [R1+0x3df0] ;  /* 0x003df000017a7983 */ /* 0x000ee80000300800 */
[----:B------:R-:W3:Y:S01]  /*66c90*/  LDL.LU R140, [R1+0x730] ;  /* 0x00073000018c7983 */ /* 0x000ee20000300800 */
[----:B----4-:R-:W-:-:S03]  /*66ca0*/  IMAD.MOV.U32 R143, RZ, RZ, R131 ;  /* 0x000000ffff8f7224 */ /* 0x010fc600078e0083 */
[----:B------:R-:W4:Y:S01]  /*66cb0*/  LDL.LU R141, [R1+0x734] ;  /* 0x00073400018d7983 */ /* 0x000f220000300800 */
[----:B------:R-:W-:-:S03]  /*66cc0*/  MOV R142, R130 ;  /* 0x00000082008e7202 */ /* 0x000fc60000000f00 */
[----:B------:R-:W4:Y:S04]  /*66cd0*/  LDL.LU R130, [R1+0x3dec] ;  /* 0x003dec0001827983 */ /* 0x000f280000300800 */
[----:B------:R-:W4:Y:S01]  /*66ce0*/  LDL.LU R131, [R1+0x3de8] ;  /* 0x003de80001837983 */ /* 0x000f220000300800 */
[----:B--2---:R-:W-:Y:S01]  /*66cf0*/  IMAD.MOV.U32 R147, RZ, RZ, R126 ;  /* 0x000000ffff937224 */ /* 0x004fe200078e007e */
[----:B---3--:R-:W-:Y:S01]  /*66d00*/  MOV R146, R127 ;  /* 0x0000007f00927202 */ /* 0x008fe20000000f00 */
[----:B------:R-:W-:Y:S02]  /*66d10*/  IMAD.MOV.U32 R144, RZ, RZ, R123 ;  /* 0x000000ffff907224 */ /* 0x000fe400078e007b */
[----:B------:R-:W2:Y:S01]  /*66d20*/  LDL.LU R123, [R1+0x3de4] ;  /* 0x003de400017b7983 */ /* 0x000ea20000300800 */
[----:B------:R-:W-:-:S03]  /*66d30*/  IMAD.MOV.U32 R145, RZ, RZ, R122 ;  /* 0x000000ffff917224 */ /* 0x000fc600078e007a */
[----:B------:R-:W3:Y:S04]  /*66d40*/  LDL.LU R122, [R1+0x3de0] ;  /* 0x003de000017a7983 */ /* 0x000ee80000300800 */
[----:B------:R-:W3:Y:S04]  /*66d50*/  LDL.LU R127, [R1+0x3ddc] ;  /* 0x003ddc00017f7983 */ /* 0x000ee80000300800 */
[----:B------:R-:W3:Y:S01]  /*66d60*/  LDL.LU R126, [R1+0x3dd8] ;  /* 0x003dd800017e7983 */ /* 0x000ee20000300800 */
[----:B----4-:R-:W-:-:S03]  /*66d70*/  IMAD.MOV.U32 R223, RZ, RZ, R130 ;  /* 0x000000ffffdf7224 */ /* 0x010fc600078e0082 */
[----:B------:R-:W4:Y:S01]  /*66d80*/  LDL.LU R220, [R1+0x6d0] ;  /* 0x0006d00001dc7983 */ /* 0x000f220000300800 */
[----:B------:R-:W-:-:S03]  /*66d90*/  IMAD.MOV.U32 R222, RZ, RZ, R131 ;  /* 0x000000ffffde7224 */ /* 0x000fc600078e0083 */
        /* <DEDUP_REMOVED lines=28> */
[----:B------:R-:W-:Y:S02]  /*66f60*/  IMAD.MOV.U32 R55, RZ, RZ, R99 ;  /* 0x000000ffff377224 */ /* 0x000fe400078e0063 */
[----:B------:R-:W-:Y:S02]  /*66f70*/  IMAD.MOV.U32 R248, RZ, RZ, R94 ;  /* 0x000000fffff87224 */ /* 0x000fe400078e005e */
[----:B------:R-:W-:Y:S02]  /*66f80*/  IMAD.MOV.U32 R249, RZ, RZ, R95 ;  /* 0x000000fffff97224 */ /* 0x000fe400078e005f */
[----:B--2---:R-:W-:Y:S01]  /*66f90*/  IMAD.MOV.U32 R227, RZ, RZ, R123 ;  /* 0x000000ffffe37224 */ /* 0x004fe200078e007b */
[----:B---3--:R-:W-:Y:S01]  /*66fa0*/  MOV R226, R122 ;  /* 0x0000007a00e27202 */ /* 0x008fe20000000f00 */
[----:B------:R-:W-:Y:S02]  /*66fb0*/  IMAD.MOV.U32 R225, RZ, RZ, R127 ;  /* 0x000000ffffe17224 */ /* 0x000fe400078e007f */
[----:B------:R-:W-:-:S02]  /*66fc0*/  IMAD.MOV.U32 R224, RZ, RZ, R126 ;  /* 0x000000ffffe07224 */ /* 0x000fc400078e007e */
[----:B----4-:R-:W-:Y:S01]  /*66fd0*/  IMAD.MOV.U32 R155, RZ, RZ, R131 ;  /* 0x000000ffff9b7224 */ /* 0x010fe200078e0083 */
[----:B------:R-:W-:Y:S02]  /*66fe0*/  MOV R154, R130 ;  /* 0x00000082009a7202 */ /* 0x000fe40000000f00 */
[----:B------:R-:W2:Y:S04]  /*66ff0*/  LDL.LU R130, [R1+0x3dcc] ;  /* 0x003dcc0001827983 */ /* 0x000ea80000300800 */
[----:B------:R-:W2:Y:S04]  /*67000*/  LDL.LU R131, [R1+0x3dc8] ;  /* 0x003dc80001837983 */ /* 0x000ea80000300800 */
[----:B------:R-:W3:Y:S04]  /*67010*/  LDL.LU R126, [R1+0x3dc4] ;  /* 0x003dc400017e7983 */ /* 0x000ee80000300800 */
[----:B------:R-:W3:Y:S04]  /*67020*/  LDL.LU R127, [R1+0x3dc0] ;  /* 0x003dc000017f7983 */ /* 0x000ee80000300800 */
        /* <DEDUP_REMOVED lines=25> */
[----:B------:R-:W-:Y:S01]  /*671c0*/  IMAD.MOV.U32 R251, RZ, RZ, R3 ;  /* 0x000000fffffb7224 */ /* 0x000fe200078e0003 */
[----:B------:R-:W-:Y:S08]  /*671d0*/  HMMA.1688.F32.TF32 R60, R240, R70, R60 ;  /* 0x00000046f03c723c */ /* 0x000ff0000008103c */
[C---:B--2---:R-:W-:Y:S08]  /*671e0*/  HMMA.1688.F32.TF32 R132, R236.reuse, R114, R132 ;  /* 0x00000072ec84723c */ /* 0x044ff00000081084 */
[C---:B---3--:R-:W-:Y:S08]  /*671f0*/  HMMA.1688.F32.TF32 R136, R236.reuse, R110, R136 ;  /* 0x0000006eec88723c */ /* 0x048ff00000081088 */
[C---:B----4-:R-:W-:Y:S08]  /*67200*/  HMMA.1688.F32.TF32 R156, R236.reuse, R82, R156 ;  /* 0x00000052ec9c723c */ /* 0x050ff0000008109c */
[C---:B------:R-:W-:Y:S08]  /*67210*/  HMMA.1688.F32.TF32 R160, R236.reuse, R78, R160 ;  /* 0x0000004eeca0723c */ /* 0x040ff000000810a0 */
[C---:B------:R-:W-:Y:S08]  /*67220*/  HMMA.1688.F32.TF32 R152, R236.reuse, R86, R152 ;  /* 0x00000056ec98723c */ /* 0x040ff00000081098 */
[----:B------:R-:W-:Y:S07]  /*67230*/  HMMA.1688.F32.TF32 R148, R236, R90, R148 ;  /* 0x0000005aec94723c */ /* 0x000fee0000081094 */
[----:B------:R-:W-:Y:S04]  /*67240*/  STL.64 [R1+0x3c0], R160 ;  /* 0x0003c0a001007387 */ /* 0x000fe80000100a00 */
[----:B------:R-:W-:Y:S04]  /*67250*/  STL.64 [R1+0x3c8], R162 ;  /* 0x0003c8a201007387 */ /* 0x000fe80000100a00 */
[----:B------:R-:W-:Y:S04]  /*67260*/  STL.64 [R1+0x3b0], R156 ;  /* 0x0003b09c01007387 */ /* 0x000fe80000100a00 */
[----:B------:R-:W-:Y:S04]  /*67270*/  STL.64 [R1+0x3b8], R158 ;  /* 0x0003b89e01007387 */ /* 0x000fe80000100a00 */
[----:B------:R-:W-:Y:S01]  /*67280*/  STL.64 [R1+0x3a0], R152 ;  /* 0x0003a09801007387 */ /* 0x000fe20000100a00 */
[----:B------:R-:W-:-:S03]  /*67290*/  IMAD.MOV.U32 R252, RZ, RZ, R150 ;  /* 0x000000fffffc7224 */ /* 0x000fc600078e0096 */
[----:B------:R1:W-:Y:S01]  /*672a0*/  STL.64 [R1+0x3a8], R154 ;  /* 0x0003a89a01007387 */ /* 0x0003e20000100a00 */
[----:B------:R-:W-:-:S03]  /*672b0*/  IMAD.MOV.U32 R3, RZ, RZ, R151 ;  /* 0x000000ffff037224 */ /* 0x000fc600078e0097 */
[----:B------:R2:W-:Y:S01]  /*672c0*/  STL.64 [R1+0x390], R148 ;  /* 0x0003909401007387 */ /* 0x0005e20000100a00 */
[C---:B------:R-:W-:Y:S08]  /*672d0*/  HMMA.1688.F32.TF32 R144, R236.reuse, R102, R144 ;  /* 0x00000066ec90723c */ /* 0x040ff00000081090 */
[C---:B-1----:R-:W-:Y:S08]  /*672e0*/  HMMA.1688.F32.TF32 R152, R236.reuse, R94, R224 ;  /* 0x0000005eec98723c */ /* 0x042ff000000810e0 */
[C---:B--2---:R-:W-:Y:S08]  /*672f0*/  HMMA.1688.F32.TF32 R148, R236.reuse, R98, R220 ;  /* 0x00000062ec94723c */ /* 0x044ff000000810dc */
[C---:B------:R-:W-:Y:S07]  /*67300*/  HMMA.1688.F32.TF32 R140, R236.reuse, R106, R140 ;  /* 0x0000006aec8c723c */ /* 0x040fee000008108c */
        /* <DEDUP_REMOVED lines=15> */
[----:B------:R-:W-:Y:S01]  /*67400*/  HMMA.1688.F32.TF32 R64, R236, R130, R12 ;  /* 0x00000082ec40723c */ /* 0x000fe2000008100c */
[----:B------:R-:W-:Y:S04]  /*67410*/  STL.64 [R1+0x320], R140 ;  /* 0x0003208c01007387 */ /* 0x000fe80000100a00 */
[----:B------:R-:W-:Y:S03]  /*67420*/  LDS R236, [R0+0x1c180] ;  /* 0x01c1800000ec7984 */ /* 0x000fe60000000800 */
[C---:B------:R-:W-:Y:S01]  /*67430*/  HMMA.1688.F32.TF32 R12, R240.reuse, R74, R56 ;  /* 0x0000004af00c723c */ /* 0x040fe20000081038 */
        /* <DEDUP_REMOVED lines=18> */
[----:B------:R-:W-:Y:S04]  /*67560*/  STL.64 [R1+0x2c8], R54 ;  /* 0x0002c83601007387 */ /* 0x000fe80000100a00 */
[----:B------:R-:W-:Y:S01]  /*67570*/  STL.64 [R1+0x2b0], R48 ;  /* 0x0002b03001007387 */ /* 0x000fe20000100a00 */
[C---:B------:R-:W-:Y:S03]  /*67580*/  HMMA.1688.F32.TF32 R36, R240.reuse, R94, R36 ;  /* 0x0000005ef024723c */ /* 0x040fe60000081024 */
[----:B------:R-:W-:Y:S04]  /*67590*/  STL.64 [R1+0x2b8], R50 ;  /* 0x0002b83201007387 */ /* 0x000fe80000100a00 */
[----:B------:R-:W1:Y:S04]  /*675a0*/  LDS R239, [R81+0x1e180] ;  /* 0x01e1800051ef7984 */ /* 0x000e680000000800 */
[----:B------:R-:W-:Y:S04]  /*675b0*/  STL.64 [R1+0x2a0], R12 ;  /* 0x0002a00c01007387 */ /* 0x000fe80000100a00 */
[----:B------:R2:W-:Y:S02]  /*675c0*/  STL.64 [R1+0x2a8], R14 ;  /* 0x0002a80e01007387 */ /* 0x0005e40000100a00 */
[C---:B--2---:R-:W-:Y:S02]  /*675d0*/  HMMA.1688.F32.TF32 R12, R240.reuse, R98, R32 ;  /* 0x00000062f00c723c */ /* 0x044fe40000081020 */
[----:B------:R-:W-:Y:S04]  /*675e0*/  STL.64 [R1+0x290], R40 ;  /* 0x0002902801007387 */ /* 0x000fe80000100a00 */
[----:B------:R-:W-:Y:S02]  /*675f0*/  STL.64 [R1+0x298], R42 ;  /* 0x0002982a01007387 */ /* 0x000fe40000100a00 */
[----:B------:R-:W-:Y:S02]  /*67600*/  HMMA.1688.F32.TF32 R28, R240, R102, R28 ;  /* 0x00000066f01c723c */ /* 0x000fe4000008101c */
[----:B------:R-:W-:Y:S04]  /*67610*/  STL.64 [R1+0x280], R36 ;  /* 0x0002802401007387 */ /* 0x000fe80000100a00 */
[----:B------:R-:W-:Y:S09]  /*67620*/  STL.64 [R1+0x288], R38 ;  /* 0x0002882601007387 */ /* 0x000ff20000100a00 */
[----:B------:R2:W-:Y:S01]  /*67630*/  STL.64 [R1+0x270], R12 ;  /* 0x0002700c01007387 */ /* 0x0005e20000100a00 */
[----:B------:R-:W-:Y:S01]  /*67640*/  MOV R77, R14 ;  /* 0x0000000e004d7202 */ /* 0x000fe20000000f00 */
[----:B------:R-:W-:-:S02]  /*67650*/  IMAD.MOV.U32 R76, RZ, RZ, R15 ;  /* 0x000000ffff4c7224 */ /* 0x000fc400078e000f */
[C---:B--2---:R-:W-:Y:S04]  /*67660*/  HMMA.1688.F32.TF32 R12, R240.reuse, R106, R24 ;  /* 0x0000006af00c723c */ /* 0x044fe80000081018 */
[----:B------:R-:W-:Y:S04]  /*67670*/  STL.64 [R1+0x260], R28 ;  /* 0x0002601c01007387 */ /* 0x000fe80000100a00 */
[----:B------:R-:W-:Y:S01]  /*67680*/  STL.64 [R1+0x268], R30 ;  /* 0x0002681e01007387 */ /* 0x000fe20000100a00 */
[C---:B------:R-:W-:Y:S08]  /*67690*/  HMMA.1688.F32.TF32 R24, R240.reuse, R110, R20 ;  /* 0x0000006ef018723c */ /* 0x040ff00000081014 */
[C---:B------:R-:W-:Y:S06]  /*676a0*/  HMMA.1688.F32.TF32 R20, R240.reuse, R114, R244 ;  /* 0x00000072f014723c */ /* 0x040fec00000810f4 */
[----:B------:R-:W-:Y:S04]  /*676b0*/  STL.64 [R1+0x880], R12 ;  /* 0x0008800c01007387 */ /* 0x000fe80000100a00 */
[----:B------:R2:W-:Y:S02]  /*676c0*/  STL.64 [R1+0x888], R14 ;  /* 0x0008880e01007387 */ /* 0x0005e40000100a00 */
[----:B--2---:R-:W-:Y:S03]  /*676d0*/  HMMA.1688.F32.TF32 R12, R240, R118, R248 ;  /* 0x00000076f00c723c */ /* 0x004fe600000810f8 */
[----:B------:R2:W-:Y:S04]  /*676e0*/  STL.64 [R1+0x870], R24 ;  /* 0x0008701801007387 */ /* 0x0005e80000100a00 */
[----:B------:R3:W-:Y:S04]  /*676f0*/  STL.64 [R1+0x878], R26 ;  /* 0x0008781a01007387 */ /* 0x0007e80000100a00 */
[----:B------:R2:W-:Y:S04]  /*67700*/  STL.64 [R1+0x840], R20 ;  /* 0x0008401401007387 */ /* 0x0005e80000100a00 */
[----:B------:R1:W-:Y:S08]  /*67710*/  STL.64 [R1+0x848], R22 ;  /* 0x0008481601007387 */ /* 0x0003f00000100a00 */
        /* <DEDUP_REMOVED lines=39> */
[----:B-1----:R-:W3:Y:S04]  /*67990*/  LDL.LU R22, [R1+0xb88] ;  /* 0x000b880001167983 */ /* 0x002ee80000300800 */
[----:B------:R-:W3:Y:S04]  /*679a0*/  LDL.LU R23, [R1+0xb8c] ;  /* 0x000b8c0001177983 */ /* 0x000ee80000300800 */
[----:B------:R-:W3:Y:S04]  /*679b0*/  LDL.LU R248, [R1+0xb70] ;  /* 0x000b700001f87983 */ /* 0x000ee80000300800 */
[----:B------:R-:W3:Y:S04]  /*679c0*/  LDL.LU R249, [R1+0xb74] ;  /* 0x000b740001f97983 */ /* 0x000ee80000300800 */
[----:B------:R-:W3:Y:S04]  /*679d0*/  LDL.LU R250, [R1+0xb78] ;  /* 0x000b780001fa7983 */ /* 0x000ee80000300800 */
[----:B------:R-:W3:Y:S01]  /*679e0*/  LDL.LU R251, [R1+0xb7c] ;  /* 0x000b7c0001fb7983 */ /* 0x000ee20000300800 */
[----:B------:R-:W-:-:S02]  /*679f0*/  IMAD.MOV.U32 R73, RZ, RZ, R14 ;  /* 0x000000ffff497224 */ /* 0x000fc400078e000e */
[----:B------:R-:W-:Y:S01]  /*67a00*/  IMAD.MOV.U32 R72, RZ, RZ, R15 ;  /* 0x000000ffff487224 */ /* 0x000fe200078e000f */
[C---:B----4-:R-:W-:Y:S08]  /*67a10*/  HMMA.1688.F32.TF32 R48, R240.reuse, R126, R48 ;  /* 0x0000007ef030723c */ /* 0x050ff00000081030 */
[C---:B------:R-:W-:Y:S08]  /*67a20*/  HMMA.1688.F32.TF32 R52, R240.reuse, R122, R52 ;  /* 0x0000007af034723c */ /* 0x040ff00000081034 */
[----:B------:R-:W-:Y:S01]  /*67a30*/  HMMA.1688.F32.TF32 R12, R240, R130, R244 ;  /* 0x00000082f00c723c */ /* 0x000fe200000810f4 */
[----:B------:R-:W-:Y:S04]  /*67a40*/  LDS R240, [R0+0x1c200] ;  /* 0x01c2000000f07984 */ /* 0x000fe80000000800 */
[----:B------:R-:W-:Y:S10]  /*67a50*/  LDS R242, [R0+0x1e200] ;  /* 0x01e2000000f27984 */ /* 0x000ff40000000800 */
[----:B------:R-:W-:Y:S04]  /*67a60*/  STL.64 [R1+0x810], R52 ;  /* 0x0008103401007387 */ /* 0x000fe80000100a00 */
[----:B------:R-:W-:Y:S01]  /*67a70*/  STL.64 [R1+0x818], R54 ;  /* 0x0008183601007387 */ /* 0x000fe20000100a00 */
[----:B------:R-:W-:Y:S03]  /*67a80*/  HMMA.1688.F32.TF32 R40, R232, R74, R40 ;  /* 0x0000004ae828723c */ /* 0x000fe60000081028 */
[----:B------:R-:W-:Y:S04]  /*67a90*/  STL.64 [R1+0x800], R48 ;  /* 0x0008003001007387 */ /* 0x000fe80000100a00 */
[----:B------:R-:W-:Y:S01]  /*67aa0*/  STL.64 [R1+0x808], R50 ;  /* 0x0008083201007387 */ /* 0x000fe20000100a00 */
[----:B------:R-:W-:-:S03]  /*67ab0*/  MOV R68, R12 ;  /* 0x0000000c00447202 */ /* 0x000fc60000000f00 */
[----:B------:R1:W-:Y:S01]  /*67ac0*/  STL.64 [R1+0x258], R14 ;  /* 0x0002580e01007387 */ /* 0x0003e20000100a00 */
[----:B------:R-:W-:-:S03]  /*67ad0*/  IMAD.MOV.U32 R69, RZ, RZ, R13 ;  /* 0x000000ffff457224 */ /* 0x000fc600078e000d */
[----:B------:R-:W3:Y:S01]  /*67ae0*/  LDL.LU R244, [R1+0xb60] ;  /* 0x000b600001f47983 */ /* 0x000ee20000300800 */
[C---:B------:R-:W-:Y:S03]  /*67af0*/  HMMA.1688.F32.TF32 R44, R232.reuse, R70, R44 ;  /* 0x00000046e82c723c */ /* 0x040fe6000008102c */
[----:B------:R-:W3:Y:S04]  /*67b00*/  LDL.LU R245, [R1+0xb64] ;  /* 0x000b640001f57983 */ /* 0x000ee80000300800 */
[----:B------:R-:W3:Y:S01]  /*67b10*/  LDL.LU R246, [R1+0xb68] ;  /* 0x000b680001f67983 */ /* 0x000ee20000300800 */
[----:B-1----:R-:W-:Y:S03]  /*67b20*/  HMMA.1688.F32.TF32 R12, R232, R78, R36 ;  /* 0x0000004ee80c723c */ /* 0x002fe60000081024 */
[----:B------:R-:W3:Y:S04]  /*67b30*/  LDL.LU R247, [R1+0xb6c] ;  /* 0x000b6c0001f77983 */ /* 0x000ee80000300800 */
[----:B------:R1:W-:Y:S04]  /*67b40*/  STL [R1+0x3afc], R69 ;  /* 0x003afc4501007387 */ /* 0x0003e80000100800 */
[----:B------:R1:W-:Y:S04]  /*67b50*/  STL [R1+0x3af8], R68 ;  /* 0x003af84401007387 */ /* 0x0003e80000100800 */
[----:B------:R-:W-:Y:S04]  /*67b60*/  LDS R241, [R81+0x1c200] ;  /* 0x01c2000051f17984 */ /* 0x000fe80000000800 */
[----:B------:R-:W-:Y:S04]  /*67b70*/  STL.64 [R1+0x7f0], R44 ;  /* 0x0007f02c01007387 */ /* 0x000fe80000100a00 */
[----:B------:R-:W-:Y:S04]  /*67b80*/  STL.64 [R1+0x7f8], R46 ;  /* 0x0007f82e01007387 */ /* 0x000fe80000100a00 */
[----:B------:R-:W-:Y:S01]  /*67b90*/  STL.64 [R1+0x7d0], R40 ;  /* 0x0007d02801007387 */ /* 0x000fe20000100a00 */
[----:B-1----:R-:W-:-:S03]  /*67ba0*/  IMAD.MOV.U32 R69, RZ, RZ, R13 ;  /* 0x000000ffff457224 */ /* 0x002fc600078e000d */
[----:B------:R-:W-:Y:S01]  /*67bb0*/  STL.64 [R1+0x7d8], R42 ;  /* 0x0007d82a01007387 */ /* 0x000fe20000100a00 */
[----:B------:R-:W-:-:S03]  /*67bc0*/  IMAD.MOV.U32 R68, RZ, RZ, R14 ;  /* 0x000000ffff447224 */ /* 0x000fc600078e000e */
[----:B------:R-:W-:Y:S04]  /*67bd0*/  STL [R1+0x7c0], R12 ;  /* 0x0007c00c01007387 */ /* 0x000fe80000100800 */
[----:B------:R3:W-:Y:S01]  /*67be0*/  STL [R1+0x7cc], R15 ;  /* 0x0007cc0f01007387 */ /* 0x0007e20000100800 */
[C---:B--2---:R-:W-:Y:S03]  /*67bf0*/  HMMA.1688.F32.TF32 R28, R232.reuse, R86, R28 ;  /* 0x00000056e81c723c */ /* 0x044fe6000008101c */
[----:B------:R-:W1:Y:S05]  /*67c00*/  LDS R243, [R81+0x1e200] ;  /* 0x01e2000051f37984 */ /* 0x000e6a0000000800 */
[C---:B---3--:R-:W-:Y:S01]  /*67c10*/  HMMA.1688.F32.TF32 R12, R232.reuse, R82, R32 ;  /* 0x00000052e80c723c */ /* 0x048fe20000081020 */
[----:B------:R-:W-:Y:S04]  /*67c20*/  STL [R1+0x3b04], R68 ;  /* 0x003b044401007387 */ /* 0x000fe80000100800 */
[----:B------:R-:W-:Y:S11]  /*67c30*/  STL [R1+0x3b00], R69 ;  /* 0x003b004501007387 */ /* 0x000ff60000100800 */
[----:B------:R-:W-:Y:S07]  /*67c40*/  @!UPT UIADD3 URZ, URZ, URZ, URZ ;  /* 0x0000003f3f3ff290 */ /* 0x000fee000fffe03f */
[----:B------:R-:W-:Y:S04]  /*67c50*/  STL.64 [R1+0x7b0], R12 ;  /* 0x0007b00c01007387 */ /* 0x000fe80000100a00 */
[----:B------:R2:W-:Y:S02]  /*67c60*/  STL.64 [R1+0x7b8], R14 ;  /* 0x0007b80e01007387 */ /* 0x0005e40000100a00 */
[C---:B--2---:R-:W-:Y:S02]  /*67c70*/  HMMA.1688.F32.TF32 R12, R232.reuse, R90, R24 ;  /* 0x0000005ae80c723c */ /* 0x044fe40000081018 */
[----:B------:R-:W-:Y:S04]  /*67c80*/  STL.64 [R1+0x790], R28 ;  /* 0x0007901c01007387 */ /* 0x000fe80000100a00 */
[----:B------:R-:W-:Y:S02]  /*67c90*/  STL.64 [R1+0x798], R30 ;  /* 0x0007981e01007387 */ /* 0x000fe40000100a00 */
[C---:B------:R-:W-:Y:S11]  /*67ca0*/  HMMA.1688.F32.TF32 R20, R232.reuse, R94, R20 ;  /* 0x0000005ee814723c */ /* 0x040ff60000081014 */
[----:B------:R-:W-:Y:S04]  /*67cb0*/  @!UPT UIADD3 URZ, URZ, URZ, URZ ;  /* 0x0000003f3f3ff290 */ /* 0x000fe8000fffe03f */
[----:B------:R2:W-:Y:S01]  /*67cc0*/  STL.64 [R1+0x780], R12 ;  /* 0x0007800c01007387 */ /* 0x0005e20000100a00 */
[----:B------:R-:W-:Y:S01]  /*67cd0*/  MOV R68, R14 ;  /* 0x0000000e00447202 */ /* 0x000fe20000000f00 */
[----:B------:R-:W-:Y:S02]  /*67ce0*/  IMAD.MOV.U32 R69, RZ, RZ, R15 ;  /* 0x000000ffff457224 */ /* 0x000fe400078e000f */
[----:B--2---:R-:W-:Y:S03]  /*67cf0*/  HMMA.1688.F32.TF32 R12, R232, R98, R248 ;  /* 0x00000062e80c723c */ /* 0x004fe600000810f8 */
[----:B------:R2:W-:Y:S04]  /*67d00*/  STL [R1+0x3b0c], R69 ;  /* 0x003b0c4501007387 */ /* 0x0005e80000100800 */
[----:B------:R3:W-:Y:S04]  /*67d10*/  STL [R1+0x3b08], R68 ;  /* 0x003b084401007387 */ /* 0x0007e80000100800 */
[----:B------:R-:W-:Y:S04]  /*67d20*/  STL.64 [R1+0x770], R20 ;  /* 0x0007701401007387 */ /* 0x000fe80000100a00 */
[----:B------:R-:W-:Y:S08]  /*67d30*/  STL.64 [R1+0x778], R22 ;  /* 0x0007781601007387 */ /* 0x000ff00000100a00 */
[----:B------:R3:W-:Y:S04]  /*67d40*/  STL.64 [R1+0x750], R12 ;  /* 0x0007500c01007387 */ /* 0x0007e80000100a00 */
[----:B------:R-:W4:Y:S04]  /*67d50*/  LDL.LU R248, [R1+0xc80] ;  /* 0x000c800001f87983 */ /* 0x000f280000300800 */
[----:B------:R-:W4:Y:S04]  /*67d60*/  LDL.LU R249, [R1+0xc84] ;  /* 0x000c840001f97983 */ /* 0x000f280000300800 */
[----:B------:R-:W4:Y:S04]  /*67d70*/  LDL.LU R250, [R1+0xc88] ;  /* 0x000c880001fa7983 */ /* 0x000f280000300800 */
[----:B------:R-:W4:Y:S01]  /*67d80*/  LDL.LU R251, [R1+0xc8c] ;  /* 0x000c8c0001fb7983 */ /* 0x000f220000300800 */
[----:B--2---:R-:W-:-:S02]  /*67d90*/  IMAD.MOV.U32 R69, RZ, RZ, R14 ;  /* 0x000000ffff457224 */ /* 0x004fc400078e000e */
[----:B---3--:R-:W-:-:S03]  /*67da0*/  IMAD.MOV.U32 R68, RZ, RZ, R15 ;  /* 0x000000ffff447224 */ /* 0x008fc600078e000f */
[----:B------:R-:W-:Y:S04]  /*67db0*/  STL [R1+0x3b14], R69 ;  /* 0x003b144501007387 */ /* 0x000fe80000100800 */
[----:B------:R-:W-:Y:S04]  /*67dc0*/  STL [R1+0x3b10], R68 ;  /* 0x003b104401007387 */ /* 0x000fe80000100800 */
[----:B------:R-:W2:Y:S01]  /*67dd0*/  LDL.LU R24, [R1+0xb50] ;  /* 0x000b500001187983 */ /* 0x000ea20000300800 */
[C---:B------:R-:W-:Y:S11]  /*67de0*/  HMMA.1688.F32.TF32 R12, R232.reuse, R102, R244 ;  /* 0x00000066e80c723c */ /* 0x040ff600000810f4 */
[----:B------:R-:W-:Y:S11]  /*67df0*/  @!UPT UIADD3 URZ, URZ, URZ, URZ ;  /* 0x0000003f3f3ff290 */ /* 0x000ff6000fffe03f */
[----:B------:R-:W-:Y:S01]  /*67e00*/  @!UPT UIADD3 URZ, URZ, URZ, URZ ;  /* 0x0000003f3f3ff290 */ /* 0x000fe2000fffe03f */
        /* <DEDUP_REMOVED lines=25> */
[----:B----4-:R-:W-:Y:S11]  /*67fa0*/  HMMA.1688.F32.TF32 R12, R232, R106, R248 ;  /* 0x0000006ae80c723c */ /* 0x010ff600000810f8 */
[----:B------:R-:W-:Y:S11]  /*67fb0*/  @!UPT UIADD3 URZ, URZ, URZ, URZ ;  /* 0x0000003f3f3ff290 */ /* 0x000ff6000fffe03f */
[----:B------:R-:W-:Y:S01]  /*67fc0*/  @!UPT UIADD3 URZ, URZ, URZ, URZ ;  /* 0x0000003f3f3ff290 */ /* 0x000fe2000fffe03f */
        /* <DEDUP_REMOVED lines=14> */
[----:B------:R-:W-:-:S04]  /*680b0*/  IMAD.MOV.U32 R68, RZ, RZ, R13 ;  /* 0x000000ffff447224 */ /* 0x000fc800078e000d */
[----:B------:R1:W-:Y:S04]  /*680c0*/  STL [R1+0x3b1c], R69 ;  /* 0x003b1c4501007387 */ /* 0x0003e80000100800 */
[----:B------:R1:W-:Y:S01]  /*680d0*/  STL [R1+0x3b18], R68 ;  /* 0x003b184401007387 */ /* 0x0003e20000100800 */
[C---:B--2---:R-:W-:Y:S08]  /*680e0*/  HMMA.1688.F32.TF32 R44, R232.reuse, R110, R44 ;  /* 0x0000006ee82c723c */ /* 0x044ff0000008102c */
[C---:B---3--:R-:W-:Y:S11]  /*680f0*/  HMMA.1688.F32.TF32 R12, R232.reuse, R114, R40 ;  /* 0x00000072e80c723c */ /* 0x048ff60000081028 */
[----:B------:R-:W-:Y:S04]  /*68100*/  @!UPT UIADD3 URZ, URZ, URZ, URZ ;  /* 0x0000003f3f3ff290 */ /* 0x000fe8000fffe03f */
[----:B------:R-:W-:Y:S04]  /*68110*/  STL.64 [R1+0x710], R44 ;  /* 0x0007102c01007387 */ /* 0x000fe80000100a00 */
[----:B------:R-:W-:Y:S01]  /*68120*/  STL.64 [R1+0x718], R46 ;  /* 0x0007182e01007387 */ /* 0x000fe20000100a00 */
[----:B------:R-:W-:Y:S03]  /*68130*/  HMMA.1688.F32.TF32 R36, R232, R118, R36 ;  /* 0x00000076e824723c */ /* 0x000fe60000081024 */
[----:B------:R2:W-:Y:S01]  /*68140*/  STL.64 [R1+0x700], R12 ;  /* 0x0007000c01007387 */ /* 0x0005e20000100a00 */
[----:B-1----:R-:W-:Y:S02]  /*68150*/  IMAD.MOV.U32 R69, RZ, RZ, R14 ;  /* 0x000000ffff457224 */ /* 0x002fe400078e000e */
[----:B------:R-:W-:-:S02]  /*68160*/  IMAD.MOV.U32 R68, RZ, RZ, R15 ;  /* 0x000000ffff447224 */ /* 0x000fc400078e000f */
[C---:B--2---:R-:W-:Y:S01]  /*68170*/  HMMA.1688.F32.TF32 R12, R232.reuse, R122, R32 ;  /* 0x0000007ae80c723c */ /* 0x044fe20000081020 */
[----:B------:R1:W-:Y:S04]  /*68180*/  STL [R1+0x3b24], R69 ;  /* 0x003b244501007387 */ /* 0x0003e80000100800 */
[----:B------:R2:W-:Y:S10]  /*68190*/  STL [R1+0x3b20], R68 ;  /* 0x003b204401007387 */ /* 0x0005f40000100800 */
[----:B------:R-:W-:Y:S01]  /*681a0*/  STL.64 [R1+0x6f0], R36 ;  /* 0x0006f02401007387 */ /* 0x000fe20000100a00 */
[----:B------:R-:W-:Y:S03]  /*681b0*/  HMMA.1688.F32.TF32 R28, R232, R126, R28 ;  /* 0x0000007ee81c723c */ /* 0x000fe6000008101c */
[----:B------:R-:W-:Y:S04]  /*681c0*/  STL.64 [R1+0x6f8], R38 ;  /* 0x0006f82601007387 */ /* 0x000fe80000100a00 */
[----:B------:R3:W-:Y:S01]  /*681d0*/  STL.64 [R1+0x6e8], R14 ;  /* 0x0006e80e01007387 */ /* 0x0007e20000100a00 */
[----:B-1----:R-:W-:Y:S01]  /*681e0*/  MOV R69, R12 ;  /* 0x0000000c00457202 */ /* 0x002fe20000000f00 */
[----:B--2---:R-:W-:-:S02]  /*681f0*/  IMAD.MOV.U32 R68, RZ, RZ, R13 ;  /* 0x000000ffff447224 */ /* 0x004fc400078e000d */
[----:B---3--:R-:W-:Y:S02]  /*68200*/  HMMA.1688.F32.TF32 R12, R232, R130, R24 ;  /* 0x00000082e80c723c */ /* 0x008fe40000081018 */
[----:B------:R1:W-:Y:S04]  /*68210*/  STL [R1+0x3b2c], R69 ;  /* 0x003b2c4501007387 */ /* 0x0003e80000100800 */
[----:B------:R2:W-:Y:S06]  /*68220*/  STL [R1+0x3b28], R68 ;  /* 0x003b284401007387 */ /* 0x0005ec0000100800 */
[----:B------:R-:W-:Y:S04]  /*68230*/  STL.64 [R1+0x6d0], R28 ;  /* 0x0006d01c01007387 */ /* 0x000fe80000100a00 */
[----:B------:R-:W-:Y:S04]  /*68240*/  STL.64 [R1+0x6d8], R30 ;  /* 0x0006d81e01007387 */ /* 0x000fe80000100a00 */
[----:B------:R-:W-:Y:S04]  /*68250*/  LDS R232, [R0+0x1c280] ;  /* 0x01c2800000e87984 */ /* 0x000fe80000000800 */
[----:B------:R-:W-:Y:S01]  /*68260*/  LDS R234, [R0+0x1e280] ;  /* 0x01e2800000ea7984 */ /* 0x000fe20000000800 */
[----:B-1----:R-:W-:-:S03]  /*68270*/  IMAD.MOV.U32 R69, RZ, RZ, R14 ;  /* 0x000000ffff457224 */ /* 0x002fc600078e000e */
[----:B------:R1:W-:Y:S01]  /*68280*/  STL.64 [R1+0x240], R12 ;  /* 0x0002400c01007387 */ /* 0x0003e20000100a00 */
[----:B--2---:R-:W-:Y:S01]  /*68290*/  IMAD.MOV.U32 R68, RZ, RZ, R15 ;  /* 0x000000ffff447224 */ /* 0x004fe200078e000f */
[C---:B----4-:R-:W-:Y:S02]  /*682a0*/  HMMA.1688.F32.TF32 R20, R236.reuse, R70, R20 ;  /* 0x00000046ec14723c */ /* 0x050fe40000081014 */
[----:B------:R-:W-:Y:S04]  /*682b0*/  LDS R233, [R81+0x1c280] ;  /* 0x01c2800051e97984 */ /* 0x000fe80000000800 */
[----:B------:R-:W2:Y:S02]  /*682c0*/  LDS R235, [R81+0x1e280] ;  /* 0x01e2800051eb7984 */ /* 0x000ea40000000800 */
[----:B-1----:R-:W-:Y:S02]  /*682d0*/  HMMA.1688.F32.TF32 R12, R236, R74, R244 ;  /* 0x0000004aec0c723c */ /* 0x002fe400000810f4 */
[----:B------:R1:W-:Y:S04]  /*682e0*/  STL [R1+0x3b34], R69 ;  /* 0x003b344501007387 */ /* 0x0003e80000100800 */
[----:B------:R3:W-:Y:S09]  /*682f0*/  STL [R1+0x3b30], R68 ;  /* 0x003b304401007387 */ /* 0x0007f20000100800 */
[----:B------:R-:W-:Y:S04]  /*68300*/  STL.64 [R1+0x230], R20 ;  /* 0x0002301401007387 */ /* 0x000fe80000100a00 */
[----:B------:R-:W-:Y:S04]  /*68310*/  STL.64 [R1+0x238], R22 ;  /* 0x0002381601007387 */ /* 0x000fe80000100a00 */
[----:B------:R4:W-:Y:S01]  /*68320*/  STL.64 [R1+0x228], R14 ;  /* 0x0002280e01007387 */ /* 0x0009e20000100a00 */
[----:B-1----:R-:W-:Y:S01]  /*68330*/  MOV R69, R12 ;  /* 0x0000000c00457202 */ /* 0x002fe20000000f00 */
[----:B---3--:R-:W-:-:S02]  /*68340*/  IMAD.MOV.U32 R68, RZ, RZ, R13 ;  /* 0x000000ffff447224 */ /* 0x008fc400078e000d */
[----:B----4-:R-:W-:Y:S02]  /*68350*/  HMMA.1688.F32.TF32 R12, R236, R78, R248 ;  /* 0x0000004eec0c723c */ /* 0x010fe400000810f8 */
[----:B------:R-:W-:Y:S04]  /*68360*/  STL [R1+0x3b3c], R69 ;  /* 0x003b3c4501007387 */ /* 0x000fe80000100800 */
[----:B------:R-:W-:Y:S04]  /*68370*/  STL [R1+0x3b38], R68 ;  /* 0x003b384401007387 */ /* 0x000fe80000100800 */
[----:B------:R-:W3:Y:S11]  /*68380*/  LDL.LU R248, [R1+0xfa0] ;  /* 0x000fa00001f87983 */ /* 0x000ef60000300800 */
[----:B------:R-:W-:Y:S02]  /*68390*/  @!UPT UIADD3 URZ, URZ, URZ, URZ ;  /* 0x0000003f3f3ff290 */ /* 0x000fe4000fffe03f */
        /* <DEDUP_REMOVED lines=90> */
[----:B---3--:R-:W-:Y:S08]  /*68940*/  HMMA.1688.F32.TF32 R40, R240, R74, R40 ;  /* 0x0000004af028723c */ /* 0x008ff00000081028 */
[C---:B------:R-:W-:Y:S08]  /*68950*/  HMMA.1688.F32.TF32 R52, R236.reuse, R126, R52 ;  /* 0x0000007eec34723c */ /* 0x040ff00000081034 */
[C---:B------:R-:W-:Y:S08]  /*68960*/  HMMA.1688.F32.TF32 R56, R236.reuse, R122, R56 ;  /* 0x0000007aec38723c */ /* 0x040ff00000081038 */
[C---:B------:R-:W-:Y:S08]  /*68970*/  HMMA.1688.F32.TF32 R132, R236.reuse, R98, R132 ;  /* 0x00000062ec84723c */ /* 0x040ff00000081084 */
[C---:B------:R-:W-:Y:S08]  /*68980*/  HMMA.1688.F32.TF32 R148, R236.reuse, R82, R220 ;  /* 0x00000052ec94723c */ /* 0x040ff000000810dc */
[C---:B------:R-:W-:Y:S08]  /*68990*/  HMMA.1688.F32.TF32 R144, R236.reuse, R86, R144 ;  /* 0x00000056ec90723c */ /* 0x040ff00000081090 */
[----:B------:R-:W-:Y:S08]  /*689a0*/  HMMA.1688.F32.TF32 R140, R236, R90, R140 ;  /* 0x0000005aec8c723c */ /* 0x000ff0000008108c */
[----:B------:R-:W-:-:S02]  /*689b0*/  IMAD.MOV.U32 R69, RZ, RZ, R150 ;  /* 0x000000ffff457224 */ /* 0x000fc400078e0096 */
[----:B------:R-:W-:Y:S01]  /*689c0*/  IMAD.MOV.U32 R68, RZ, RZ, R151 ;  /* 0x000000ffff447224 */ /* 0x000fe200078e0097 */
[----:B------:R-:W-:Y:S01]  /*689d0*/  HMMA.1688.F32.TF32 R136, R236, R94, R136 ;  /* 0x0000005eec88723c */ /* 0x000fe20000081088 */
[----:B------:R-:W-:Y:S04]  /*689e0*/  STL.64 [R1+0x200], R148 ;  /* 0x0002009401007387 */ /* 0x000fe80000100a00 */
[----:B------:R1:W-:Y:S04]  /*689f0*/  STL [R1+0x3b44], R69 ;  /* 0x003b444501007387 */ /* 0x0003e80000100800 */
[----:B------:R2:W-:Y:S04]  /*68a00*/  STL [R1+0x3b40], R68 ;  /* 0x003b404401007387 */ /* 0x0005e80000100800 */
[----:B------:R-:W-:Y:S01]  /*68a10*/  STL.64 [R1+0x1f0], R144 ;  /* 0x0001f09001007387 */ /* 0x000fe20000100a00 */
[----:B-1----:R-:W-:-:S03]  /*68a20*/  MOV R69, R140 ;  /* 0x0000008c00457202 */ /* 0x002fc60000000f00 */
[----:B------:R-:W-:Y:S01]  /*68a30*/  STL.64 [R1+0x1f8], R146 ;  /* 0x0001f89201007387 */ /* 0x000fe20000100a00 */
[----:B--2---:R-:W-:-:S03]  /*68a40*/  IMAD.MOV.U32 R68, RZ, RZ, R141 ;  /* 0x000000ffff447224 */ /* 0x004fc600078e008d */
[----:B------:R1:W-:Y:S04]  /*68a50*/  STL.64 [R1+0x1e8], R142 ;  /* 0x0001e88e01007387 */ /* 0x0003e80000100a00 */
[----:B------:R2:W-:Y:S04]  /*68a60*/  STL [R1+0x3b4c], R69 ;  /* 0x003b4c4501007387 */ /* 0x0005e80000100800 */
[----:B------:R3:W-:Y:S04]  /*68a70*/  STL [R1+0x3b48], R68 ;  /* 0x003b484401007387 */ /* 0x0007e80000100800 */
[----:B------:R-:W-:Y:S01]  /*68a80*/  STL.64 [R1+0x1d0], R136 ;  /* 0x0001d08801007387 */ /* 0x000fe20000100a00 */
[----:B-1----:R-:W-:Y:S01]  /*68a90*/  HMMA.1688.F32.TF32 R140, R236, R102, R168 ;  /* 0x00000066ec8c723c */ /* 0x002fe200000810a8 */
[----:B--2---:R-:W-:-:S02]  /*68aa0*/  IMAD.MOV.U32 R69, RZ, RZ, R134 ;  /* 0x000000ffff457224 */ /* 0x004fc400078e0086 */
[----:B------:R1:W-:Y:S01]  /*68ab0*/  STL.64 [R1+0x1d8], R138 ;  /* 0x0001d88a01007387 */ /* 0x0003e20000100a00 */
[----:B---3--:R-:W-:-:S03]  /*68ac0*/  IMAD.MOV.U32 R68, RZ, RZ, R135 ;  /* 0x000000ffff447224 */ /* 0x008fc600078e0087 */
[----:B------:R2:W-:Y:S01]  /*68ad0*/  STL.64 [R1+0x1c0], R132 ;  /* 0x0001c08401007387 */ /* 0x0005e20000100a00 */
[C---:B-1----:R-:W-:Y:S08]  /*68ae0*/  HMMA.1688.F32.TF32 R136, R236.reuse, R106, R172 ;  /* 0x0000006aec88723c */ /* 0x042ff000000810ac */
[C---:B--2---:R-:W-:Y:S08]  /*68af0*/  HMMA.1688.F32.TF32 R132, R236.reuse, R110, R64 ;  /* 0x0000006eec84723c */ /* 0x044ff00000081040 */
[C---:B----4-:R-:W-:Y:S08]  /*68b00*/  HMMA.1688.F32.TF32 R64, R236.reuse, R114, R12 ;  /* 0x00000072ec40723c */ /* 0x050ff0000008100c */
        /* <DEDUP_REMOVED lines=23> */
[----:B------:R-:W-:Y:S01]  /*68c80*/  LDS R239, [R81+0x1e380] ;  /* 0x01e3800051ef7984 */ /* 0x000fe20000000800 */
[C---:B-1----:R-:W-:Y:S03]  /*68c90*/  HMMA.1688.F32.TF32 R12, R240.reuse, R78, R36 ;  /* 0x0000004ef00c723c */ /* 0x042fe60000081024 */
[----:B------:R-:W-:Y:S04]  /*68ca0*/  STL.64 [R1+0x120], R44 ;  /* 0x0001202c01007387 */ /* 0x000fe80000100a00 */
[----:B------:R-:W-:Y:S04]  /*68cb0*/  STL.64 [R1+0x128], R46 ;  /* 0x0001282e01007387 */ /* 0x000fe80000100a00 */
[----:B------:R-:W-:Y:S04]  /*68cc0*/  STL.64 [R1+0x110], R40 ;  /* 0x0001102801007387 */ /* 0x000fe80000100a00 */
[----:B------:R-:W-:Y:S08]  /*68cd0*/  STL.64 [R1+0x118], R42 ;  /* 0x0001182a01007387 */ /* 0x000ff00000100a00 */
[----:B------:R-:W-:Y:S04]  /*68ce0*/  STL.64 [R1+0x100], R12 ;  /* 0x0001000c01007387 */ /* 0x000fe80000100a00 */
[----:B------:R1:W-:Y:S02]  /*68cf0*/  STL.64 [R1+0x108], R14 ;  /* 0x0001080e01007387 */ /* 0x0003e40000100a00 */
[C---:B-1----:R-:W-:Y:S02]  /*68d00*/  HMMA.1688.F32.TF32 R12, R240.reuse, R90, R24 ;  /* 0x0000005af00c723c */ /* 0x042fe40000081018 */
        /* <DEDUP_REMOVED lines=8> */
[----:B-1----:R-:W-:Y:S02]  /*68d90*/  HMMA.1688.F32.TF32 R12, R240, R102, R248 ;  /* 0x00000066f00c723c */ /* 0x002fe400000810f8 */
        /* <DEDUP_REMOVED lines=99> */
[----:B--2---:R-:W-:Y:S08]  /*693d0*/  HMMA.1688.F32.TF32 R64, R232, R74, R64 ;  /* 0x0000004ae840723c */ /* 0x004ff00000081040 */
[C---:B---3--:R-:W-:Y:S08]  /*693e0*/  HMMA.1688.F32.TF32 R148, R240.reuse, R106, R224 ;  /* 0x0000006af094723c */ /* 0x048ff000000810e0 */
[C---:B------:R-:W-:Y:S08]  /*693f0*/  HMMA.1688.F32.TF32 R156, R240.reuse, R110, R220 ;  /* 0x0000006ef09c723c */ /* 0x040ff000000810dc */
[C---:B------:R-:W-:Y:S07]  /*69400*/  HMMA.1688.F32.TF32 R152, R240.reuse, R114, R144 ;  /* 0x00000072f098723c */ /* 0x040fee0000081090 */
[----:B------:R-:W-:Y:S01]  /*69410*/  STL.64 [R1+0x1640], R148 ;  /* 0x0016409401007387 */ /* 0x000fe20000100a00 */
[C---:B------:R-:W-:Y:S03]  /*69420*/  HMMA.1688.F32.TF32 R144, R240.reuse, R122, R136 ;  /* 0x0000007af090723c */ /* 0x040fe60000081088 */
[----:B------:R1:W-:Y:S05]  /*69430*/  STL.64 [R1+0x1648], R150 ;  /* 0x0016489601007387 */ /* 0x0003ea0000100a00 */
[C---:B------:R-:W-:Y:S08]  /*69440*/  HMMA.1688.F32.TF32 R136, R240.reuse, R130, R168 ;  /* 0x00000082f088723c */ /* 0x040ff000000810a8 */
        /* <DEDUP_REMOVED lines=26> */
[----:B------:R-:W1:Y:S11]  /*695f0*/  LDS R243, [R81+0x1e300] ;  /* 0x01e3000051f37984 */ /* 0x000e760000000800 */
[----:B------:R-:W-:Y:S09]  /*69600*/  @!UPT UIADD3 URZ, URZ, URZ, URZ ;  /* 0x0000003f3f3ff290 */ /* 0x000ff2000fffe03f */
[----:B------:R-:W-:Y:S04]  /*69610*/  STL.64 [R1+0x15b0], R12 ;  /* 0x0015b00c01007387 */ /* 0x000fe80000100a00 */
[----:B------:R2:W-:Y:S02]  /*69620*/  STL.64 [R1+0x15b8], R14 ;  /* 0x0015b80e01007387 */ /* 0x0005e40000100a00 */
[C---:B--2---:R-:W-:Y:S02]  /*69630*/  HMMA.1688.F32.TF32 R12, R232.reuse, R90, R52 ;  /* 0x0000005ae80c723c */ /* 0x044fe40000081034 */
[----:B------:R-:W-:Y:S04]  /*69640*/  STL.64 [R1+0x15a0], R56 ;  /* 0x0015a03801007387 */ /* 0x000fe80000100a00 */
[----:B------:R-:W-:Y:S02]  /*69650*/  STL.64 [R1+0x15a8], R58 ;  /* 0x0015a83a01007387 */ /* 0x000fe40000100a00 */
[C---:B------:R-:W-:Y:S08]  /*69660*/  HMMA.1688.F32.TF32 R48, R232.reuse, R94, R48 ;  /* 0x0000005ee830723c */ /* 0x040ff00000081030 */
[C---:B------:R-:W-:Y:S07]  /*69670*/  HMMA.1688.F32.TF32 R44, R232.reuse, R98, R44 ;  /* 0x00000062e82c723c */ /* 0x040fee000008102c */
        /* <DEDUP_REMOVED lines=23> */
[----:B--2---:R-:W-:Y:S02]  /*697f0*/  HMMA.1688.F32.TF32 R12, R232, R130, R248 ;  /* 0x00000082e80c723c */ /* 0x004fe400000810f8 */
[----:B------:R-:W-:Y:S04]  /*69800*/  STL.64 [R1+0x1510], R24 ;  /* 0x0015101801007387 */ /* 0x000fe80000100a00 */
[----:B------:R-:W-:Y:S04]  /*69810*/  STL.64 [R1+0x1518], R26 ;  /* 0x0015181a01007387 */ /* 0x000fe80000100a00 */
[----:B------:R-:W2:Y:S04]  /*69820*/  LDL.LU R248, [R1+0x9c0] ;  /* 0x0009c00001f87983 */ /* 0x000ea80000300800 */
[----:B------:R3:W-:Y:S04]  /*69830*/  STL.64 [R1+0x1500], R20 ;  /* 0x0015001401007387 */ /* 0x0007e80000100a00 */
[----:B------:R4:W-:Y:S04]  /*69840*/  STL.64 [R1+0x1508], R22 ;  /* 0x0015081601007387 */ /* 0x0009e80000100a00 */
[----:B------:R-:W-:Y:S04]  /*69850*/  LDS R232, [R0+0x1c400] ;  /* 0x01c4000000e87984 */ /* 0x000fe80000000800 */
        /* <DEDUP_REMOVED lines=144> */
[----:B--2---:R-:W2:Y:S04]  /*6a160*/  LDL.LU.64 R182, [R1+0x3d58] ;  /* 0x003d580001b67983 */ /* 0x004ea80000300a00 */
[----:B------:R-:W2:Y:S04]  /*6a170*/  LDL.LU.64 R180, [R1+0x3d50] ;  /* 0x003d500001b47983 */ /* 0x000ea80000300a00 */
[----:B------:R-:W-:Y:S04]  /*6a180*/  STL.64 [R1+0x10e0], R176 ;  /* 0x0010e0b001007387 */ /* 0x000fe80000100a00 */
[----:B------:R3:W-:Y:S01]  /*6a190*/  STL.64 [R1+0x10e8], R178 ;  /* 0x0010e8b201007387 */ /* 0x0007e20000100a00 */
[C---:B------:R-:W-:Y:S03]  /*6a1a0*/  HMMA.1688.F32.TF32 R144, R240.reuse, R110, R144 ;  /* 0x0000006ef090723c */ /* 0x040fe60000081090 */
[----:B---3--:R-:W3:Y:S04]  /*6a1b0*/  LDL.LU.64 R178, [R1+0x3d48] ;  /* 0x003d480001b27983 */ /* 0x008ee80000300a00 */
[----:B------:R-:W3:Y:S04]  /*6a1c0*/  LDL.LU.64 R176, [R1+0x3d40] ;  /* 0x003d400001b07983 */ /* 0x000ee80000300a00 */
[----:B------:R-:W-:Y:S04]  /*6a1d0*/  STL.64 [R1+0x10d0], R228 ;  /* 0x0010d0e401007387 */ /* 0x000fe80000100a00 */
[----:B------:R4:W-:Y:S04]  /*6a1e0*/  STL.64 [R1+0x10d8], R230 ;  /* 0x0010d8e601007387 */ /* 0x0009e80000100a00 */
[----:B----4-:R-:W4:Y:S04]  /*6a1f0*/  LDL.LU.64 R230, [R1+0x3d38] ;  /* 0x003d380001e67983 */ /* 0x010f280000300a00 */
        /* <DEDUP_REMOVED lines=48> */
[----:B------:R1:W-:Y:S02]  /*6a500*/  STL.64 [R1+0x1018], R170 ;  /* 0x001018aa01007387 */ /* 0x0003e40000100a00 */
[C---:B-1----:R-:W-:Y:S08]  /*6a510*/  HMMA.1688.F32.TF32 R168, R236.reuse, R70, R64 ;  /* 0x00000046eca8723c */ /* 0x042ff00000081040 */
[C---:B------:R-:W-:Y:S08]  /*6a520*/  HMMA.1688.F32.TF32 R64, R236.reuse, R74, R12 ;  /* 0x0000004aec40723c */ /* 0x040ff0000008100c */
[C---:B------:R-:W-:Y:S01]  /*6a530*/  HMMA.1688.F32.TF32 R12, R236.reuse, R78, R60 ;  /* 0x0000004eec0c723c */ /* 0x040fe2000008103c */
        /* <DEDUP_REMOVED lines=38> */
[----:B------:R1:W-:Y:S04]  /*6a7a0*/  STL.64 [R1+0x14c0], R20 ;  /* 0x0014c01401007387 */ /* 0x0003e80000100a00 */
[----:B------:R3:W-:Y:S04]  /*6a7b0*/  STL.64 [R1+0x14c8], R22 ;  /* 0x0014c81601007387 */ /* 0x0007e80000100a00 */
[----:B-1----:R-:W2:Y:S04]  /*6a7c0*/  LDL.LU R20, [R1+0x6c0] ;  /* 0x0006c00001147983 */ /* 0x002ea80000300800 */
[----:B------:R1:W-:Y:S04]  /*6a7d0*/  STL.64 [R1+0x14b0], R24 ;  /* 0x0014b01801007387 */ /* 0x0003e80000100a00 */
[----:B------:R1:W-:Y:S05]  /*6a7e0*/  STL.64 [R1+0x14b8], R26 ;  /* 0x0014b81a01007387 */ /* 0x0003ea0000100a00 */
[----:B------:R1:W-:Y:S04]  /*6a7f0*/  STL.64 [R1+0x14a0], R12 ;  /* 0x0014a00c01007387 */ /* 0x0003e80000100a00 */
[----:B------:R1:W-:Y:S04]  /*6a800*/  STL.64 [R1+0x14a8], R14 ;  /* 0x0014a80e01007387 */ /* 0x0003e80000100a00 */
[----:B------:R-:W2:Y:S04]  /*6a810*/  LDL.LU R21, [R1+0x6c4] ;  /* 0x0006c40001157983 */ /* 0x000ea80000300800 */
[----:B---3--:R-:W2:Y:S04]  /*6a820*/  LDL.LU R22, [R1+0x6c8] ;  /* 0x0006c80001167983 */ /* 0x008ea80000300800 */
[----:B------:R-:W2:Y:S04]  /*6a830*/  LDL.LU R23, [R1+0x6cc] ;  /* 0x0006cc0001177983 */ /* 0x000ea80000300800 */
[----:B-1----:R-:W3:Y:S04]  /*6a840*/  LDL.LU R24, [R1+0x720] ;  /* 0x0007200001187983 */ /* 0x002ee80000300800 */
        /* <DEDUP_REMOVED lines=68> */
[----:B------:R-:W2:Y:S04]  /*6ac90*/  LDL.LU.64 R170, [R1+0x3c78] ;  /* 0x003c780001aa7983 */ /* 0x000ea80000300a00 */
[----:B------:R-:W2:Y:S11]  /*6aca0*/  LDL.LU.64 R168, [R1+0x3c70] ;  /* 0x003c700001a87983 */ /* 0x000eb60000300a00 */
[----:B------:R-:W-:Y:S05]  /*6acb0*/  @!UPT UIADD3 URZ, URZ, URZ, URZ ;  /* 0x0000003f3f3ff290 */ /* 0x000fea000fffe03f */
[----:B------:R1:W-:Y:S04]  /*6acc0*/  STL.64 [R1+0xfa0], R236 ;  /* 0x000fa0ec01007387 */ /* 0x0003e80000100a00 */
[----:B------:R1:W-:Y:S04]  /*6acd0*/  STL.64 [R1+0xfa8], R238 ;  /* 0x000fa8ee01007387 */ /* 0x0003e80000100a00 */
[----:B-1----:R-:W2:Y:S04]  /*6ace0*/  LDL.LU R236, [R1+0x960] ;  /* 0x0009600001ec7983 */ /* 0x002ea80000300800 */
[----:B------:R-:W2:Y:S04]  /*6acf0*/  LDL.LU R237, [R1+0x964] ;  /* 0x0009640001ed7983 */ /* 0x000ea80000300800 */
[----:B------:R-:W2:Y:S04]  /*6ad00*/  LDL.LU R238, [R1+0x968] ;  /* 0x0009680001ee7983 */ /* 0x000ea80000300800 */
[----:B------:R-:W2:Y:S01]  /*6ad10*/  LDL.LU R239, [R1+0x96c] ;  /* 0x00096c0001ef7983 */ /* 0x000ea20000300800 */
[C---:B------:R-:W-:Y:S08]  /*6ad20*/  HMMA.1688.F32.TF32 R172, R232.reuse, R78, R172 ;  /* 0x0000004ee8ac723c */ /* 0x040ff000000810ac */
[C---:B------:R-:W-:Y:S08]  /*6ad30*/  HMMA.1688.F32.TF32 R56, R232.reuse, R94, R56 ;  /* 0x0000005ee838723c */ /* 0x040ff00000081038 */
[C---:B------:R-:W-:Y:S08]  /*6ad40*/  HMMA.1688.F32.TF32 R52, R232.reuse, R98, R52 ;  /* 0x00000062e834723c */ /* 0x040ff00000081034 */
[C---:B------:R-:W-:Y:S08]  /*6ad50*/  HMMA.1688.F32.TF32 R36, R232.reuse, R114, R36 ;  /* 0x00000072e824723c */ /* 0x040ff00000081024 */
[C---:B---3--:R-:W-:Y:S08]  /*6ad60*/  HMMA.1688.F32.TF32 R40, R232.reuse, R110, R40 ;  /* 0x0000006ee828723c */ /* 0x048ff00000081028 */
[C---:B------:R-:W-:Y:S08]  /*6ad70*/  HMMA.1688.F32.TF32 R24, R232.reuse, R126, R24 ;  /* 0x0000007ee818723c */ /* 0x040ff00000081018 */
[C---:B----4-:R-:W-:Y:S08]  /*6ad80*/  HMMA.1688.F32.TF32 R28, R232.reuse, R122, R28 ;  /* 0x0000007ae81c723c */ /* 0x050ff0000008101c */
[C---:B--2---:R-:W-:Y:S11]  /*6ad90*/  HMMA.1688.F32.TF32 R236, R232.reuse, R70, R236 ;  /* 0x00000046e8ec723c */ /* 0x044ff600000810ec */
[----:B------:R-:W-:Y:S11]  /*6ada0*/  @!UPT UIADD3 URZ, URZ, URZ, URZ ;  /* 0x0000003f3f3ff290 */ /* 0x000ff6000fffe03f */
[----:B------:R-:W-:Y:S01]  /*6adb0*/  @!UPT UIADD3 URZ, URZ, URZ, URZ ;  /* 0x0000003f3f3ff290 */ /* 0x000fe2000fffe03f */
[----:B------:R-:W-:Y:S04]  /*6adc0*/  STL.64 [R1+0x1490], R236 ;  /* 0x001490ec01007387 */ /* 0x000fe80000100a00 */
[----:B------:R1:W-:Y:S02]  /*6add0*/  STL.64 [R1+0x1498], R238 ;  /* 0x001498ee01007387 */ /* 0x0003e40000100a00 */
[C---:B-1----:R-:W-:Y:S02]  /*6ade0*/  HMMA.1688.F32.TF32 R236, R232.reuse, R74, R240 ;  /* 0x0000004ae8ec723c */ /* 0x042fe400000810f0 */
[----:B------:R-:W-:Y:S04]  /*6adf0*/  LDS R240, [R0+0x1c480] ;  /* 0x01c4800000f07984 */ /* 0x000fe80000000800 */
[----:B------:R-:W-:Y:S04]  /*6ae00*/  LDS R242, [R0+0x1e480] ;  /* 0x01e4800000f27984 */ /* 0x000fe80000000800 */
[----:B------:R-:W-:Y:S04]  /*6ae10*/  LDS R241, [R81+0x1c480] ;  /* 0x01c4800051f17984 */ /* 0x000fe80000000800 */
[----:B------:R-:W1:Y:S09]  /*6ae20*/  LDS R243, [R81+0x1e480] ;  /* 0x01e4800051f37984 */ /* 0x000e720000000800 */
        /* <DEDUP_REMOVED lines=10> */
[C---:B------:R-:W-:Y:S07]  /*6aed0*/  HMMA.1688.F32.TF32 R12, R232.reuse, R90, R60 ;  /* 0x0000005ae80c723c */ /* 0x040fee000008103c */
[----:B------:R-:W-:Y:S04]  /*6aee0*/  STL.64 [R1+0x1460], R172 ;  /* 0x001460ac01007387 */ /* 0x000fe80000100a00 */
[----:B------:R-:W-:Y:S04]  /*6aef0*/  STL.64 [R1+0x1468], R174 ;  /* 0x001468ae01007387 */ /* 0x000fe80000100a00 */
[----:B------:R-:W-:Y:S04]  /*6af00*/  STL.64 [R1+0x1450], R64 ;  /* 0x0014504001007387 */ /* 0x000fe80000100a00 */
[----:B------:R-:W-:Y:S04]  /*6af10*/  STL.64 [R1+0x1458], R66 ;  /* 0x0014584201007387 */ /* 0x000fe80000100a00 */
[----:B------:R-:W-:Y:S04]  /*6af20*/  STL.64 [R1+0x1440], R12 ;  /* 0x0014400c01007387 */ /* 0x000fe80000100a00 */
[----:B------:R3:W-:Y:S02]  /*6af30*/  STL.64 [R1+0x1448], R14 ;  /* 0x0014480e01007387 */ /* 0x0007e40000100a00 */
[C---:B---3--:R-:W-:Y:S02]  /*6af40*/  HMMA.1688.F32.TF32 R12, R232.reuse, R102, R48 ;  /* 0x00000066e80c723c */ /* 0x048fe40000081030 */
[----:B------:R-:W-:Y:S04]  /*6af50*/  STL.64 [R1+0x1430], R56 ;  /* 0x0014303801007387 */ /* 0x000fe80000100a00 */
[----:B------:R-:W-:Y:S04]  /*6af60*/  STL.64 [R1+0x1438], R58 ;  /* 0x0014383a01007387 */ /* 0x000fe80000100a00 */
[----:B------:R-:W-:Y:S04]  /*6af70*/  STL.64 [R1+0x1420], R52 ;  /* 0x0014203401007387 */ /* 0x000fe80000100a00 */
[----:B------:R-:W-:Y:S09]  /*6af80*/  STL.64 [R1+0x1428], R54 ;  /* 0x0014283601007387 */ /* 0x000ff20000100a00 */
[----:B------:R-:W-:Y:S04]  /*6af90*/  STL.64 [R1+0x1410], R12 ;  /* 0x0014100c01007387 */ /* 0x000fe80000100a00 */
[----:B------:R3:W-:Y:S02]  /*6afa0*/  STL.64 [R1+0x1418], R14 ;  /* 0x0014180e01007387 */ /* 0x0007e40000100a00 */
[C---:B---3--:R-:W-:Y:S11]  /*6afb0*/  HMMA.1688.F32.TF32 R12, R232.reuse, R106, R44 ;  /* 0x0000006ae80c723c */ /* 0x048ff6000008102c */
[----:B------:R-:W-:Y:S11]  /*6afc0*/  @!UPT UIADD3 URZ, URZ, URZ, URZ ;  /* 0x0000003f3f3ff290 */ /* 0x000ff6000fffe03f */
[----:B------:R-:W-:Y:S01]  /*6afd0*/  @!UPT UIADD3 URZ, URZ, URZ, URZ ;  /* 0x0000003f3f3ff290 */ /* 0x000fe2000fffe03f */
        /* <DEDUP_REMOVED lines=9> */
[----:B---3--:R-:W-:Y:S02]  /*6b070*/  HMMA.1688.F32.TF32 R12, R232, R130, R20 ;  /* 0x00000082e80c723c */ /* 0x008fe40000081014 */
[----:B------:R-:W-:Y:S04]  /*6b080*/  STL.64 [R1+0x13c0], R28 ;  /* 0x0013c01c01007387 */ /* 0x000fe80000100a00 */
[----:B------:R-:W-:Y:S04]  /*6b090*/  STL.64 [R1+0x13c8], R30 ;  /* 0x0013c81e01007387 */ /* 0x000fe80000100a00 */
[----:B------:R-:W-:Y:S04]  /*6b0a0*/  STL.64 [R1+0x13b0], R24 ;  /* 0x0013b01801007387 */ /* 0x000fe80000100a00 */
[----:B------:R1:W-:Y:S04]  /*6b0b0*/  STL.64 [R1+0x13b8], R26 ;  /* 0x0013b81a01007387 */ /* 0x0003e80000100a00 */
[----:B------:R-:W-:Y:S04]  /*6b0c0*/  LDS R232, [R0+0x1c580] ;  /* 0x01c5800000e87984 */ /* 0x000fe80000000800 */
[----:B------:R-:W-:Y:S04]  /*6b0d0*/  LDS R234, [R0+0x1e580] ;  /* 0x01e5800000ea7984 */ /* 0x000fe80000000800 */
[----:B------:R-:W-:Y:S01]  /*6b0e0*/  STL.64 [R1+0xf90], R12 ;  /* 0x000f900c01007387 */ /* 0x000fe20000100a00 */
[C---:B-1----:R-:W-:Y:S03]  /*6b0f0*/  HMMA.1688.F32.TF32 R24, R240.reuse, R70, R244 ;  /* 0x00000046f018723c */ /* 0x042fe600000810f4 */
[----:B------:R1:W-:Y:S04]  /*6b100*/  STL.64 [R1+0xf98], R14 ;  /* 0x000f980e01007387 */ /* 0x0003e80000100a00 */
[----:B------:R-:W3:Y:S04]  /*6b110*/  LDL.LU R20, [R1+0x5e0] ;  /* 0x0005e00001147983 */ /* 0x000ee80000300800 */
[----:B------:R-:W-:Y:S01]  /*6b120*/  LDS R233, [R81+0x1c580] ;  /* 0x01c5800051e97984 */ /* 0x000fe20000000800 */
[C---:B-1----:R-:W-:Y:S03]  /*6b130*/  HMMA.1688.F32.TF32 R12, R240.reuse, R74, R248 ;  /* 0x0000004af00c723c */ /* 0x042fe600000810f8 */
[----:B------:R-:W1:Y:S08]  /*6b140*/  LDS R235, [R81+0x1e580] ;  /* 0x01e5800051eb7984 */ /* 0x000e700000000800 */
[----:B------:R4:W-:Y:S04]  /*6b150*/  STL.64 [R1+0xf80], R24 ;  /* 0x000f801801007387 */ /* 0x0009e80000100a00 */
[----:B------:R1:W-:Y:S08]  /*6b160*/  STL.64 [R1+0xf88], R26 ;  /* 0x000f881a01007387 */ /* 0x0003f00000100a00 */
[----:B------:R-:W-:Y:S04]  /*6b170*/  STL.64 [R1+0xf70], R12 ;  /* 0x000f700c01007387 */ /* 0x000fe80000100a00 */
        /* <DEDUP_REMOVED lines=49> */
[C---:B---3--:R-:W-:Y:S11]  /*6b490*/  HMMA.1688.F32.TF32 R52, R240.reuse, R82, R52 ;  /* 0x00000052f034723c */ /* 0x048ff60000081034 */
[----:B------:R-:W-:Y:S04]  /*6b4a0*/  @!UPT UIADD3 URZ, URZ, URZ, URZ ;  /* 0x0000003f3f3ff290 */ /* 0x000fe8000fffe03f */
[----:B------:R1:W-:Y:S01]  /*6b4b0*/  STL.64 [R1+0xf68], R14 ;  /* 0x000f680e01007387 */ /* 0x0003e20000100a00 */
[----:B------:R-:W-:Y:S01]  /*6b4c0*/  MOV R104, R12 ;  /* 0x0000000c00687202 */ /* 0x000fe20000000f00 */
[----:B------:R-:W-:Y:S01]  /*6b4d0*/  IMAD.MOV.U32 R105, RZ, RZ, R13 ;  /* 0x000000ffff697224 */ /* 0x000fe200078e000d */
[C---:B------:R-:W-:Y:S08]  /*6b4e0*/  HMMA.1688.F32.TF32 R48, R240.reuse, R86, R48 ;  /* 0x00000056f030723c */ /* 0x040ff00000081030 */
[C---:B-1----:R-:W-:Y:S01]  /*6b4f0*/  HMMA.1688.F32.TF32 R12, R240.reuse, R90, R44 ;  /* 0x0000005af00c723c */ /* 0x042fe2000008102c */
[----:B------:R1:W-:Y:S04]  /*6b500*/  STL [R1+0x3ab4], R105 ;  /* 0x003ab46901007387 */ /* 0x0003e80000100800 */
[----:B------:R2:W-:Y:S04]  /*6b510*/  STL [R1+0x3ab0], R104 ;  /* 0x003ab06801007387 */ /* 0x0005e80000100800 */
[----:B------:R-:W-:Y:S04]  /*6b520*/  STL.64 [R1+0xf50], R52 ;  /* 0x000f503401007387 */ /* 0x000fe80000100a00 */
[----:B------:R-:W-:Y:S01]  /*6b530*/  STL.64 [R1+0xf58], R54 ;  /* 0x000f583601007387 */ /* 0x000fe20000100a00 */
[----:B------:R-:W-:Y:S03]  /*6b540*/  HMMA.1688.F32.TF32 R40, R240, R94, R40 ;  /* 0x0000005ef028723c */ /* 0x000fe60000081028 */
[----:B------:R-:W-:Y:S04]  /*6b550*/  STL.64 [R1+0xf40], R48 ;  /* 0x000f403001007387 */ /* 0x000fe80000100a00 */
[----:B------:R-:W-:Y:S03]  /*6b560*/  STL.64 [R1+0xf48], R50 ;  /* 0x000f483201007387 */ /* 0x000fe60000100a00 */
[----:B-1----:R-:W-:Y:S01]  /*6b570*/  IMAD.MOV.U32 R105, RZ, RZ, R13 ;  /* 0x000000ffff697224 */ /* 0x002fe200078e000d */
[----:B------:R-:W-:Y:S01]  /*6b580*/  STL [R1+0xf30], R12 ;  /* 0x000f300c01007387 */ /* 0x000fe20000100800 */
[----:B--2---:R-:W-:-:S03]  /*6b590*/  IMAD.MOV.U32 R104, RZ, RZ, R14 ;  /* 0x000000ffff687224 */ /* 0x004fc600078e000e */
[----:B------:R1:W-:Y:S02]  /*6b5a0*/  STL [R1+0xf3c], R15 ;  /* 0x000f3c0f01007387 */ /* 0x0003e40000100800 */
[C---:B-1----:R-:W-:Y:S02]  /*6b5b0*/  HMMA.1688.F32.TF32 R12, R240.reuse, R98, R36 ;  /* 0x00000062f00c723c */ /* 0x042fe40000081024 */
[----:B------:R1:W-:Y:S04]  /*6b5c0*/  STL [R1+0x3abc], R104 ;  /* 0x003abc6801007387 */ /* 0x0003e80000100800 */
[----:B------:R2:W-:Y:S04]  /*6b5d0*/  STL [R1+0x3ab8], R105 ;  /* 0x003ab86901007387 */ /* 0x0005e80000100800 */
[----:B------:R-:W-:Y:S01]  /*6b5e0*/  STL.64 [R1+0xf20], R40 ;  /* 0x000f202801007387 */ /* 0x000fe20000100a00 */
[----:B------:R-:W-:Y:S03]  /*6b5f0*/  HMMA.1688.F32.TF32 R32, R240, R102, R32 ;  /* 0x00000066f020723c */ /* 0x000fe60000081020 */
[----:B------:R-:W-:Y:S09]  /*6b600*/  STL.64 [R1+0xf28], R42 ;  /* 0x000f282a01007387 */ /* 0x000ff20000100a00 */
[----:B------:R3:W-:Y:S01]  /*6b610*/  STL.64 [R1+0xf10], R12 ;  /* 0x000f100c01007387 */ /* 0x0007e20000100a00 */
[----:B-1----:R-:W-:Y:S01]  /*6b620*/  MOV R104, R14 ;  /* 0x0000000e00687202 */ /* 0x002fe20000000f00 */
[----:B--2---:R-:W-:-:S02]  /*6b630*/  IMAD.MOV.U32 R105, RZ, RZ, R15 ;  /* 0x000000ffff697224 */ /* 0x004fc400078e000f */
[C---:B---3--:R-:W-:Y:S02]  /*6b640*/  HMMA.1688.F32.TF32 R12, R240.reuse, R106, R28 ;  /* 0x0000006af00c723c */ /* 0x048fe4000008101c */
[----:B------:R1:W-:Y:S04]  /*6b650*/  STL [R1+0x3ac4], R104 ;  /* 0x003ac46801007387 */ /* 0x0003e80000100800 */
[----:B------:R2:W-:Y:S04]  /*6b660*/  STL [R1+0x3ac0], R105 ;  /* 0x003ac06901007387 */ /* 0x0005e80000100800 */
[----:B------:R-:W-:Y:S01]  /*6b670*/  STL.64 [R1+0xf00], R32 ;  /* 0x000f002001007387 */ /* 0x000fe20000100a00 */
[----:B----4-:R-:W-:Y:S03]  /*6b680*/  HMMA.1688.F32.TF32 R24, R240, R110, R24 ;  /* 0x0000006ef018723c */ /* 0x010fe60000081018 */
[----:B------:R-:W-:Y:S09]  /*6b690*/  STL.64 [R1+0xf08], R34 ;  /* 0x000f082201007387 */ /* 0x000ff20000100a00 */
[----:B------:R3:W-:Y:S01]  /*6b6a0*/  STL.64 [R1+0xef8], R14 ;  /* 0x000ef80e01007387 */ /* 0x0007e20000100a00 */
[----:B-1----:R-:W-:-:S02]  /*6b6b0*/  IMAD.MOV.U32 R104, RZ, RZ, R12 ;  /* 0x000000ffff687224 */ /* 0x002fc400078e000c */
[----:B--2---:R-:W-:Y:S02]  /*6b6c0*/  IMAD.MOV.U32 R105, RZ, RZ, R13 ;  /* 0x000000ffff697224 */ /* 0x004fe400078e000d */
[C---:B---3--:R-:W-:Y:S01]  /*6b6d0*/  HMMA.1688.F32.TF32 R12, R240.reuse, R114, R20 ;  /* 0x00000072f00c723c */ /* 0x048fe20000081014 */
[----:B------:R1:W-:Y:S04]  /*6b6e0*/  STL [R1+0x3acc], R104 ;  /* 0x003acc6801007387 */ /* 0x0003e80000100800 */
[----:B------:R2:W-:Y:S03]  /*6b6f0*/  STL [R1+0x3ac8], R105 ;  /* 0x003ac86901007387 */ /* 0x0005e60000100800 */
[----:B------:R-:W-:Y:S01]  /*6b700*/  HMMA.1688.F32.TF32 R20, R240, R118, R244 ;  /* 0x00000076f014723c */ /* 0x000fe200000810f4 */
[----:B------:R-:W-:Y:S04]  /*6b710*/  STL.64 [R1+0xee0], R24 ;  /* 0x000ee01801007387 */ /* 0x000fe80000100a00 */
[----:B------:R-:W-:Y:S10]  /*6b720*/  STL.64 [R1+0xee8], R26 ;  /* 0x000ee81a01007387 */ /* 0x000ff40000100a00 */
[----:B------:R3:W-:Y:S01]  /*6b730*/  STL.64 [R1+0xed0], R12 ;  /* 0x000ed00c01007387 */ /* 0x0007e20000100a00 */
[----:B-1----:R-:W-:Y:S01]  /*6b740*/  MOV R104, R14 ;  /* 0x0000000e00687202 */ /* 0x002fe20000000f00 */
[----:B--2---:R-:W-:-:S02]  /*6b750*/  IMAD.MOV.U32 R105, RZ, RZ, R15 ;  /* 0x000000ffff697224 */ /* 0x004fc400078e000f */
[----:B---3--:R-:W-:Y:S02]  /*6b760*/  HMMA.1688.F32.TF32 R12, R240, R122, R248 ;  /* 0x0000007af00c723c */ /* 0x008fe400000810f8 */
[----:B------:R-:W-:Y:S04]  /*6b770*/  STL [R1+0x3ad4], R104 ;  /* 0x003ad46801007387 */ /* 0x000fe80000100800 */
[----:B------:R-:W-:Y:S04]  /*6b780*/  STL [R1+0x3ad0], R105 ;  /* 0x003ad06901007387 */ /* 0x000fe80000100800 */
[----:B------:R1:W-:Y:S04]  /*6b790*/  STL.64 [R1+0xec0], R20 ;  /* 0x000ec01401007387 */ /* 0x0003e80000100a00 */
[----:B------:R2:W-:Y:S09]  /*6b7a0*/  STL.64 [R1+0xec8], R22 ;  /* 0x000ec81601007387 */ /* 0x0005f20000100a00 */
[----:B------:R3:W-:Y:S04]  /*6b7b0*/  STL.64 [R1+0xeb8], R14 ;  /* 0x000eb80e01007387 */ /* 0x0007e80000100a00 */
[----:B------:R-:W4:Y:S04]  /*6b7c0*/  LDL.LU R248, [R1+0x4c0] ;  /* 0x0004c00001f87983 */ /* 0x000f280000300800 */
[----:B------:R-:W4:Y:S04]  /*6b7d0*/  LDL.LU R249, [R1+0x4c4] ;  /* 0x0004c40001f97983 */ /* 0x000f280000300800 */
[----:B------:R-:W4:Y:S04]  /*6b7e0*/  LDL.LU R250, [R1+0x4c8] ;  /* 0x0004c80001fa7983 */ /* 0x000f280000300800 */
[----:B------:R-:W4:Y:S04]  /*6b7f0*/  LDL.LU R251, [R1+0x4cc] ;  /* 0x0004cc0001fb7983 */ /* 0x000f280000300800 */
[----:B-1----:R-:W4:Y:S04]  /*6b800*/  LDL.LU R20, [R1+0x4e0] ;  /* 0x0004e00001147983 */ /* 0x002f280000300800 */
[----:B------:R-:W4:Y:S04]  /*6b810*/  LDL.LU R21, [R1+0x4e4] ;  /* 0x0004e40001157983 */ /* 0x000f280000300800 */
[----:B--2---:R-:W4:Y:S04]  /*6b820*/  LDL.LU R22, [R1+0x4e8] ;  /* 0x0004e80001167983 */ /* 0x004f280000300800 */
        /* <DEDUP_REMOVED lines=30> */
[----:B------:R-:W-:Y:S01]  /*6ba10*/  IMAD.MOV.U32 R105, RZ, RZ, R13 ;  /* 0x000000ffff697224 */ /* 0x000fe200078e000d */
[----:B------:R-:W4:Y:S04]  /*6ba20*/  LDL.LU R12, [R1+0x590] ;  /* 0x00059000010c7983 */ /* 0x000f280000300800 */
[----:B------:R-:W4:Y:S04]  /*6ba30*/  LDL.LU R13, [R1+0x594] ;  /* 0x00059400010d7983 */ /* 0x000f280000300800 */
[----:B---3--:R-:W4:Y:S04]  /*6ba40*/  LDL.LU R14, [R1+0x598] ;  /* 0x00059800010e7983 */ /* 0x008f280000300800 */
        /* <DEDUP_REMOVED lines=25> */
[----:B------:R1:W-:Y:S04]  /*6bbe0*/  STL [R1+0x3adc], R104 ;  /* 0x003adc6801007387 */ /* 0x0003e80000100800 */
[----:B------:R1:W-:Y:S01]  /*6bbf0*/  STL [R1+0x3ad8], R105 ;  /* 0x003ad86901007387 */ /* 0x0003e20000100800 */
[C---:B--2---:R-:W-:Y:S08]  /*6bc00*/  HMMA.1688.F32.TF32 R172, R240.reuse, R126, R172 ;  /* 0x0000007ef0ac723c */ /* 0x044ff000000810ac */
[----:B------:R-:W-:Y:S11]  /*6bc10*/  HMMA.1688.F32.TF32 R240, R240, R130, R64 ;  /* 0x00000082f0f0723c */ /* 0x000ff60000081040 */
[----:B------:R-:W-:Y:S04]  /*6bc20*/  @!UPT UIADD3 URZ, URZ, URZ, URZ ;  /* 0x0000003f3f3ff290 */ /* 0x000fe8000fffe03f */
[----:B------:R-:W-:Y:S04]  /*6bc30*/  STL.64 [R1+0xea0], R172 ;  /* 0x000ea0ac01007387 */ /* 0x000fe80000100a00 */
[----:B------:R2:W-:Y:S05]  /*6bc40*/  STL.64 [R1+0xea8], R174 ;  /* 0x000ea8ae01007387 */ /* 0x0005ea0000100a00 */
[----:B-1----:R-:W-:Y:S01]  /*6bc50*/  MOV R104, R242 ;  /* 0x000000f200687202 */ /* 0x002fe20000000f00 */
[----:B------:R-:W-:Y:S01]  /*6bc60*/  IMAD.MOV.U32 R105, RZ, RZ, R243 ;  /* 0x000000ffff697224 */ /* 0x000fe200078e00f3 */
[----:B--2---:R-:W2:Y:S04]  /*6bc70*/  LDL.LU.64 R174, [R1+0x3c68] ;  /* 0x003c680001ae7983 */ /* 0x004ea80000300a00 */
[----:B------:R-:W2:Y:S04]  /*6bc80*/  LDL.LU.64 R172, [R1+0x3c60] ;  /* 0x003c600001ac7983 */ /* 0x000ea80000300a00 */
[----:B------:R-:W2:Y:S04]  /*6bc90*/  LDL.LU.64 R66, [R1+0x3c58] ;  /* 0x003c580001427983 */ /* 0x000ea80000300a00 */
[----:B------:R-:W2:Y:S04]  /*6bca0*/  LDL.LU.64 R64, [R1+0x3c50] ;  /* 0x003c500001407983 */ /* 0x000ea80000300a00 */
[----:B------:R4:W-:Y:S02]  /*6bcb0*/  STL.64 [R1+0xc90], R240 ;  /* 0x000c90f001007387 */ /* 0x0009e40000100a00 */
[C---:B----4-:R-:W-:Y:S08]  /*6bcc0*/  HMMA.1688.F32.TF32 R240, R236.reuse, R70, R12 ;  /* 0x00000046ecf0723c */ /* 0x050ff0000008100c */
[----:B------:R-:W-:Y:S01]  /*6bcd0*/  HMMA.1688.F32.TF32 R12, R236, R74, R60 ;  /* 0x0000004aec0c723c */ /* 0x000fe2000008103c */
[----:B------:R1:W-:Y:S04]  /*6bce0*/  STL [R1+0x3ae4], R104 ;  /* 0x003ae46801007387 */ /* 0x0003e80000100800 */
[----:B------:R4:W-:Y:S10]  /*6bcf0*/  STL [R1+0x3ae0], R105 ;  /* 0x003ae06901007387 */ /* 0x0009f40000100800 */
[----:B------:R-:W-:Y:S04]  /*6bd00*/  STL.64 [R1+0xc80], R240 ;  /* 0x000c80f001007387 */ /* 0x000fe80000100a00 */
[----:B------:R-:W-:Y:S04]  /*6bd10*/  STL.64 [R1+0xc88], R242 ;  /* 0x000c88f201007387 */ /* 0x000fe80000100a00 */
[----:B------:R3:W-:Y:S01]  /*6bd20*/  STL.64 [R1+0xc78], R14 ;  /* 0x000c780e01007387 */ /* 0x0007e20000100a00 */
[----:B-1----:R-:W-:-:S02]  /*6bd30*/  IMAD.MOV.U32 R104, RZ, RZ, R12 ;  /* 0x000000ffff687224 */ /* 0x002fc400078e000c */
[----:B----4-:R-:W-:Y:S02]  /*6bd40*/  IMAD.MOV.U32 R105, RZ, RZ, R13 ;  /* 0x000000ffff697224 */ /* 0x010fe400078e000d */
[C---:B---3--:R-:W-:Y:S01]  /*6bd50*/  HMMA.1688.F32.TF32 R12, R236.reuse, R78, R56 ;  /* 0x0000004eec0c723c */ /* 0x048fe20000081038 */
[----:B------:R-:W-:Y:S04]  /*6bd60*/  STL [R1+0x3aec], R104 ;  /* 0x003aec6801007387 */ /* 0x000fe80000100800 */
[----:B------:R-:W-:Y:S03]  /*6bd70*/  STL [R1+0x3ae8], R105 ;  /* 0x003ae86901007387 */ /* 0x000fe60000100800 */
[C---:B------:R-:W-:Y:S08]  /*6bd80*/  HMMA.1688.F32.TF32 R52, R236.reuse, R82, R52 ;  /* 0x00000052ec34723c */ /* 0x040ff00000081034 */
[C---:B------:R-:W-:Y:S07]  /*6bd90*/  HMMA.1688.F32.TF32 R48, R236.reuse, R86, R48 ;  /* 0x00000056ec30723c */ /* 0x040fee0000081030 */
[----:B------:R-:W-:Y:S04]  /*6bda0*/  STL.64 [R1+0xc60], R12 ;  /* 0x000c600c01007387 */ /* 0x000fe80000100a00 */
[----:B------:R1:W-:Y:S02]  /*6bdb0*/  STL.64 [R1+0xc68], R14 ;  /* 0x000c680e01007387 */ /* 0x0003e40000100a00 */
[C---:B-1----:R-:W-:Y:S02]  /*6bdc0*/  HMMA.1688.F32.TF32 R12, R236.reuse, R90, R44 ;  /* 0x0000005aec0c723c */ /* 0x042fe4000008102c */
[----:B------:R-:W-:Y:S04]  /*6bdd0*/  STL.64 [R1+0xe90], R52 ;  /* 0x000e903401007387 */ /* 0x000fe80000100a00 */
[----:B------:R-:W-:Y:S04]  /*6bde0*/  STL.64 [R1+0xe98], R54 ;  /* 0x000e983601007387 */ /* 0x000fe80000100a00 */
[----:B------:R-:W-:Y:S01]  /*6bdf0*/  STL.64 [R1+0xe80], R48 ;  /* 0x000e803001007387 */ /* 0x000fe20000100a00 */
[----:B------:R-:W-:Y:S03]  /*6be00*/  HMMA.1688.F32.TF32 R40, R236, R94, R40 ;  /* 0x0000005eec28723c */ /* 0x000fe60000081028 */
[----:B------:R-:W-:Y:S09]  /*6be10*/  STL.64 [R1+0xe88], R50 ;  /* 0x000e883201007387 */ /* 0x000ff20000100a00 */
[----:B------:R1:W-:Y:S01]  /*6be20*/  STL.64 [R1+0xe70], R12 ;  /* 0x000e700c01007387 */ /* 0x0003e20000100a00 */
[----:B------:R-:W-:Y:S01]  /*6be30*/  MOV R104, R14 ;  /* 0x0000000e00687202 */ /* 0x000fe20000000f00 */
[----:B------:R-:W-:-:S02]  /*6be40*/  IMAD.MOV.U32 R105, RZ, RZ, R15 ;  /* 0x000000ffff697224 */ /* 0x000fc400078e000f */
[C---:B-1----:R-:W-:Y:S03]  /*6be50*/  HMMA.1688.F32.TF32 R12, R236.reuse, R98, R36 ;  /* 0x00000062ec0c723c */ /* 0x042fe60000081024 */
[----:B------:R1:W-:Y:S04]  /*6be60*/  STL [R1+0x3af4], R105 ;  /* 0x003af46901007387 */ /* 0x0003e80000100800 */
[----:B------:R3:W-:Y:S01]  /*6be70*/  STL [R1+0x3af0], R104 ;  /* 0x003af06801007387 */ /* 0x0007e20000100800 */
[C---:B------:R-:W-:Y:S03]  /*6be80*/  HMMA.1688.F32.TF32 R32, R236.reuse, R102, R32 ;  /* 0x00000066ec20723c */ /* 0x040fe60000081020 */
[----:B------:R-:W-:Y:S04]  /*6be90*/  STL.64 [R1+0xe60], R40 ;  /* 0x000e602801007387 */ /* 0x000fe80000100a00 */
[----:B------:R-:W-:Y:S01]  /*6bea0*/  STL.64 [R1+0xe68], R42 ;  /* 0x000e682a01007387 */ /* 0x000fe20000100a00 */
[----:B------:R-:W-:Y:S07]  /*6beb0*/  HMMA.1688.F32.TF32 R28, R236, R106, R28 ;  /* 0x0000006aec1c723c */ /* 0x000fee000008101c */
[----:B------:R4:W-:Y:S01]  /*6bec0*/  STL.64 [R1+0xe50], R12 ;  /* 0x000e500c01007387 */ /* 0x0009e20000100a00 */
[----:B-1----:R-:W-:-:S02]  /*6bed0*/  IMAD.MOV.U32 R105, RZ, RZ, R14 ;  /* 0x000000ffff697224 */ /* 0x002fc400078e000e */
[----:B---3--:R-:W-:Y:S02]  /*6bee0*/  IMAD.MOV.U32 R104, RZ, RZ, R15 ;  /* 0x000000ffff687224 */ /* 0x008fe400078e000f */
[C---:B----4-:R-:W-:Y:S03]  /*6bef0*/  HMMA.1688.F32.TF32 R12, R236.reuse, R110, R24 ;  /* 0x0000006eec0c723c */ /* 0x050fe60000081018 */
[----:B------:R-:W-:Y:S04]  /*6bf00*/  STL.64 [R1+0xe40], R32 ;  /* 0x000e402001007387 */ /* 0x000fe80000100a00 */
[----:B------:R-:W-:Y:S01]  /*6bf10*/  STL.64 [R1+0xe48], R34 ;  /* 0x000e482201007387 */ /* 0x000fe20000100a00 */
[C---:B------:R-:W-:Y:S03]  /*6bf20*/  HMMA.1688.F32.TF32 R24, R236.reuse, R114, R20 ;  /* 0x00000072ec18723c */ /* 0x040fe60000081014 */
[----:B------:R-:W-:Y:S04]  /*6bf30*/  STL.64 [R1+0x13a0], R28 ;  /* 0x0013a01c01007387 */ /* 0x000fe80000100a00 */
[----:B------:R-:W-:Y:S01]  /*6bf40*/  STL.64 [R1+0x13a8], R30 ;  /* 0x0013a81e01007387 */ /* 0x000fe20000100a00 */
[C---:B------:R-:W-:Y:S07]  /*6bf50*/  HMMA.1688.F32.TF32 R20, R236.reuse, R118, R244 ;  /* 0x00000076ec14723c */ /* 0x040fee00000810f4 */
[----:B------:R-:W-:Y:S04]  /*6bf60*/  STL.64 [R1+0x1390], R12 ;  /* 0x0013900c01007387 */ /* 0x000fe80000100a00 */
[----:B------:R1:W-:Y:S02]  /*6bf70*/  STL.64 [R1+0x1398], R14 ;  /* 0x0013980e01007387 */ /* 0x0003e40000100a00 */
[C---:B-1----:R-:W-:Y:S02]  /*6bf80*/  HMMA.1688.F32.TF32 R12, R236.reuse, R122, R248 ;  /* 0x0000007aec0c723c */ /* 0x042fe400000810f8 */
[----:B------:R1:W-:Y:S04]  /*6bf90*/  STL.64 [R1+0x1380], R24 ;  /* 0x0013801801007387 */ /* 0x0003e80000100a00 */
[----:B------:R3:W-:Y:S04]  /*6bfa0*/  STL.64 [R1+0x1388], R26 ;  /* 0x0013881a01007387 */ /* 0x0007e80000100a00 */
[----:B-1----:R-:W4:Y:S04]  /*6bfb0*/  LDL.LU R24, [R1+0x10] ;  /* 0x0000100001187983 */ /* 0x002f280000300800 */
[----:B------:R-:W-:Y:S04]  /*6bfc0*/  STL.64 [R1+0x1370], R20 ;  /* 0x0013701401007387 */ /* 0x000fe80000100a00 */
[----:B------:R-:W-:Y:S05]  /*6bfd0*/  STL.64 [R1+0x1378], R22 ;  /* 0x0013781601007387 */ /* 0x000fea0000100a00 */
[----:B------:R1:W-:Y:S04]  /*6bfe0*/  STL.64 [R1+0x1360], R12 ;  /* 0x0013600c01007387 */ /* 0x0003e80000100a00 */
[----:B------:R1:W-:Y:S04]  /*6bff0*/  STL.64 [R1+0x1368], R14 ;  /* 0x0013680e01007387 */ /* 0x0003e80000100a00 */
[----:B------:R-:W4:Y:S04]  /*6c000*/  LDL.LU R25, [R1+0x14] ;  /* 0x0000140001197983 */ /* 0x000f280000300800 */
[----:B---3--:R-:W4:Y:S04]  /*6c010*/  LDL.LU R26, [R1+0x18] ;  /* 0x00001800011a7983 */ /* 0x008f280000300800 */
[----:B------:R-:W4:Y:S04]  /*6c020*/  LDL.LU R27, [R1+0x1c] ;  /* 0x00001c00011b7983 */ /* 0x000f280000300800 */
        /* <DEDUP_REMOVED lines=57> */
[----:B------:R-:W-:Y:S11]  /*6c3c0*/  HMMA.1688.F32.TF32 R236, R236, R130, R60 ;  /* 0x00000082ecec723c */ /* 0x000ff6000008103c */
[----:B------:R-:W-:Y:S04]  /*6c3d0*/  @!UPT UIADD3 URZ, URZ, URZ, URZ ;  /* 0x0000003f3f3ff290 */ /* 0x000fe8000fffe03f */
        /* <DEDUP_REMOVED lines=12> */
[C---:B---3--:R-:W-:Y:S08]  /*6c4a0*/  HMMA.1688.F32.TF32 R56, R232.reuse, R70, R56 ;  /* 0x00000046e838723c */ /* 0x048ff00000081038 */
[C---:B------:R-:W-:Y:S08]  /*6c4b0*/  HMMA.1688.F32.TF32 R52, R232.reuse, R74, R52 ;  /* 0x0000004ae834723c */ /* 0x040ff00000081034 */
[C---:B------:R-:W-:Y:S08]  /*6c4c0*/  HMMA.1688.F32.TF32 R48, R232.reuse, R82, R48 ;  /* 0x00000052e830723c */ /* 0x040ff00000081030 */
[C---:B------:R-:W-:Y:S01]  /*6c4d0*/  HMMA.1688.F32.TF32 R44, R232.reuse, R86, R44 ;  /* 0x00000056e82c723c */ /* 0x040fe2000008102c */
[----:B------:R-:W-:Y:S07]  /*6c4e0*/  STL.64 [R1+0x1340], R56 ;  /* 0x0013403801007387 */ /* 0x000fee0000100a00 */
[C---:B------:R-:W-:Y:S01]  /*6c4f0*/  HMMA.1688.F32.TF32 R40, R232.reuse, R90, R40 ;  /* 0x0000005ae828723c */ /* 0x040fe20000081028 */
[----:B------:R1:W-:Y:S07]  /*6c500*/  STL.64 [R1+0x1348], R58 ;  /* 0x0013483a01007387 */ /* 0x0003ee0000100a00 */
[C---:B------:R-:W-:Y:S01]  /*6c510*/  HMMA.1688.F32.TF32 R244, R232.reuse, R94, R244 ;  /* 0x0000005ee8f4723c */ /* 0x040fe200000810f4 */
[----:B-1----:R-:W3:Y:S07]  /*6c520*/  LDL.LU.64 R58, [R1+0x3c28] ;  /* 0x003c2800013a7983 */ /* 0x002eee0000300a00 */
[C---:B------:R-:W-:Y:S01]  /*6c530*/  HMMA.1688.F32.TF32 R248, R232.reuse, R98, R248 ;  /* 0x00000062e8f8723c */ /* 0x040fe200000810f8 */
[----:B------:R-:W3:Y:S04]  /*6c540*/  LDL.LU.64 R56, [R1+0x3c20] ;  /* 0x003c200001387983 */ /* 0x000ee80000300a00 */
[----:B------:R-:W-:Y:S04]  /*6c550*/  STL.64 [R1+0x1330], R52 ;  /* 0x0013303401007387 */ /* 0x000fe80000100a00 */
[----:B------:R1:W-:Y:S04]  /*6c560*/  STL.64 [R1+0x1338], R54 ;  /* 0x0013383601007387 */ /* 0x0003e80000100a00 */
[----:B-1----:R-:W3:Y:S04]  /*6c570*/  LDL.LU.64 R54, [R1+0x3c18] ;  /* 0x003c180001367983 */ /* 0x002ee80000300a00 */
[----:B------:R-:W3:Y:S07]  /*6c580*/  LDL.LU.64 R52, [R1+0x3c10] ;  /* 0x003c100001347983 */ /* 0x000eee0000300a00 */
[----:B------:R-:W-:Y:S01]  /*6c590*/  IMAD.MOV.U32 R116, RZ, RZ, R250 ;  /* 0x000000ffff747224 */ /* 0x000fe200078e00fa */
[----:B------:R-:W-:Y:S01]  /*6c5a0*/  MOV R117, R249 ;  /* 0x000000f900757202 */ /* 0x000fe20000000f00 */
[----:B------:R-:W-:Y:S01]  /*6c5b0*/  IMAD.MOV.U32 R113, RZ, RZ, R251 ;  /* 0x000000ffff717224 */ /* 0x000fe200078e00fb */
[C---:B--2---:R-:W-:Y:S11]  /*6c5c0*/  HMMA.1688.F32.TF32 R236, R232.reuse, R78, R236 ;  /* 0x0000004ee8ec723c */ /* 0x044ff600000810ec */
[----:B------:R-:W-:Y:S11]  /*6c5d0*/  @!UPT UIADD3 URZ, URZ, URZ, URZ ;  /* 0x0000003f3f3ff290 */ /* 0x000ff6000fffe03f */
[----:B------:R-:W-:Y:S01]  /*6c5e0*/  @!UPT UIADD3 URZ, URZ, URZ, URZ ;  /* 0x0000003f3f3ff290 */ /* 0x000fe2000fffe03f */
[----:B------:R-:W-:Y:S04]  /*6c5f0*/  STL.64 [R1+0x1320], R236 ;  /* 0x001320ec01007387 */ /* 0x000fe80000100a00 */
[----:B------:R-:W-:Y:S04]  /*6c600*/  STL.64 [R1+0x1328], R238 ;  /* 0x001328ee01007387 */ /* 0x000fe80000100a00 */
[----:B------:R-:W-:Y:S04]  /*6c610*/  STL.64 [R1+0x1310], R48 ;  /* 0x0013103001007387 */ /* 0x000fe80000100a00 */
[----:B------:R1:W-:Y:S01]  /*6c620*/  STL.64 [R1+0x1318], R50 ;  /* 0x0013183201007387 */ /* 0x0003e20000100a00 */
[C---:B----4-:R-:W-:Y:S03]  /*6c630*/  HMMA.1688.F32.TF32 R36, R232.reuse, R106, R36 ;  /* 0x0000006ae824723c */ /* 0x050fe60000081024 */
[----:B------:R-:W-:Y:S04]  /*6c640*/  LDS R236, [R0+0x1c600] ;  /* 0x01c6000000ec7984 */ /* 0x000fe80000000800 */
[----:B------:R-:W-:Y:S04]  /*6c650*/  LDS R238, [R0+0x1e600] ;  /* 0x01e6000000ee7984 */ /* 0x000fe80000000800 */
[----:B-1----:R-:W2:Y:S04]  /*6c660*/  LDL.LU.64 R50, [R1+0x3c08] ;  /* 0x003c080001327983 */ /* 0x002ea80000300a00 */
[----:B------:R-:W2:Y:S04]  /*6c670*/  LDL.LU.64 R48, [R1+0x3c00] ;  /* 0x003c000001307983 */ /* 0x000ea80000300a00 */
[----:B------:R-:W-:Y:S04]  /*6c680*/  STL.64 [R1+0x1300], R44 ;  /* 0x0013002c01007387 */ /* 0x000fe80000100a00 */
[----:B------:R1:W-:Y:S01]  /*6c690*/  STL.64 [R1+0x1308], R46 ;  /* 0x0013082e01007387 */ /* 0x0003e20000100a00 */
[C---:B------:R-:W-:Y:S03]  /*6c6a0*/  HMMA.1688.F32.TF32 R32, R232.reuse, R110, R32 ;  /* 0x0000006ee820723c */ /* 0x040fe60000081020 */
[----:B------:R-:W-:Y:S04]  /*6c6b0*/  LDS R237, [R81+0x1c600] ;  /* 0x01c6000051ed7984 */ /* 0x000fe80000000800 */
[----:B------:R-:W4:Y:S04]  /*6c6c0*/  LDS R239, [R81+0x1e600] ;  /* 0x01e6000051ef7984 */ /* 0x000f280000000800 */
        /* <DEDUP_REMOVED lines=10> */
[----:B------:R1:W-:Y:S04]  /*6c770*/  STL [R1+0x12d0], R248 ;  /* 0x0012d0f801007387 */ /* 0x0003e80000100800 */
[----:B------:R-:W3:Y:S04]  /*6c780*/  LDL.LU.64 R250, [R1+0x3bc8] ;  /* 0x003bc80001fa7983 */ /* 0x000ee80000300a00 */
[----:B-1----:R-:W3:Y:S04]  /*6c790*/  LDL.LU.64 R248, [R1+0x3bc0] ;  /* 0x003bc00001f87983 */ /* 0x002ee80000300a00 */
[----:B------:R-:W-:Y:S04]  /*6c7a0*/  STL.64 [R1+0x12b0], R36 ;  /* 0x0012b02401007387 */ /* 0x000fe80000100a00 */
[----:B------:R1:W-:Y:S04]  /*6c7b0*/  STL.64 [R1+0x12b8], R38 ;  /* 0x0012b82601007387 */ /* 0x0003e80000100a00 */
[----:B------:R-:W-:Y:S04]  /*6c7c0*/  STL.64 [R1+0x12a0], R32 ;  /* 0x0012a02001007387 */ /* 0x000fe80000100a00 */
[----:B------:R4:W-:Y:S01]  /*6c7d0*/  STL.64 [R1+0x12a8], R34 ;  /* 0x0012a82201007387 */ /* 0x0009e20000100a00 */
[C---:B-1----:R-:W-:Y:S08]  /*6c7e0*/  HMMA.1688.F32.TF32 R36, R232.reuse, R114, R28 ;  /* 0x00000072e824723c */ /* 0x042ff0000008101c */
[C---:B----4-:R-:W-:Y:S08]  /*6c7f0*/  HMMA.1688.F32.TF32 R32, R232.reuse, R118, R24 ;  /* 0x00000076e820723c */ /* 0x050ff00000081018 */
[C---:B------:R-:W-:Y:S07]  /*6c800*/  HMMA.1688.F32.TF32 R28, R232.reuse, R122, R20 ;  /* 0x0000007ae81c723c */ /* 0x040fee0000081014 */
[----:B------:R1:W-:Y:S04]  /*6c810*/  STL.64 [R1+0x1290], R36 ;  /* 0x0012902401007387 */ /* 0x0003e80000100a00 */
[----:B------:R4:W-:Y:S04]  /*6c820*/  STL.64 [R1+0x1298], R38 ;  /* 0x0012982601007387 */ /* 0x0009e80000100a00 */
[----:B------:R1:W-:Y:S04]  /*6c830*/  STL.64 [R1+0x1280], R32 ;  /* 0x0012802001007387 */ /* 0x0003e80000100a00 */
[----:B------:R1:W-:Y:S04]  /*6c840*/  STL.64 [R1+0x1288], R34 ;  /* 0x0012882201007387 */ /* 0x0003e80000100a00 */
[----:B------:R1:W-:Y:S04]  /*6c850*/  STL.64 [R1+0x1270], R28 ;  /* 0x0012701c01007387 */ /* 0x0003e80000100a00 */
[----:B------:R1:W-:Y:S01]  /*6c860*/  STL.64 [R1+0x1278], R30 ;  /* 0x0012781e01007387 */ /* 0x0003e20000100a00 */
[C---:B--2---:R-:W-:Y:S08]  /*6c870*/  HMMA.1688.F32.TF32 R20, R232.reuse, R130, R244 ;  /* 0x00000082e814723c */ /* 0x044ff000000810f4 */
[----:B---3--:R-:W-:Y:S11]  /*6c880*/  HMMA.1688.F32.TF32 R24, R232, R126, R248 ;  /* 0x0000007ee818723c */ /* 0x008ff600000810f8 */
[----:B------:R-:W-:Y:S11]  /*6c890*/  @!UPT UIADD3 URZ, URZ, URZ, URZ ;  /* 0x0000003f3f3ff290 */ /* 0x000ff6000fffe03f */
[----:B------:R-:W-:Y:S01]  /*6c8a0*/  @!UPT UIADD3 URZ, URZ, URZ, URZ ;  /* 0x0000003f3f3ff290 */ /* 0x000fe2000fffe03f */
[----:B------:R2:W-:Y:S04]  /*6c8b0*/  STL.64 [R1+0x1260], R24 ;  /* 0x0012601801007387 */ /* 0x0005e80000100a00 */
[----:B------:R2:W-:Y:S04]  /*6c8c0*/  STL.64 [R1+0x1268], R26 ;  /* 0x0012681a01007387 */ /* 0x0005e80000100a00 */
[----:B------:R2:W-:Y:S04]  /*6c8d0*/  STL.64 [R1+0xe20], R20 ;  /* 0x000e201401007387 */ /* 0x0005e80000100a00 */
[----:B-1----:R-:W3:Y:S04]  /*6c8e0*/  LDL.LU R36, [R1+0xa0] ;  /* 0x0000a00001247983 */ /* 0x002ee80000300800 */
        /* <DEDUP_REMOVED lines=29> */
[----:B------:R-:W-:Y:S04]  /*6cac0*/  STL [R1+0x3aa4], R124 ;  /* 0x003aa47c01007387 */ /* 0x000fe80000100800 */
[----:B------:R1:W-:Y:S01]  /*6cad0*/  STL [R1+0x3aa0], R125 ;  /* 0x003aa07d01007387 */ /* 0x0003e20000100800 */
[C---:B---3--:R-:W-:Y:S08]  /*6cae0*/  HMMA.1688.F32.TF32 R36, R236.reuse, R70, R36 ;  /* 0x00000046ec24723c */ /* 0x048ff00000081024 */
[C---:B----4-:R-:W-:Y:S11]  /*6caf0*/  HMMA.1688.F32.TF32 R32, R236.reuse, R74, R32 ;  /* 0x0000004aec20723c */ /* 0x050ff60000081020 */
[----:B------:R-:W-:Y:S05]  /*6cb00*/  @!UPT UIADD3 URZ, URZ, URZ, URZ ;  /* 0x0000003f3f3ff290 */ /* 0x000fea000fffe03f */
[----:B------:R-:W-:Y:S01]  /*6cb10*/  IMAD.MOV.U32 R120, RZ, RZ, R37 ;  /* 0x000000ffff787224 */ /* 0x000fe200078e0025 */
[----:B------:R-:W-:Y:S01]  /*6cb20*/  MOV R108, R39 ;  /* 0x00000027006c7202 */ /* 0x000fe20000000f00 */
[----:B------:R-:W-:Y:S02]  /*6cb30*/  IMAD.MOV.U32 R121, RZ, RZ, R36 ;  /* 0x000000ffff797224 */ /* 0x000fe400078e0024 */
[----:B------:R-:W-:Y:S02]  /*6cb40*/  IMAD.MOV.U32 R109, RZ, RZ, R38 ;  /* 0x000000ffff6d7224 */ /* 0x000fe400078e0026 */
[----:B------:R-:W3:Y:S04]  /*6cb50*/  LDL.LU.64 R38, [R1+0x3bb8] ;  /* 0x003bb80001267983 */ /* 0x000ee80000300a00 */
[----:B------:R-:W3:Y:S01]  /*6cb60*/  LDL.LU.64 R36, [R1+0x3bb0] ;  /* 0x003bb00001247983 */ /* 0x000ee20000300a00 */
[C---:B------:R-:W-:Y:S08]  /*6cb70*/  HMMA.1688.F32.TF32 R28, R236.reuse, R78, R28 ;  /* 0x0000004eec1c723c */ /* 0x040ff0000008101c */
[C---:B--2---:R-:W-:Y:S01]  /*6cb80*/  HMMA.1688.F32.TF32 R24, R236.reuse, R82, R24 ;  /* 0x00000052ec18723c */ /* 0x044fe20000081018 */
[----:B------:R2:W-:Y:S07]  /*6cb90*/  STL [R1+0x3aac], R120 ;  /* 0x003aac7801007387 */ /* 0x0005ee0000100800 */
[----:B------:R-:W-:Y:S01]  /*6cba0*/  HMMA.1688.F32.TF32 R20, R236, R86, R20 ;  /* 0x00000056ec14723c */ /* 0x000fe20000081014 */
[----:B------:R4:W-:Y:S01]  /*6cbb0*/  STL [R1+0x3aa8], R121 ;  /* 0x003aa87901007387 */ /* 0x0009e20000100800 */
[----:B------:R-:W-:Y:S01]  /*6cbc0*/  IMAD.MOV.U32 R97, RZ, RZ, R34 ;  /* 0x000000ffff617224 */ /* 0x000fe200078e0022 */
[----:B------:R-:W-:Y:S01]  /*6cbd0*/  MOV R96, R35 ;  /* 0x0000002300607202 */ /* 0x000fe20000000f00 */
[----:B------:R-:W-:Y:S01]  /*6cbe0*/  IMAD.MOV.U32 R101, RZ, RZ, R32 ;  /* 0x000000ffff657224 */ /* 0x000fe200078e0020 */
[----:B------:R-:W3:Y:S01]  /*6cbf0*/  LDL.LU.64 R34, [R1+0x3ba8] ;  /* 0x003ba80001227983 */ /* 0x000ee20000300a00 */
[----:B------:R-:W-:-:S02]  /*6cc00*/  IMAD.MOV.U32 R100, RZ, RZ, R33 ;  /* 0x000000ffff647224 */ /* 0x000fc400078e0021 */
[----:B-1----:R-:W-:Y:S01]  /*6cc10*/  MOV R125, R31 ;  /* 0x0000001f007d7202 */ /* 0x002fe20000000f00 */
[----:B------:R-:W-:Y:S01]  /*6cc20*/  IMAD.MOV.U32 R124, RZ, RZ, R30 ;  /* 0x000000ffff7c7224 */ /* 0x000fe200078e001e */
[----:B------:R-:W3:Y:S01]  /*6cc30*/  LDL.LU.64 R32, [R1+0x3ba0] ;  /* 0x003ba00001207983 */ /* 0x000ee20000300a00 */
[----:B--2---:R-:W-:-:S05]  /*6cc40*/  IMAD.MOV.U32 R120, RZ, RZ, R28 ;  /* 0x000000ffff787224 */ /* 0x004fca00078e001c */
[----:B------:R-:W-:Y:S01]  /*6cc50*/  MOV R88, R27 ;  /* 0x0000001b00587202 */ /* 0x000fe20000000f00 */
[----:B----4-:R-:W-:Y:S01]  /*6cc60*/  IMAD.MOV.U32 R121, RZ, RZ, R29 ;  /* 0x000000ffff797224 */ /* 0x010fe200078e001d */
[----:B------:R-:W2:Y:S01]  /*6cc70*/  LDL.LU.64 R30, [R1+0x3b98] ;  /* 0x003b9800011e7983 */ /* 0x000ea20000300a00 */
[----:B------:R-:W-:Y:S02]  /*6cc80*/  IMAD.MOV.U32 R89, RZ, RZ, R26 ;  /* 0x000000ffff597224 */ /* 0x000fe400078e001a */
[----:B------:R-:W-:Y:S01]  /*6cc90*/  IMAD.MOV.U32 R93, RZ, RZ, R24 ;  /* 0x000000ffff5d7224 */ /* 0x000fe200078e0018 */
[----:B------:R-:W2:Y:S01]  /*6cca0*/  LDL.LU.64 R28, [R1+0x3b90] ;  /* 0x003b9000011c7983 */ /* 0x000ea20000300a00 */
[----:B------:R-:W-:-:S03]  /*6ccb0*/  IMAD.MOV.U32 R92, RZ, RZ, R25 ;  /* 0x000000ffff5c7224 */ /* 0x000fc600078e0019 */
[----:B------:R-:W4:Y:S04]  /*6ccc0*/  LDL.LU.64 R26, [R1+0x3b88] ;  /* 0x003b8800011a7983 */ /* 0x000f280000300a00 */
[----:B------:R-:W4:Y:S04]  /*6ccd0*/  LDL.LU.64 R24, [R1+0x3b80] ;  /* 0x003b800001187983 */ /* 0x000f280000300a00 */
[----:B------:R-:W-:Y:S04]  /*6cce0*/  STL.64 [R1+0xdd0], R20 ;  /* 0x000dd01401007387 */ /* 0x000fe80000100a00 */
[----:B------:R1:W-:Y:S04]  /*6ccf0*/  STL.64 [R1+0xdd8], R22 ;  /* 0x000dd81601007387 */ /* 0x0003e80000100a00 */
[----:B-1----:R-:W3:Y:S04]  /*6cd00*/  LDL.LU.64 R22, [R1+0x3b78] ;  /* 0x003b780001167983 */ /* 0x002ee80000300a00 */
[----:B------:R-:W3:Y:S01]  /*6cd10*/  LDL.LU.64 R20, [R1+0x3b70] ;  /* 0x003b700001147983 */ /* 0x000ee20000300a00 */
[C---:B------:R-:W-:Y:S08]  /*6cd20*/  HMMA.1688.F32.TF32 R244, R236.reuse, R90, R244 ;  /* 0x0000005aecf4723c */ /* 0x040ff000000810f4 */
[----:B------:R-:W-:Y:S11]  /*6cd30*/  HMMA.1688.F32.TF32 R248, R236, R94, R248 ;  /* 0x0000005eecf8723c */ /* 0x000ff600000810f8 */
[----:B------:R-:W-:Y:S04]  /*6cd40*/  @!UPT UIADD3 URZ, URZ, URZ, URZ ;  /* 0x0000003f3f3ff290 */ /* 0x000fe8000fffe03f */
[----:B------:R-:W-:Y:S04]  /*6cd50*/  STL.64 [R1+0xdc0], R244 ;  /* 0x000dc0f401007387 */ /* 0x000fe80000100a00 */
[----:B------:R3:W-:Y:S01]  /*6cd60*/  STL.64 [R1+0xdc8], R246 ;  /* 0x000dc8f601007387 */ /* 0x0007e20000100a00 */
[----:B------:R-:W-:Y:S03]  /*6cd70*/  HMMA.1688.F32.TF32 R240, R232, R102, R240 ;  /* 0x00000066e8f0723c */ /* 0x000fe600000810f0 */
[----:B------:R-:W-:Y:S04]  /*6cd80*/  STL.64 [R1+0xdb0], R248 ;  /* 0x000db0f801007387 */ /* 0x000fe80000100a00 */
[----:B------:R-:W-:Y:S04]  /*6cd90*/  STL.64 [R1+0xdb8], R250 ;  /* 0x000db8fa01007387 */ /* 0x000fe80000100a00 */
[----:B------:R-:W-:Y:S04]  /*6cda0*/  LDS R232, [R0+0x1c700] ;  /* 0x01c7000000e87984 */ /* 0x000fe80000000800 */
[----:B------:R-:W-:Y:S04]  /*6cdb0*/  LDS R234, [R0+0x1e700] ;  /* 0x01e7000000ea7984 */ /* 0x000fe80000000800 */
[----:B------:R-:W-:Y:S04]  /*6cdc0*/  LDS R233, [R81+0x1c700] ;  /* 0x01c7000051e97984 */ /* 0x000fe80000000800 */
[----:B------:R-:W-:Y:S01]  /*6cdd0*/  LDS R235, [R81+0x1e700] ;  /* 0x01e7000051eb7984 */ /* 0x000fe20000000800 */
[----:B------:R-:W-:Y:S01]  /*6cde0*/  IMAD.MOV.U32 R112, RZ, RZ, R240 ;  /* 0x000000ffff707224 */ /* 0x000fe200078e00f0 */
[----:B------:R-:W-:Y:S01]  /*6cdf0*/  MOV R85, R241 ;  /* 0x000000f100557202 */ /* 0x000fe20000000f00 */
[----:B------:R-:W-:Y:S01]  /*6ce00*/  IMAD.MOV.U32 R84, RZ, RZ, R242 ;  /* 0x000000ffff547224 */ /* 0x000fe200078e00f2 */
[----:B------:R-:W-:Y:S01]  /*6ce10*/  LDS R240, [R0+0x1c680] ;  /* 0x01c6800000f07984 */ /* 0x000fe20000000800 */
[----:B------:R-:W-:-:S03]  /*6ce20*/  IMAD.MOV.U32 R80, RZ, RZ, R243 ;  /* 0x000000ffff507224 */ /* 0x000fc600078e00f3 */
[----:B------:R-:W-:Y:S04]  /*6ce30*/  LDS R242, [R0+0x1e680] ;  /* 0x01e6800000f27984 */ /* 0x000fe80000000800 */
[----:B------:R-:W-:Y:S04]  /*6ce40*/  LDS R241, [R81+0x1c680] ;  /* 0x01c6800051f17984 */ /* 0x000fe80000000800 */
[----:B------:R-:W1:Y:S01]  /*6ce50*/  LDS R243, [R81+0x1e680] ;  /* 0x01e6800051f37984 */ /* 0x000e620000000800 */
[C---:B--2---:R-:W-:Y:S08]  /*6ce60*/  HMMA.1688.F32.TF32 R28, R236.reuse, R106, R28 ;  /* 0x0000006aec1c723c */ /* 0x044ff0000008101c */
[C---:B---3--:R-:W-:Y:S08]  /*6ce70*/  HMMA.1688.F32.TF32 R244, R236.reuse, R98, R20 ;  /* 0x00000062ecf4723c */ /* 0x048ff00000081014 */
[C---:B----4-:R-:W-:Y:S08]  /*6ce80*/  HMMA.1688.F32.TF32 R20, R236.reuse, R102, R24 ;  /* 0x00000066ec14723c */ /* 0x050ff00000081018 */
[C---:B------:R-:W-:Y:S07]  /*6ce90*/  HMMA.1688.F32.TF32 R24, R236.reuse, R110, R32 ;  /* 0x0000006eec18723c */ /* 0x040fee0000081020 */
[----:B------:R-:W-:Y:S04]  /*6cea0*/  STL.64 [R1+0xda0], R244 ;  /* 0x000da0f401007387 */ /* 0x000fe80000100a00 */
[----:B------:R-:W-:Y:S04]  /*6ceb0*/  STL.64 [R1+0xda8], R246 ;  /* 0x000da8f601007387 */ /* 0x000fe80000100a00 */
        /* <DEDUP_REMOVED lines=11> */
[C---:B--2---:R-:W-:Y:S06]  /*6cf70*/  HMMA.1688.F32.TF32 R20, R236.reuse, R126, R48 ;  /* 0x0000007eec14723c */ /* 0x044fec0000081030 */
[----:B------:R-:W-:Y:S04]  /*6cf80*/  STL.64 [R1+0xd50], R28 ;  /* 0x000d501c01007387 */ /* 0x000fe80000100a00 */
[----:B------:R-:W-:Y:S05]  /*6cf90*/  STL.64 [R1+0xd58], R30 ;  /* 0x000d581e01007387 */ /* 0x000fea0000100a00 */
[----:B------:R-:W-:Y:S04]  /*6cfa0*/  STL.64 [R1+0xd40], R24 ;  /* 0x000d401801007387 */ /* 0x000fe80000100a00 */
[----:B------:R2:W-:Y:S04]  /*6cfb0*/  STL.64 [R1+0xd48], R26 ;  /* 0x000d481a01007387 */ /* 0x0005e80000100a00 */
[----:B------:R1:W-:Y:S01]  /*6cfc0*/  STL.64 [R1+0xd30], R20 ;  /* 0x000d301401007387 */ /* 0x0003e20000100a00 */
[----:B------:R-:W-:Y:S01]  /*6cfd0*/  IMAD.MOV.U32 R129, RZ, RZ, R22 ;  /* 0x000000ffff817224 */ /* 0x000fe200078e0016 */
[----:B--2---:R-:W-:Y:S01]  /*6cfe0*/  HMMA.1688.F32.TF32 R24, R236, R130, R52 ;  /* 0x00000082ec18723c */ /* 0x004fe20000081034 */
[----:B------:R-:W-:-:S07]  /*6cff0*/  IMAD.MOV.U32 R128, RZ, RZ, R23 ;  /* 0x000000ffff807224 */ /* 0x000fce00078e0017 */
[C---:B-1----:R-:W-:Y:S01]  /*6d000*/  HMMA.1688.F32.TF32 R20, R240.reuse, R70, R56 ;  /* 0x00000046f014723c */ /* 0x042fe20000081038 */
[----:B------:R1:W-:Y:S04]  /*6d010*/  STL [R1+0x3a9c], R128 ;  /* 0x003a9c8001007387 */ /* 0x0003e80000100800 */
[----:B------:R2:W-:Y:S03]  /*6d020*/  STL [R1+0x3a98], R129 ;  /* 0x003a988101007387 */ /* 0x0005e60000100800 */
[----:B------:R-:W-:Y:S07]  /*6d030*/  HMMA.1688.F32.TF32 R236, R240, R78, R12 ;  /* 0x0000004ef0ec723c */ /* 0x000fee000008100c */
[----:B------:R-:W-:Y:S04]  /*6d040*/  STL.64 [R1+0xb50], R24 ;  /* 0x000b501801007387 */ /* 0x000fe80000100a00 */
[----:B------:R-:W-:Y:S04]  /*6d050*/  STL.64 [R1+0xb58], R26 ;  /* 0x000b581a01007387 */ /* 0x000fe80000100a00 */
[----:B------:R3:W-:Y:S01]  /*6d060*/  STL.64 [R1+0xb40], R20 ;  /* 0x000b401401007387 */ /* 0x0007e20000100a00 */
[----:B-1----:R-:W-:Y:S01]  /*6d070*/  IMAD.MOV.U32 R128, RZ, RZ, R22 ;  /* 0x000000ffff807224 */ /* 0x002fe200078e0016 */
[----:B--2---:R-:W-:-:S02]  /*6d080*/  MOV R129, R23 ;  /* 0x0000001700817202 */ /* 0x004fc40000000f00 */
[C---:B---3--:R-:W-:Y:S04]  /*6d090*/  HMMA.1688.F32.TF32 R20, R240.reuse, R74, R60 ;  /* 0x0000004af014723c */ /* 0x048fe8000008103c */
[----:B------:R-:W-:Y:S04]  /*6d0a0*/  STL [R1+0x3a94], R236 ;  /* 0x003a94ec01007387 */ /* 0x000fe80000100800 */
[C---:B------:R-:W-:Y:S11]  /*6d0b0*/  HMMA.1688.F32.TF32 R12, R240.reuse, R86, R172 ;  /* 0x00000056f00c723c */ /* 0x040ff600000810ac */
[----:B------:R-:W-:Y:S04]  /*6d0c0*/  @!UPT UIADD3 URZ, URZ, URZ, URZ ;  /* 0x0000003f3f3ff290 */ /* 0x000fe8000fffe03f */
[----:B------:R-:W-:Y:S04]  /*6d0d0*/  STL.64 [R1+0xb30], R20 ;  /* 0x000b301401007387 */ /* 0x000fe80000100a00 */
[----:B------:R1:W-:Y:S02]  /*6d0e0*/  STL.64 [R1+0xb38], R22 ;  /* 0x000b381601007387 */ /* 0x0003e40000100a00 */
[C---:B-1----:R-:W-:Y:S02]  /*6d0f0*/  HMMA.1688.F32.TF32 R20, R240.reuse, R82, R64 ;  /* 0x00000052f014723c */ /* 0x042fe40000081040 */
[----:B------:R-:W-:Y:S04]  /*6d100*/  STL [R1+0x3a90], R237 ;  /* 0x003a90ed01007387 */ /* 0x000fe80000100800 */
[----:B------:R-:W-:Y:S04]  /*6d110*/  STL [R1+0x3a8c], R238 ;  /* 0x003a8cee01007387 */ /* 0x000fe80000100800 */
[----:B------:R-:W-:Y:S01]  /*6d120*/  STL [R1+0x3a88], R239 ;  /* 0x003a88ef01007387 */ /* 0x000fe20000100800 */
[C---:B------:R-:W-:Y:S11]  /*6d130*/  HMMA.1688.F32.TF32 R24, R240.reuse, R90, R168 ;  /* 0x0000005af018723c */ /* 0x040ff600000810a8 */
[----:B------:R-:W-:Y:S01]  /*6d140*/  @!UPT UIADD3 URZ, URZ, URZ, URZ ;  /* 0x0000003f3f3ff290 */ /* 0x000fe2000fffe03f */
[----:B------:R-:W-:Y:S04]  /*6d150*/  STL.64 [R1+0xd20], R20 ;  /* 0x000d201401007387 */ /* 0x000fe80000100a00 */
[----:B------:R1:W-:Y:S04]  /*6d160*/  STL.64 [R1+0xd28], R22 ;  /* 0x000d281601007387 */ /* 0x0003e80000100a00 */
[----:B------:R-:W-:Y:S04]  /*6d170*/  STL.64 [R1+0xd10], R12 ;  /* 0x000d100c01007387 */ /* 0x000fe80000100a00 */
[----:B------:R2:W-:Y:S01]  /*6d180*/  STL.64 [R1+0xd18], R14 ;  /* 0x000d180e01007387 */ /* 0x0005e20000100a00 */
[C---:B-1----:R-:W-:Y:S08]  /*6d190*/  HMMA.1688.F32.TF32 R20, R240.reuse, R94, R132 ;  /* 0x0000005ef014723c */ /* 0x042ff00000081084 */
[----:B--2---:R-:W-:Y:S01]  /*6d1a0*/  HMMA.1688.F32.TF32 R12, R240, R98, R136 ;  /* 0x00000062f00c723c */ /* 0x004fe20000081088 */
[----:B------:R-:W-:Y:S04]  /*6d1b0*/  STL.64 [R1+0xd00], R24 ;  /* 0x000d001801007387 */ /* 0x000fe80000100a00 */
[----:B------:R-:W-:Y:S03]  /*6d1c0*/  STL.64 [R1+0xd08], R26 ;  /* 0x000d081a01007387 */ /* 0x000fe60000100a00 */
[----:B------:R-:W-:Y:S01]  /*6d1d0*/  HMMA.1688.F32.TF32 R4, R232, R118, R4 ;  /* 0x00000076e804723c */ /* 0x000fe20000081004 */
[----:B------:R-:W-:Y:S01]  /*6d1e0*/  IMAD.MOV.U32 R175, RZ, RZ, R2 ;  /* 0x000000ffffaf7224 */ /* 0x000fe200078e0002 */
[----:B------:R-:W-:Y:S04]  /*6d1f0*/  LDS R132, [R0+0x1c780] ;  /* 0x01c7800000847984 */ /* 0x000fe80000000800 */
[----:B------:R-:W-:Y:S04]  /*6d200*/  LDS R134, [R0+0x1e780] ;  /* 0x01e7800000867984 */ /* 0x000fe80000000800 */
[----:B------:R-:W-:Y:S04]  /*6d210*/  LDS R133, [R81+0x1c780] ;  /* 0x01c7800051857984 */ /* 0x000fe80000000800 */
[----:B------:R-:W1:Y:S04]  /*6d220*/  LDS R135, [R81+0x1e780] ;  /* 0x01e7800051877984 */ /* 0x000e680000000800 */
[----:B------:R-:W-:Y:S01]  /*6d230*/  STL.64 [R1+0xce0], R12 ;  /* 0x000ce00c01007387 */ /* 0x000fe20000100a00 */
[----:B------:R-:W-:-:S03]  /*6d240*/  IMAD.MOV.U32 R236, RZ, RZ, R15 ;  /* 0x000000ffffec7224 */ /* 0x000fc600078e000f */
[----:B------:R-:W-:Y:S04]  /*6d250*/  STL.64 [R1+0xcf0], R20 ;  /* 0x000cf01401007387 */ /* 0x000fe80000100a00 */
[----:B------:R-:W-:Y:S04]  /*6d260*/  STL.64 [R1+0xcf8], R22 ;  /* 0x000cf81601007387 */ /* 0x000fe80000100a00 */
[----:B------:R2:W-:Y:S04]  /*6d270*/  STL [R1+0xce8], R14 ;  /* 0x000ce80e01007387 */ /* 0x0005e80000100800 */
[----:B------:R-:W-:Y:S04]  /*6d280*/  LDS R136, [R0+0x20000] ;  /* 0x0200000000887984 */ /* 0x000fe80000000800 */
[----:B------:R-:W-:Y:S01]  /*6d290*/  LDS R138, [R0+0x22000] ;  /* 0x02200000008a7984 */ /* 0x000fe20000000800 */
[C---:B--2---:R-:W-:Y:S03]  /*6d2a0*/  HMMA.1688.F32.TF32 R12, R240.reuse, R102, R140 ;  /* 0x00000066f00c723c */ /* 0x044fe6000008108c */
[----:B------:R-:W-:Y:S04]  /*6d2b0*/  LDS R137, [R81+0x20000] ;  /* 0x0200000051897984 */ /* 0x000fe80000000800 */
[----:B------:R-:W-:Y:S01]  /*6d2c0*/  LDS R139, [R81+0x22000] ;  /* 0x02200000518b7984 */ /* 0x000fe20000000800 */
[C---:B------:R-:W-:Y:S03]  /*6d2d0*/  HMMA.1688.F32.TF32 R24, R240.reuse, R106, R144 ;  /* 0x0000006af018723c */ /* 0x040fe60000081090 */
[----:B------:R-:W-:Y:S04]  /*6d2e0*/  LDS R140, [R0+0x20080] ;  /* 0x02008000008c7984 */ /* 0x000fe80000000800 */
[----:B------:R-:W-:Y:S01]  /*6d2f0*/  LDS R142, [R0+0x22080] ;  /* 0x02208000008e7984 */ /* 0x000fe20000000800 */
[C---:B------:R-:W-:Y:S03]  /*6d300*/  HMMA.1688.F32.TF32 R20, R240.reuse, R110, R220 ;  /* 0x0000006ef014723c */ /* 0x040fe600000810dc */
[----:B------:R-:W-:Y:S04]  /*6d310*/  LDS R141, [R81+0x20080] ;  /* 0x02008000518d7984 */ /* 0x000fe80000000800 */
[----:B------:R-:W-:Y:S01]  /*6d320*/  LDS R143, [R81+0x22080] ;  /* 0x02208000518f7984 */ /* 0x000fe20000000800 */
[----:B------:R-:W-:Y:S01]  /*6d330*/  IMAD.MOV.U32 R237, RZ, RZ, R12 ;  /* 0x000000ffffed7224 */ /* 0x000fe200078e000c */
[----:B------:R-:W-:Y:S01]  /*6d340*/  MOV R239, R14 ;  /* 0x0000000e00ef7202 */ /* 0x000fe20000000f00 */
[----:B------:R-:W-:Y:S01]  /*6d350*/  IMAD.MOV.U32 R238, RZ, RZ, R13 ;  /* 0x000000ffffee7224 */ /* 0x000fe200078e000d */
[----:B------:R2:W-:Y:S02]  /*6d360*/  STL [R1+0xcdc], R15 ;  /* 0x000cdc0f01007387 */ /* 0x0005e40000100800 */
[C---:B--2---:R-:W-:Y:S02]  /*6d370*/  HMMA.1688.F32.TF32 R12, R240.reuse, R114, R224 ;  /* 0x00000072f00c723c */ /* 0x044fe400000810e0 */
[----:B------:R-:W-:Y:S04]  /*6d380*/  STL.64 [R1+0x1250], R24 ;  /* 0x0012501801007387 */ /* 0x000fe80000100a00 */
[----:B------:R-:W-:Y:S04]  /*6d390*/  STL.64 [R1+0x1258], R26 ;  /* 0x0012581a01007387 */ /* 0x000fe80000100a00 */
[----:B------:R-:W-:Y:S04]  /*6d3a0*/  STL.64 [R1+0x1240], R20 ;  /* 0x0012401401007387 */ /* 0x000fe80000100a00 */
[----:B------:R2:W-:Y:S09]  /*6d3b0*/  STL.64 [R1+0x1248], R22 ;  /* 0x0012481601007387 */ /* 0x0005f20000100a00 */
[----:B------:R-:W-:Y:S01]  /*6d3c0*/  STL.64 [R1+0x1230], R12 ;  /* 0x0012300c01007387 */ /* 0x000fe20000100a00 */
[C---:B--2---:R-:W-:Y:S03]  /*6d3d0*/  HMMA.1688.F32.TF32 R20, R240.reuse, R122, R152 ;  /* 0x0000007af014723c */ /* 0x044fe60000081098 */
[----:B------:R2:W-:Y:S05]  /*6d3e0*/  STL.64 [R1+0x1238], R14 ;  /* 0x0012380e01007387 */ /* 0x0005ea0000100a00 */
[C---:B--2---:R-:W-:Y:S08]  /*6d3f0*/  HMMA.1688.F32.TF32 R12, R240.reuse, R126, R156 ;  /* 0x0000007ef00c723c */ /* 0x044ff0000008109c */
[----:B------:R-:W-:Y:S07]  /*6d400*/  HMMA.1688.F32.TF32 R24, R240, R130, R160 ;  /* 0x00000082f018723c */ /* 0x000fee00000810a0 */
        /* <DEDUP_REMOVED lines=16> */
[----:B------:R2:W-:Y:S04]  /*6d510*/  STL.64 [R1+0x11e8], R26 ;  /* 0x0011e81a01007387 */ /* 0x0005e80000100a00 */
[----:B------:R-:W-:Y:S04]  /*6d520*/  STL.64 [R1+0x11d0], R20 ;  /* 0x0011d01401007387 */ /* 0x000fe80000100a00 */
[----:B------:R3:W-:Y:S01]  /*6d530*/  STL.64 [R1+0x11d8], R22 ;  /* 0x0011d81601007387 */ /* 0x0007e20000100a00 */
[C---:B--2---:R-:W-:Y:S03]  /*6d540*/  HMMA.1688.F32.TF32 R24, R232.reuse, R90, R188 ;  /* 0x0000005ae818723c */ /* 0x044fe600000810bc */
[----:B------:R-:W-:Y:S05]  /*6d550*/  STL.64 [R1+0x11c0], R12 ;  /* 0x0011c00c01007387 */ /* 0x000fea0000100a00 */
[C---:B---3--:R-:W-:Y:S01]  /*6d560*/  HMMA.1688.F32.TF32 R20, R232.reuse, R94, R8 ;  /* 0x0000005ee814723c */ /* 0x048fe20000081008 */
[----:B------:R2:W-:Y:S07]  /*6d570*/  STL.64 [R1+0x11c8], R14 ;  /* 0x0011c80e01007387 */ /* 0x0005ee0000100a00 */
[C---:B------:R-:W-:Y:S08]  /*6d580*/  HMMA.1688.F32.TF32 R8, R232.reuse, R102, R192 ;  /* 0x00000066e808723c */ /* 0x040ff000000810c0 */
[C---:B--2---:R-:W-:Y:S01]  /*6d590*/  HMMA.1688.F32.TF32 R12, R232.reuse, R98, R16 ;  /* 0x00000062e80c723c */ /* 0x044fe20000081010 */
[----:B------:R-:W-:Y:S04]  /*6d5a0*/  STL.64 [R1+0x11b0], R24 ;  /* 0x0011b01801007387 */ /* 0x000fe80000100a00 */
[----:B------:R-:W-:Y:S04]  /*6d5b0*/  STL.64 [R1+0x11b8], R26 ;  /* 0x0011b81a01007387 */ /* 0x000fe80000100a00 */
[----:B------:R-:W-:Y:S01]  /*6d5c0*/  STL.64 [R1+0x11a0], R20 ;  /* 0x0011a01401007387 */ /* 0x000fe20000100a00 */
[C---:B------:R-:W-:Y:S03]  /*6d5d0*/  HMMA.1688.F32.TF32 R16, R232.reuse, R106, R196 ;  /* 0x0000006ae810723c */ /* 0x040fe600000810c4 */
[----:B------:R-:W-:Y:S10]  /*6d5e0*/  STL.64 [R1+0x11a8], R22 ;  /* 0x0011a81601007387 */ /* 0x000ff40000100a00 */
[----:B------:R-:W-:Y:S04]  /*6d5f0*/  STL.64 [R1+0x1190], R12 ;  /* 0x0011900c01007387 */ /* 0x000fe80000100a00 */
[----:B------:R2:W-:Y:S04]  /*6d600*/  STL.64 [R1+0x1198], R14 ;  /* 0x0011980e01007387 */ /* 0x0005e80000100a00 */
[----:B------:R-:W-:Y:S04]  /*6d610*/  STL.64 [R1+0x1180], R8 ;  /* 0x0011800801007387 */ /* 0x000fe80000100a00 */
[----:B------:R3:W-:Y:S01]  /*6d620*/  STL.64 [R1+0x1188], R10 ;  /* 0x0011880a01007387 */ /* 0x0007e20000100a00 */
[C---:B--2---:R-:W-:Y:S08]  /*6d630*/  HMMA.1688.F32.TF32 R12, R232.reuse, R110, R200 ;  /* 0x0000006ee80c723c */ /* 0x044ff000000810c8 */
[C---:B---3--:R-:W-:Y:S01]  /*6d640*/  HMMA.1688.F32.TF32 R8, R232.reuse, R114, R204 ;  /* 0x00000072e808723c */ /* 0x048fe200000810cc */
[----:B------:R-:W-:Y:S04]  /*6d650*/  STL.64 [R1+0x1170], R16 ;  /* 0x0011701001007387 */ /* 0x000fe80000100a00 */
[----:B------:R-:W-:Y:S10]  /*6d660*/  STL.64 [R1+0x1178], R18 ;  /* 0x0011781201007387 */ /* 0x000ff40000100a00 */
        /* <DEDUP_REMOVED lines=10> */
[----:B------:R2:W-:Y:S04]  /*6d710*/  STL.64 [R1+0x1138], R6 ;  /* 0x0011380601007387 */ /* 0x0005e80000100a00 */
[----:B------:R-:W3:Y:S01]  /*6d720*/  LDL.LU R172, [R1+0x1650] ;  /* 0x0016500001ac7983 */ /* 0x000ee20000300800 */
[----:B--2---:R-:W-:Y:S03]  /*6d730*/  HMMA.1688.F32.TF32 R4, R232, R130, R216 ;  /* 0x00000082e804723c */ /* 0x004fe600000810d8 */
[----:B------:R-:W-:Y:S04]  /*6d740*/  STL.64 [R1+0x1120], R8 ;  /* 0x0011200801007387 */ /* 0x000fe80000100a00 */
[----:B------:R-:W-:Y:S11]  /*6d750*/  STL.64 [R1+0x1128], R10 ;  /* 0x0011280a01007387 */ /* 0x000ff60000100a00 */
[----:B------:R-:W-:Y:S05]  /*6d760*/  @!UPT UIADD3 URZ, URZ, URZ, URZ ;  /* 0x0000003f3f3ff290 */ /* 0x000fea000fffe03f */
[----:B------:R-:W-:Y:S04]  /*6d770*/  STL.64 [R1+0xc50], R4 ;  /* 0x000c500401007387 */ /* 0x000fe80000100a00 */
[----:B------:R-:W-:Y:S04]  /*6d780*/  STL.64 [R1+0xc58], R6 ;  /* 0x000c580601007387 */ /* 0x000fe80000100a00 */
[----:B------:R-:W3:Y:S04]  /*6d790*/  LDL.LU R173, [R1+0x1654] ;  /* 0x0016540001ad7983 */ /* 0x000ee80000300800 */
[----:B------:R-:W3:Y:S04]  /*6d7a0*/  LDL.LU R174, [R1+0x1658] ;  /* 0x0016580001ae7983 */ /* 0x000ee80000300800 */
[----:B------:R-:W2:Y:S04]  /*6d7b0*/  LDL.LU R2, [R1+0x3b6c] ;  /* 0x003b6c0001027983 */ /* 0x000ea80000300800 */
[----:B------:R-:W4:Y:S04]  /*6d7c0*/  LDL.LU R168, [R1+0x1660] ;  /* 0x0016600001a87983 */ /* 0x000f280000300800 */
[----:B------:R-:W4:Y:S04]  /*6d7d0*/  LDL.LU R169, [R1+0x1664] ;  /* 0x0016640001a97983 */ /* 0x000f280000300800 */
[----:B------:R-:W4:Y:S04]  /*6d7e0*/  LDL.LU R170, [R1+0x1668] ;  /* 0x0016680001aa7983 */ /* 0x000f280000300800 */
[----:B------:R-:W4:Y:S04]  /*6d7f0*/  LDL.LU R171, [R1+0x166c] ;  /* 0x00166c0001ab7983 */ /* 0x000f280000300800 */
[----:B------:R-:W3:Y:S04]  /*6d800*/  LDL.LU R144, [R1+0x1670] ;  /* 0x0016700001907983 */ /* 0x000ee80000300800 */
[----:B------:R-:W3:Y:S04]  /*6d810*/  LDL.LU R145, [R1+0x1674] ;  /* 0x0016740001917983 */ /* 0x000ee80000300800 */
[----:B------:R-:W3:Y:S01]  /*6d820*/  LDL.LU R146, [R1+0x1678] ;  /* 0x0016780001927983 */ /* 0x000ee20000300800 */
[----:B--2---:R-:W-:-:S03]  /*6d830*/  IMAD.MOV.U32 R147, RZ, RZ, R2 ;  /* 0x000000ffff937224 */ /* 0x004fc600078e0002 */
[----:B------:R-:W2:Y:S01]  /*6d840*/  LDL.LU R2, [R1+0x3b68] ;  /* 0x003b680001027983 */ /* 0x000ea20000300800 */
[----:B------:R-:W-:Y:S03]  /*6d850*/  HMMA.1688.F32.TF32 R220, R240, R118, R148 ;  /* 0x00000076f0dc723c */ /* 0x000fe60000081094 */
[----:B------:R-:W3:Y:S04]  /*6d860*/  LDL.LU R224, [R1+0x1680] ;  /* 0x0016800001e07983 */ /* 0x000ee80000300800 */
[----:B------:R-:W3:Y:S04]  /*6d870*/  LDL.LU R225, [R1+0x1684] ;  /* 0x0016840001e17983 */ /* 0x000ee80000300800 */
[----:B------:R-:W3:Y:S04]  /*6d880*/  LDL.LU R226, [R1+0x1688] ;  /* 0x0016880001e27983 */ /* 0x000ee80000300800 */
[----:B------:R-:W3:Y:S04]  /*6d890*/  LDL.LU R227, [R1+0x168c] ;  /* 0x00168c0001e37983 */ /* 0x000ee80000300800 */
[----:B------:R-:W3:Y:S04]  /*6d8a0*/  LDL.LU R148, [R1+0x1690] ;  /* 0x0016900001947983 */ /* 0x000ee80000300800 */
[----:B------:R-:W3:Y:S04]  /*6d8b0*/  LDL.LU R149, [R1+0x1694] ;  /* 0x0016940001957983 */ /* 0x000ee80000300800 */
[----:B------:R-:W3:Y:S01]  /*6d8c0*/  LDL.LU R150, [R1+0x1698] ;  /* 0x0016980001967983 */ /* 0x000ee20000300800 */
        /* <DEDUP_REMOVED lines=9> */
[----:B--2---:R-:W-:-:S03]  /*6d960*/  MOV R155, R2 ;  /* 0x00000002009b7202 */ /* 0x004fc60000000f00 */
[----:B------:R-:W2:Y:S01]  /*6d970*/  LDL.LU R2, [R1+0x3b60] ;  /* 0x003b600001027983 */ /* 0x000ea20000300800 */
[----:B------:R-:W3:Y:S02]  /*6d980*/  LDL.LU R156, [R1+0x16c0] ;  /* 0x0016c000019c7983 */ /* 0x000ee40000300800 */
[----:B------:R-:W3:Y:S02]  /*6d990*/  LDL.LU R157, [R1+0x16c4] ;  /* 0x0016c400019d7983 */ /* 0x000ee40000300800 */
[----:B------:R-:W3:Y:S01]  /*6d9a0*/  LDL.LU R158, [R1+0x16c8] ;  /* 0x0016c800019e7983 */ /* 0x000ee20000300800 */
[----:B------:R-:W3:Y:S01]  /*6d9b0*/  LDL.LU R159, [R1+0x16cc] ;  /* 0x0016cc00019f7983 */ /* 0x000ee20000300800 */
[----:B------:R-:W3:Y:S02]  /*6d9c0*/  LDL.LU R160, [R1+0x16d0] ;  /* 0x0016d00001a07983 */ /* 0x000ee40000300800 */
[----:B------:R-:W3:Y:S02]  /*6d9d0*/  LDL.LU R161, [R1+0x16d4] ;  /* 0x0016d40001a17983 */ /* 0x000ee40000300800 */
[----:B------:R-:W3:Y:S02]  /*6d9e0*/  LDL.LU R162, [R1+0x16d8] ;  /* 0x0016d80001a27983 */ /* 0x000ee40000300800 */
[----:B--2---:R-:W-:-:S02]  /*6d9f0*/  IMAD.MOV.U32 R163, RZ, RZ, R2 ;  /* 0x000000ffffa37224 */ /* 0x004fc400078e0002 */
        /* <DEDUP_REMOVED lines=19> */
[----:B------:R-:W1:Y:S02]  /*6db30*/  LDL.LU R176, [R1+0x1720] ;  /* 0x0017200001b07983 */ /* 0x000e640000300800 */
[----:B------:R-:W1:Y:S02]  /*6db40*/  LDL.LU R177, [R1+0x1724] ;  /* 0x0017240001b17983 */ /* 0x000e640000300800 */
[----:B------:R-:W1:Y:S01]  /*6db50*/  LDL.LU R178, [R1+0x1728] ;  /* 0x0017280001b27983 */ /* 0x000e620000300800 */
[----:B------:R-:W1:Y:S01]  /*6db60*/  LDL.LU R179, [R1+0x172c] ;  /* 0x00172c0001b37983 */ /* 0x000e620000300800 */
[----:B------:R-:W3:Y:S01]  /*6db70*/  LDL.LU R180, [R1+0x1730] ;  /* 0x0017300001b47983 */ /* 0x000ee20000300800 */
[----:B--2---:R-:W-:Y:S02]  /*6db80*/  MOV R181, R2 ;  /* 0x0000000200b57202 */ /* 0x004fe40000000f00 */
[----:B------:R-:W2:Y:S01]  /*6db90*/  LDL.LU R2, [R1+0x3b50] ;  /* 0x003b500001027983 */ /* 0x000ea20000300800 */
[----:B------:R-:W4:Y:S02]  /*6dba0*/  LDL.LU R182, [R1+0x1738] ;  /* 0x0017380001b67983 */ /* 0x000f240000300800 */
[----:B------:R-:W4:Y:S01]  /*6dbb0*/  LDL.LU R183, [R1+0x173c] ;  /* 0x00173c0001b77983 */ /* 0x000f220000300800 */
[C---:B-1----:R-:W-:Y:S08]  /*6dbc0*/  HMMA.1688.F32.TF32 R184, R132.reuse, R74, R176 ;  /* 0x0000004a84b8723c */ /* 0x042ff000000810b0 */
[C---:B---3--:R-:W-:Y:S08]  /*6dbd0*/  HMMA.1688.F32.TF32 R176, R132.reuse, R82, R164 ;  /* 0x0000005284b0723c */ /* 0x048ff000000810a4 */
[C---:B------:R-:W-:Y:S01]  /*6dbe0*/  HMMA.1688.F32.TF32 R164, R132.reuse, R86, R244 ;  /* 0x0000005684a4723c */ /* 0x040fe200000810f4 */
[----:B------:R-:W-:Y:S04]  /*6dbf0*/  LDS R74, [R0+0x22180] ;  /* 0x02218000004a7984 */ /* 0x000fe80000000800 */
[----:B------:R-:W-:Y:S04]  /*6dc00*/  LDS R75, [R81+0x22180] ;  /* 0x02218000514b7984 */ /* 0x000fe80000000800 */
[----:B--2---:R-:W1:Y:S04]  /*6dc10*/  LDSM.16.M88.4 R64, [R2+0x40100] ;  /* 0x040100000240783b */ /* 0x004e680000000200 */
        /* <DEDUP_REMOVED lines=14> */
[----:B------:R-:W3:Y:S01]  /*6dd00*/  LDSM.16.M88.4 R4, [R2+0x5e100] ;  /* 0x05e100000204783b */ /* 0x000ee20000000200 */
[C---:B----4-:R-:W-:Y:S08]  /*6dd10*/  HMMA.1688.F32.TF32 R188, R132.reuse, R70, R180 ;  /* 0x0000004684bc723c */ /* 0x050ff000000810b4 */
[C---:B------:R-:W-:Y:S01]  /*6dd20*/  HMMA.1688.F32.TF32 R180, R132.reuse, R78, R228 ;  /* 0x0000004e84b4723c */ /* 0x040fe200000810e4 */
[----:B------:R-:W-:Y:S01]  /*6dd30*/  LDS R78, [R0+0x22100] ;  /* 0x02210000004e7984 */ /* 0x000fe20000000800 */
[----:B------:R-:W-:Y:S04]  /*6dd40*/  LDS R79, [R81+0x22100] ;  /* 0x02210000514f7984 */ /* 0x000fe80000000800 */
[----:B-1----:R-:W-:Y:S01]  /*6dd50*/  STL [R1+0x39f4], R66 ;  /* 0x0039f44201007387 */ /* 0x002fe20000100800 */
[----:B------:R-:W-:Y:S02]  /*6dd60*/  STL [R1+0x39f0], R67 ;  /* 0x0039f04301007387 */ /* 0x000fe40000100800 */
[----:B--2---:R-:W-:Y:S02]  /*6dd70*/  STL [R1+0x39fc], R62 ;  /* 0x0039fc3e01007387 */ /* 0x004fe40000100800 */
[----:B------:R-:W-:Y:S01]  /*6dd80*/  STL [R1+0x39f8], R63 ;  /* 0x0039f83f01007387 */ /* 0x000fe20000100800 */
[----:B---3--:R-:W-:Y:S01]  /*6dd90*/  STL [R1+0x3a04], R58 ;  /* 0x003a043a01007387 */ /* 0x008fe20000100800 */
[----:B------:R-:W-:Y:S02]  /*6dda0*/  STL [R1+0x3a00], R59 ;  /* 0x003a003b01007387 */ /* 0x000fe40000100800 */
[----:B------:R-:W-:Y:S02]  /*6ddb0*/  STL [R1+0x3a0c], R54 ;  /* 0x003a0c3601007387 */ /* 0x000fe40000100800 */
[----:B------:R-:W-:Y:S01]  /*6ddc0*/  STL [R1+0x3a08], R55 ;  /* 0x003a083701007387 */ /* 0x000fe20000100800 */
[----:B------:R-:W-:Y:S01]  /*6ddd0*/  STL [R1+0x3a14], R50 ;  /* 0x003a143201007387 */ /* 0x000fe20000100800 */
        /* <DEDUP_REMOVED lines=24> */
[----:B------:R-:W-:Y:S02]  /*6df60*/  STL.64 [R1+0xc40], R188 ;  /* 0x000c40bc01007387 */ /* 0x000fe40000100a00 */
[----:B------:R-:W-:Y:S02]  /*6df70*/  STL.64 [R1+0xc48], R190 ;  /* 0x000c48be01007387 */ /* 0x000fe40000100a00 */
[----:B------:R-:W-:Y:S01]  /*6df80*/  STL.64 [R1+0xc30], R184 ;  /* 0x000c30b801007387 */ /* 0x000fe20000100a00 */
[----:B------:R-:W-:Y:S01]  /*6df90*/  STL.64 [R1+0xc38], R186 ;  /* 0x000c38ba01007387 */ /* 0x000fe20000100a00 */
[----:B------:R-:W-:Y:S02]  /*6dfa0*/  STL.64 [R1+0xc20], R180 ;  /* 0x000c20b401007387 */ /* 0x000fe40000100a00 */
[----:B------:R-:W-:Y:S02]  /*6dfb0*/  STL.64 [R1+0xc28], R182 ;  /* 0x000c28b601007387 */ /* 0x000fe40000100a00 */
[----:B------:R-:W2:Y:S01]  /*6dfc0*/  LDL.LU R244, [R1+0x3f0] ;  /* 0x0003f00001f47983 */ /* 0x000ea20000300800 */
[----:B------:R-:W-:Y:S01]  /*6dfd0*/  STL.64 [R1+0xc10], R176 ;  /* 0x000c10b001007387 */ /* 0x000fe20000100a00 */
[----:B------:R1:W-:Y:S02]  /*6dfe0*/  STL.64 [R1+0xc18], R178 ;  /* 0x000c18b201007387 */ /* 0x0003e40000100a00 */
[----:B------:R-:W-:Y:S02]  /*6dff0*/  STL.64 [R1+0xc00], R164 ;  /* 0x000c00a401007387 */ /* 0x000fe40000100a00 */
[----:B------:R3:W-:Y:S01]  /*6e000*/  STL.64 [R1+0xc08], R166 ;  /* 0x000c08a601007387 */ /* 0x0007e20000100a00 */
[----:B------:R-:W2:Y:S01]  /*6e010*/  LDL.LU R245, [R1+0x3f4] ;  /* 0x0003f40001f57983 */ /* 0x000ea20000300800 */
[----:B------:R-:W2:Y:S02]  /*6e020*/  LDL.LU R246, [R1+0x3f8] ;  /* 0x0003f80001f67983 */ /* 0x000ea40000300800 */
[----:B------:R-:W2:Y:S01]  /*6e030*/  LDL.LU R247, [R1+0x3fc] ;  /* 0x0003fc0001f77983 */ /* 0x000ea20000300800 */
[C---:B-1----:R-:W-:Y:S08]  /*6e040*/  HMMA.1688.F32.TF32 R176, R132.reuse, R90, R240 ;  /* 0x0000005a84b0723c */ /* 0x042ff000000810f0 */
[C---:B---3--:R-:W-:Y:S08]  /*6e050*/  HMMA.1688.F32.TF32 R164, R132.reuse, R94, R160 ;  /* 0x0000005e84a4723c */ /* 0x048ff000000810a0 */
[C---:B------:R-:W-:Y:S08]  /*6e060*/  HMMA.1688.F32.TF32 R160, R132.reuse, R98, R156 ;  /* 0x0000006284a0723c */ /* 0x040ff0000008109c */
[C---:B------:R-:W-:Y:S08]  /*6e070*/  HMMA.1688.F32.TF32 R156, R132.reuse, R102, R152 ;  /* 0x00000066849c723c */ /* 0x040ff00000081098 */
[C---:B------:R-:W-:Y:S01]  /*6e080*/  HMMA.1688.F32.TF32 R152, R132.reuse, R106, R248 ;  /* 0x0000006a8498723c */ /* 0x040fe200000810f8 */
[----:B------:R-:W-:Y:S01]  /*6e090*/  STL.64 [R1+0xbf0], R176 ;  /* 0x000bf0b001007387 */ /* 0x000fe20000100a00 */
[----:B------:R-:W-:Y:S02]  /*6e0a0*/  STL.64 [R1+0xbf8], R178 ;  /* 0x000bf8b201007387 */ /* 0x000fe40000100a00 */
[----:B------:R-:W-:Y:S02]  /*6e0b0*/  STL.64 [R1+0xbe0], R164 ;  /* 0x000be0a401007387 */ /* 0x000fe40000100a00 */
[----:B------:R-:W-:Y:S01]  /*6e0c0*/  STL.64 [R1+0xbe8], R166 ;  /* 0x000be8a601007387 */ /* 0x000fe20000100a00 */
[----:B------:R-:W-:Y:S01]  /*6e0d0*/  STL.64 [R1+0xbd0], R160 ;  /* 0x000bd0a001007387 */ /* 0x000fe20000100a00 */
[----:B------:R-:W-:Y:S02]  /*6e0e0*/  STL.64 [R1+0xbd8], R162 ;  /* 0x000bd8a201007387 */ /* 0x000fe40000100a00 */
[----:B------:R-:W3:Y:S05]  /*6e0f0*/  LDL.LU R248, [R1+0x3e0] ;  /* 0x0003e00001f87983 */ /* 0x000eea0000300800 */
[----:B------:R-:W-:Y:S01]  /*6e100*/  STL.64 [R1+0xbc0], R156 ;  /* 0x000bc09c01007387 */ /* 0x000fe20000100a00 */
[----:B------:R1:W-:Y:S07]  /*6e110*/  STL.64 [R1+0xbc8], R158 ;  /* 0x000bc89e01007387 */ /* 0x0003ee0000100a00 */
[----:B------:R-:W-:Y:S02]  /*6e120*/  STL.64 [R1+0xbb0], R152 ;  /* 0x000bb09801007387 */ /* 0x000fe40000100a00 */
[----:B------:R4:W-:Y:S02]  /*6e130*/  STL.64 [R1+0xbb8], R154 ;  /* 0x000bb89a01007387 */ /* 0x0009e40000100a00 */
[----:B------:R-:W3:Y:S01]  /*6e140*/  LDL.LU R249, [R1+0x3e4] ;  /* 0x0003e40001f97983 */ /* 0x000ee20000300800 */
[----:B------:R-:W3:Y:S01]  /*6e150*/  LDL.LU R250, [R1+0x3e8] ;  /* 0x0003e80001fa7983 */ /* 0x000ee20000300800 */
[----:B------:R-:W3:Y:S01]  /*6e160*/  LDL.LU R251, [R1+0x3ec] ;  /* 0x0003ec0001fb7983 */ /* 0x000ee20000300800 */
[C---:B-1----:R-:W-:Y:S08]  /*6e170*/  HMMA.1688.F32.TF32 R156, R132.reuse, R110, R148 ;  /* 0x0000006e849c723c */ /* 0x042ff00000081094 */
[C---:B----4-:R-:W-:Y:S08]  /*6e180*/  HMMA.1688.F32.TF32 R152, R132.reuse, R114, R224 ;  /* 0x000000728498723c */ /* 0x050ff000000810e0 */
[C---:B------:R-:W-:Y:S08]  /*6e190*/  HMMA.1688.F32.TF32 R148, R132.reuse, R118, R144 ;  /* 0x000000768494723c */ /* 0x040ff00000081090 */
[----:B------:R-:W-:Y:S01]  /*6e1a0*/  HMMA.1688.F32.TF32 R144, R132, R122, R168 ;  /* 0x0000007a8490723c */ /* 0x000fe200000810a8 */
[----:B------:R-:W-:Y:S01]  /*6e1b0*/  STL.64 [R1+0xba0], R156 ;  /* 0x000ba09c01007387 */ /* 0x000fe20000100a00 */
[----:B------:R-:W-:Y:S05]  /*6e1c0*/  STL.64 [R1+0xba8], R158 ;  /* 0x000ba89e01007387 */ /* 0x000fea0000100a00 */
[----:B------:R-:W-:Y:S02]  /*6e1d0*/  STL.64 [R1+0xb90], R152 ;  /* 0x000b909801007387 */ /* 0x000fe40000100a00 */
[----:B------:R-:W-:Y:S06]  /*6e1e0*/  STL.64 [R1+0xb98], R154 ;  /* 0x000b989a01007387 */ /* 0x000fec0000100a00 */
[----:B------:R-:W-:Y:S01]  /*6e1f0*/  STL.64 [R1+0xb80], R148 ;  /* 0x000b809401007387 */ /* 0x000fe20000100a00 */
[----:B------:R-:W-:Y:S08]  /*6e200*/  STL.64 [R1+0xb88], R150 ;  /* 0x000b889601007387 */ /* 0x000ff00000100a00 */
[----:B------:R-:W-:-:S02]  /*6e210*/  IMAD.MOV.U32 R38, RZ, RZ, R146 ;  /* 0x000000ffff267224 */ /* 0x000fc400078e0092 */
[----:B------:R1:W-:Y:S02]  /*6e220*/  STL.64 [R1+0xb70], R144 ;  /* 0x000b709001007387 */ /* 0x0003e40000100a00 */
[----:B------:R-:W-:Y:S02]  /*6e230*/  IMAD.MOV.U32 R39, RZ, RZ, R147 ;  /* 0x000000ffff277224 */ /* 0x000fe400078e0093 */
[C---:B-1----:R-:W-:Y:S03]  /*6e240*/  HMMA.1688.F32.TF32 R144, R132.reuse, R126, R172 ;  /* 0x0000007e8490723c */ /* 0x042fe600000810ac */
[----:B------:R-:W-:Y:S01]  /*6e250*/  STL [R1+0x3a34], R39 ;  /* 0x003a342701007387 */ /* 0x000fe20000100800 */
[----:B------:R1:W-:Y:S11]  /*6e260*/  STL [R1+0x3a30], R38 ;  /* 0x003a302601007387 */ /* 0x0003f60000100800 */
[----:B------:R-:W-:Y:S09]  /*6e270*/  @!UPT UIADD3 URZ, URZ, URZ, URZ ;  /* 0x0000003f3f3ff290 */ /* 0x000ff2000fffe03f */
[----:B------:R-:W-:Y:S01]  /*6e280*/  IMAD.MOV.U32 R42, RZ, RZ, R144 ;  /* 0x000000ffff2a7224 */ /* 0x000fe200078e0090 */
[----:B------:R-:W-:Y:S01]  /*6e290*/  MOV R43, R145 ;  /* 0x00000091002b7202 */ /* 0x000fe20000000f00 */
[----:B------:R-:W4:Y:S01]  /*6e2a0*/  LDL.LU R144, [R1+0x3d0] ;  /* 0x0003d00001907983 */ /* 0x000f220000300800 */
[----:B------:R-:W-:Y:S02]  /*6e2b0*/  IMAD.MOV.U32 R46, RZ, RZ, R146 ;  /* 0x000000ffff2e7224 */ /* 0x000fe400078e0092 */
[----:B------:R-:W4:Y:S02]  /*6e2c0*/  LDL.LU R145, [R1+0x3d4] ;  /* 0x0003d40001917983 */ /* 0x000f240000300800 */
[----:B------:R-:W-:Y:S01]  /*6e2d0*/  IMAD.MOV.U32 R47, RZ, RZ, R147 ;  /* 0x000000ffff2f7224 */ /* 0x000fe200078e0093 */
[----:B------:R-:W4:Y:S01]  /*6e2e0*/  LDL.LU R146, [R1+0x3d8] ;  /* 0x0003d80001927983 */ /* 0x000f220000300800 */
[----:B------:R-:W4:Y:S03]  /*6e2f0*/  LDL.LU R147, [R1+0x3dc] ;  /* 0x0003dc0001937983 */ /* 0x000f260000300800 */
[----:B------:R-:W-:Y:S01]  /*6e300*/  STL [R1+0x3a44], R47 ;  /* 0x003a442f01007387 */ /* 0x000fe20000100800 */
[----:B------:R-:W-:Y:S02]  /*6e310*/  STL [R1+0x3a40], R46 ;  /* 0x003a402e01007387 */ /* 0x000fe40000100800 */
[----:B------:R-:W-:Y:S02]  /*6e320*/  STL [R1+0x3a3c], R43 ;  /* 0x003a3c2b01007387 */ /* 0x000fe40000100800 */
[----:B------:R-:W-:Y:S01]  /*6e330*/  STL [R1+0x3a38], R42 ;  /* 0x003a382a01007387 */ /* 0x000fe20000100800 */
[----:B--2---:R-:W-:Y:S11]  /*6e340*/  HMMA.1688.F32.TF32 R132, R132, R130, R244 ;  /* 0x000000828484723c */ /* 0x004ff600000810f4 */
[----:B------:R-:W-:Y:S11]  /*6e350*/  @!UPT UIADD3 URZ, URZ, URZ, URZ ;  /* 0x0000003f3f3ff290 */ /* 0x000ff6000fffe03f */
[----:B------:R-:W-:Y:S01]  /*6e360*/  @!UPT UIADD3 URZ, URZ, URZ, URZ ;  /* 0x0000003f3f3ff290 */ /* 0x000fe2000fffe03f */
[----:B------:R3:W-:Y:S01]  /*6e370*/  STL.64 [R1+0xb20], R132 ;  /* 0x000b208401007387 */ /* 0x0007e20000100a00 */
[----:B------:R-:W2:Y:S02]  /*6e380*/  LDL.LU R168, [R1+0x3c0] ;  /* 0x0003c00001a87983 */ /* 0x000ea40000300800 */
[----:B------:R-:W2:Y:S02]  /*6e390*/  LDL.LU R169, [R1+0x3c4] ;  /* 0x0003c40001a97983 */ /* 0x000ea40000300800 */
[----:B------:R-:W2:Y:S01]  /*6e3a0*/  LDL.LU R170, [R1+0x3c8] ;  /* 0x0003c80001aa7983 */ /* 0x000ea20000300800 */
[----:B------:R-:W2:Y:S01]  /*6e3b0*/  LDL.LU R171, [R1+0x3cc] ;  /* 0x0003cc0001ab7983 */ /* 0x000ea20000300800 */
[----:B-1----:R-:W-:Y:S01]  /*6e3c0*/  MOV R38, R135 ;  /* 0x0000008700267202 */ /* 0x002fe20000000f00 */
[----:B------:R-:W-:-:S04]  /*6e3d0*/  IMAD.MOV.U32 R39, RZ, RZ, R134 ;  /* 0x000000ffff277224 */ /* 0x000fc800078e0086 */
[----:B------:R-:W-:Y:S01]  /*6e3e0*/  STL [R1+0x3a4c], R38 ;  /* 0x003a4c2601007387 */ /* 0x000fe20000100800 */
[----:B------:R-:W-:Y:S02]  /*6e3f0*/  STL [R1+0x3a48], R39 ;  /* 0x003a482701007387 */ /* 0x000fe40000100800 */
[----:B------:R-:W2:Y:S02]  /*6e400*/  LDL.LU R172, [R1+0x3b0] ;  /* 0x0003b00001ac7983 */ /* 0x000ea40000300800 */
[----:B------:R-:W2:Y:S01]  /*6e410*/  LDL.LU R173, [R1+0x3b4] ;  /* 0x0003b40001ad7983 */ /* 0x000ea20000300800 */
[----:B------:R-:W2:Y:S01]  /*6e420*/  LDL.LU R174, [R1+0x3b8] ;  /* 0x0003b80001ae7983 */ /* 0x000ea20000300800 */
[----:B------:R-:W2:Y:S02]  /*6e430*/  LDL.LU R175, [R1+0x3bc] ;  /* 0x0003bc0001af7983 */ /* 0x000ea40000300800 */
[----:B------:R-:W2:Y:S02]  /*6e440*/  LDL.LU R244, [R1+0x3a0] ;  /* 0x0003a00001f47983 */ /* 0x000ea40000300800 */
[----:B------:R-:W2:Y:S01]  /*6e450*/  LDL.LU R245, [R1+0x3a4] ;  /* 0x0003a40001f57983 */ /* 0x000ea20000300800 */
[----:B------:R-:W2:Y:S01]  /*6e460*/  LDL.LU R246, [R1+0x3a8] ;  /* 0x0003a80001f67983 */ /* 0x000ea20000300800 */
[----:B------:R-:W2:Y:S01]  /*6e470*/  LDL.LU R247, [R1+0x3ac] ;  /* 0x0003ac0001f77983 */ /* 0x000ea20000300800 */
[----:B---3--:R-:W-:Y:S01]  /*6e480*/  HMMA.1688.F32.TF32 R132, R136, R64, R248 ;  /* 0x000000408884723c */ /* 0x008fe200000810f8 */
[----:B------:R-:W3:Y:S01]  /*6e490*/  LDL.LU R248, [R1+0x390] ;  /* 0x0003900001f87983 */ /* 0x000ee20000300800 */
[----:B------:R-:W3:Y:S11]  /*6e4a0*/  LDL.LU R249, [R1+0x394] ;  /* 0x0003940001f97983 */ /* 0x000ef60000300800 */
[----:B------:R-:W-:Y:S11]  /*6e4b0*/  @!UPT UIADD3 URZ, URZ, URZ, URZ ;  /* 0x0000003f3f3ff290 */ /* 0x000ff6000fffe03f */
[----:B------:R-:W-:Y:S02]  /*6e4c0*/  IMAD.MOV.U32 R50, RZ, RZ, R132 ;  /* 0x000000ffff327224 */ /* 0x000fe400078e0084 */
[----:B------:R-:W-:Y:S02]  /*6e4d0*/  IMAD.MOV.U32 R51, RZ, RZ, R133 ;  /* 0x000000ffff337224 */ /* 0x000fe400078e0085 */
[----:B------:R-:W-:Y:S01]  /*6e4e0*/  IMAD.MOV.U32 R54, RZ, RZ, R134 ;  /* 0x000000ffff367224 */ /* 0x000fe200078e0086 */
[----:B------:R-:W-:-:S05]  /*6e4f0*/  MOV R55, R135 ;  /* 0x0000008700377202 */ /* 0x000fca0000000f00 */
[----:B------:R-:W-:Y:S01]  /*6e500*/  STL [R1+0x3a5c], R55 ;  /* 0x003a5c3701007387 */ /* 0x000fe20000100800 */
[----:B------:R-:W-:Y:S01]  /*6e510*/  STL [R1+0x3a58], R54 ;  /* 0x003a583601007387 */ /* 0x000fe20000100800 */
[----:B----4-:R-:W-:Y:S02]  /*6e520*/  HMMA.1688.F32.TF32 R132, R136, R60, R144 ;  /* 0x0000003c8884723c */ /* 0x010fe40000081090 */
[----:B------:R1:W-:Y:S11]  /*6e530*/  STL [R1+0x3a54], R51 ;  /* 0x003a543301007387 */ /* 0x0003f60000100800 */
[----:B------:R-:W-:Y:S11]  /*6e540*/  @!UPT UIADD3 URZ, URZ, URZ, URZ ;  /* 0x0000003f3f3ff290 */ /* 0x000ff6000fffe03f */
[----:B------:R-:W-:Y:S01]  /*6e550*/  IMAD.MOV.U32 R47, RZ, RZ, R132 ;  /* 0x000000ffff2f7224 */ /* 0x000fe200078e0084 */
[----:B------:R-:W-:Y:S01]  /*6e560*/  MOV R46, R133 ;  /* 0x00000085002e7202 */ /* 0x000fe20000000f00 */
[----:B------:R-:W-:Y:S02]  /*6e570*/  IMAD.MOV.U32 R43, RZ, RZ, R134 ;  /* 0x000000ffff2b7224 */ /* 0x000fe400078e0086 */
[----:B------:R-:W-:Y:S01]  /*6e580*/  IMAD.MOV.U32 R42, RZ, RZ, R135 ;  /* 0x000000ffff2a7224 */ /* 0x000fe200078e0087 */
[----:B------:R4:W-:Y:S04]  /*6e590*/  STL [R1+0x3a50], R50 ;  /* 0x003a503201007387 */ /* 0x0009e80000100800 */
[----:B------:R-:W-:Y:S01]  /*6e5a0*/  STL [R1+0x3a6c], R42 ;  /* 0x003a6c2a01007387 */ /* 0x000fe20000100800 */
[----:B------:R-:W-:Y:S02]  /*6e5b0*/  STL [R1+0x3a68], R43 ;  /* 0x003a682b01007387 */ /* 0x000fe40000100800 */
[----:B------:R1:W-:Y:S02]  /*6e5c0*/  STL [R1+0x3a64], R46 ;  /* 0x003a642e01007387 */ /* 0x0003e40000100800 */
[----:B------:R1:W-:Y:S02]  /*6e5d0*/  STL [R1+0x3a60], R47 ;  /* 0x003a602f01007387 */ /* 0x0003e40000100800 */
[----:B------:R-:W-:-:S02]  /*6e5e0*/  IMAD.MOV.U32 R250, RZ, RZ, R252 ;  /* 0x000000fffffa7224 */ /* 0x000fc400078e00fc */
[----:B------:R-:W-:Y:S01]  /*6e5f0*/  IMAD.MOV.U32 R251, RZ, RZ, R3 ;  /* 0x000000fffffb7224 */ /* 0x000fe200078e0003 */
[C---:B--2---:R-:W-:Y:S11]  /*6e600*/  HMMA.1688.F32.TF32 R132, R136.reuse, R56, R168 ;  /* 0x000000388884723c */ /* 0x044ff600000810a8 */
[----:B------:R-:W-:Y:S11]  /*6e610*/  @!UPT UIADD3 URZ, URZ, URZ, URZ ;  /* 0x0000003f3f3ff290 */ /* 0x000ff6000fffe03f */
[----:B------:R-:W-:Y:S02]  /*6e620*/  @!UPT UIADD3 URZ, URZ, URZ, URZ ;  /* 0x0000003f3f3ff290 */ /* 0x000fe4000fffe03f */
[----:B-1----:R-:W-:Y:S01]  /*6e630*/  IMAD.MOV.U32 R51, RZ, RZ, R132 ;  /* 0x000000ffff337224 */ /* 0x002fe200078e0084 */
[----:B----4-:R-:W-:Y:S01]  /*6e640*/  MOV R50, R133 ;  /* 0x0000008500327202 */ /* 0x010fe20000000f00 */
[----:B------:R-:W-:Y:S02]  /*6e650*/  IMAD.MOV.U32 R38, RZ, RZ, R134 ;  /* 0x000000ffff267224 */ /* 0x000fe400078e0086 */
[----:B------:R-:W-:Y:S02]  /*6e660*/  IMAD.MOV.U32 R39, RZ, RZ, R135 ;  /* 0x000000ffff277224 */ /* 0x000fe400078e0087 */
[C---:B------:R-:W-:Y:S03]  /*6e670*/  HMMA.1688.F32.TF32 R132, R136.reuse, R52, R172 ;  /* 0x000000348884723c */ /* 0x040fe600000810ac */
[----:B------:R-:W-:Y:S01]  /*6e680*/  STL [R1+0x3a7c], R39 ;  /* 0x003a7c2701007387 */ /* 0x000fe20000100800 */
[----:B------:R-:W-:Y:S02]  /*6e690*/  STL [R1+0x3a78], R38 ;  /* 0x003a782601007387 */ /* 0x000fe40000100800 */
[----:B------:R1:W-:Y:S11]  /*6e6a0*/  STL [R1+0x3a74], R50 ;  /* 0x003a743201007387 */ /* 0x0003f60000100800 */
[----:B------:R-:W-:Y:S07]  /*6e6b0*/  @!UPT UIADD3 URZ, URZ, URZ, URZ ;  /* 0x0000003f3f3ff290 */ /* 0x000fee000fffe03f */
[----:B------:R-:W-:Y:S01]  /*6e6c0*/  IMAD.MOV.U32 R58, RZ, RZ, R132 ;  /* 0x000000ffff3a7224 */ /* 0x000fe200078e0084 */
[----:B------:R-:W-:Y:S01]  /*6e6d0*/  MOV R59, R133 ;  /* 0x00000085003b7202 */ /* 0x000fe20000000f00 */
[----:B------:R-:W-:Y:S02]  /*6e6e0*/  IMAD.MOV.U32 R62, RZ, RZ, R134 ;  /* 0x000000ffff3e7224 */ /* 0x000fe400078e0086 */
[----:B------:R-:W-:Y:S02]  /*6e6f0*/  IMAD.MOV.U32 R63, RZ, RZ, R135 ;  /* 0x000000ffff3f7224 */ /* 0x000fe400078e0087 */
[C---:B------:R-:W-:Y:S01]  /*6e700*/  HMMA.1688.F32.TF32 R132, R136.reuse, R48, R244 ;  /* 0x000000308884723c */ /* 0x040fe200000810f4 */
[----:B------:R2:W-:Y:S01]  /*6e710*/  STL [R1+0x3a70], R51 ;  /* 0x003a703301007387 */ /* 0x0005e20000100800 */
[----:B------:R4:W-:Y:S02]  /*6e720*/  STL [R1+0x3a84], R59 ;  /* 0x003a843b01007387 */ /* 0x0009e40000100800 */
[----:B------:R1:W-:Y:S02]  /*6e730*/  STL [R1+0x3a80], R58 ;  /* 0x003a803a01007387 */ /* 0x0003e40000100800 */
[----:B------:R-:W2:Y:S01]  /*6e740*/  LDL.LU R172, [R1+0x2d0] ;  /* 0x0002d00001ac7983 */ /* 0x000ea20000300800 */
[----:B------:R-:W2:Y:S01]  /*6e750*/  LDL.LU R173, [R1+0x2d4] ;  /* 0x0002d40001ad7983 */ /* 0x000ea20000300800 */
[----:B------:R-:W2:Y:S02]  /*6e760*/  LDL.LU R174, [R1+0x2d8] ;  /* 0x0002d80001ae7983 */ /* 0x000ea40000300800 */
[----:B------:R-:W2:Y:S11]  /*6e770*/  LDL.LU R175, [R1+0x2dc] ;  /* 0x0002dc0001af7983 */ /* 0x000eb60000300800 */
[----:B------:R-:W-:Y:S03]  /*6e780*/  @!UPT UIADD3 URZ, URZ, URZ, URZ ;  /* 0x0000003f3f3ff290 */ /* 0x000fe6000fffe03f */
[----:B------:R-:W-:Y:S01]  /*6e790*/  IMAD.MOV.U32 R66, RZ, RZ, R132 ;  /* 0x000000ffff427224 */ /* 0x000fe200078e0084 */
[----:B------:R-:W-:Y:S01]  /*6e7a0*/  MOV R67, R133 ;  /* 0x0000008500437202 */ /* 0x000fe20000000f00 */
[----:B------:R-:W-:Y:S02]  /*6e7b0*/  IMAD.MOV.U32 R252, RZ, RZ, R134 ;  /* 0x000000fffffc7224 */ /* 0x000fe400078e0086 */
[----:B------:R-:W-:Y:S02]  /*6e7c0*/  IMAD.MOV.U32 R3, RZ, RZ, R135 ;  /* 0x000000ffff037224 */ /* 0x000fe400078e0087 */
[----:B---3--:R-:W-:Y:S01]  /*6e7d0*/  HMMA.1688.F32.TF32 R132, R136, R44, R248 ;  /* 0x0000002c8884723c */ /* 0x008fe200000810f8 */
[----:B------:R-:W3:Y:S01]  /*6e7e0*/  LDL.LU R248, [R1+0x310] ;  /* 0x0003100001f87983 */ /* 0x000ee20000300800 */
[----:B------:R-:W3:Y:S02]  /*6e7f0*/  LDL.LU R249, [R1+0x314] ;  /* 0x0003140001f97983 */ /* 0x000ee40000300800 */
[----:B------:R-:W3:Y:S02]  /*6e800*/  LDL.LU R250, [R1+0x318] ;  /* 0x0003180001fa7983 */ /* 0x000ee40000300800 */
[----:B------:R-:W3:Y:S01]  /*6e810*/  LDL.LU R251, [R1+0x31c] ;  /* 0x00031c0001fb7983 */ /* 0x000ee20000300800 */
[----:B------:R-:W2:Y:S01]  /*6e820*/  LDL.LU R152, [R1+0x330] ;  /* 0x0003300001987983 */ /* 0x000ea20000300800 */
[----:B------:R-:W2:Y:S02]  /*6e830*/  LDL.LU R153, [R1+0x334] ;  /* 0x0003340001997983 */ /* 0x000ea40000300800 */
[----:B------:R-:W2:Y:S02]  /*6e840*/  LDL.LU R154, [R1+0x338] ;  /* 0x00033800019a7983 */ /* 0x000ea40000300800 */
[----:B------:R-:W2:Y:S01]  /*6e850*/  LDL.LU R155, [R1+0x33c] ;  /* 0x00033c00019b7983 */ /* 0x000ea20000300800 */
[----:B------:R-:W2:Y:S01]  /*6e860*/  LDL.LU R244, [R1+0x380] ;  /* 0x0003800001f47983 */ /* 0x000ea20000300800 */
[----:B------:R-:W2:Y:S02]  /*6e870*/  LDL.LU R245, [R1+0x384] ;  /* 0x0003840001f57983 */ /* 0x000ea40000300800 */
[----:B------:R-:W2:Y:S02]  /*6e880*/  LDL.LU R246, [R1+0x388] ;  /* 0x0003880001f67983 */ /* 0x000ea40000300800 */
[----:B------:R-:W2:Y:S01]  /*6e890*/  LDL.LU R247, [R1+0x38c] ;  /* 0x00038c0001f77983 */ /* 0x000ea20000300800 */
[----:B------:R-:W3:Y:S01]  /*6e8a0*/  LDL.LU R156, [R1+0x340] ;  /* 0x00034000019c7983 */ /* 0x000ee20000300800 */
[----:B------:R-:W3:Y:S02]  /*6e8b0*/  LDL.LU R157, [R1+0x344] ;  /* 0x00034400019d7983 */ /* 0x000ee40000300800 */
[----:B------:R-:W3:Y:S02]  /*6e8c0*/  LDL.LU R158, [R1+0x348] ;  /* 0x00034800019e7983 */ /* 0x000ee40000300800 */
[----:B------:R-:W3:Y:S01]  /*6e8d0*/  LDL.LU R159, [R1+0x34c] ;  /* 0x00034c00019f7983 */ /* 0x000ee20000300800 */
        /* <DEDUP_REMOVED lines=22> */
[----:B------:R-:W-:Y:S01]  /*6ea40*/  IMAD.MOV.U32 R46, RZ, RZ, R132 ;  /* 0x000000ffff2e7224 */ /* 0x000fe200078e0084 */
[----:B------:R-:W-:Y:S01]  /*6ea50*/  MOV R47, R133 ;  /* 0x00000085002f7202 */ /* 0x000fe20000000f00 */
[----:B------:R-:W-:-:S02]  /*6ea60*/  IMAD.MOV.U32 R55, RZ, RZ, R134 ;  /* 0x000000ffff377224 */ /* 0x000fc400078e0086 */
[----:B------:R-:W-:Y:S01]  /*6ea70*/  IMAD.MOV.U32 R54, RZ, RZ, R135 ;  /* 0x000000ffff367224 */ /* 0x000fe200078e0087 */
[----:B------:R-:W4:Y:S01]  /*6ea80*/  LDL.LU R150, [R1+0x308] ;  /* 0x0003080001967983 */ /* 0x000f220000300800 */
[----:B------:R-:W4:Y:S02]  /*6ea90*/  LDL.LU R151, [R1+0x30c] ;  /* 0x00030c0001977983 */ /* 0x000f240000300800 */
[----:B------:R-:W4:Y:S02]  /*6eaa0*/  LDL.LU R168, [R1+0x2e0] ;  /* 0x0002e00001a87983 */ /* 0x000f240000300800 */
[----:B------:R-:W4:Y:S01]  /*6eab0*/  LDL.LU R169, [R1+0x2e4] ;  /* 0x0002e40001a97983 */ /* 0x000f220000300800 */
[----:B------:R-:W4:Y:S01]  /*6eac0*/  LDL.LU R170, [R1+0x2e8] ;  /* 0x0002e80001aa7983 */ /* 0x000f220000300800 */
[----:B------:R-:W4:Y:S01]  /*6ead0*/  LDL.LU R171, [R1+0x2ec] ;  /* 0x0002ec0001ab7983 */ /* 0x000f220000300800 */
[C---:B--2---:R-:W-:Y:S02]  /*6eae0*/  HMMA.1688.F32.TF32 R132, R136.reuse, R40, R244 ;  /* 0x000000288884723c */ /* 0x044fe400000810f4 */
[----:B------:R-:W2:Y:S01]  /*6eaf0*/  LDL.LU R244, [R1+0x2c0] ;  /* 0x0002c00001f47983 */ /* 0x000ea20000300800 */
[----:B------:R-:W2:Y:S02]  /*6eb00*/  LDL.LU R245, [R1+0x2c4] ;  /* 0x0002c40001f57983 */ /* 0x000ea40000300800 */
[----:B------:R-:W2:Y:S02]  /*6eb10*/  LDL.LU R246, [R1+0x2c8] ;  /* 0x0002c80001f67983 */ /* 0x000ea40000300800 */
[----:B------:R-:W2:Y:S11]  /*6eb20*/  LDL.LU R247, [R1+0x2cc] ;  /* 0x0002cc0001f77983 */ /* 0x000eb60000300800 */
[----:B------:R-:W-:Y:S06]  /*6eb30*/  @!UPT UIADD3 URZ, URZ, URZ, URZ ;  /* 0x0000003f3f3ff290 */ /* 0x000fec000fffe03f */
[----:B-1----:R-:W-:Y:S01]  /*6eb40*/  IMAD.MOV.U32 R50, RZ, RZ, R132 ;  /* 0x000000ffff327224 */ /* 0x002fe200078e0084 */
[----:B------:R-:W-:Y:S01]  /*6eb50*/  MOV R51, R133 ;  /* 0x0000008500337202 */ /* 0x000fe20000000f00 */
[----:B------:R-:W-:Y:S02]  /*6eb60*/  IMAD.MOV.U32 R42, RZ, RZ, R134 ;  /* 0x000000ffff2a7224 */ /* 0x000fe400078e0086 */
[----:B------:R-:W-:Y:S02]  /*6eb70*/  IMAD.MOV.U32 R43, RZ, RZ, R135 ;  /* 0x000000ffff2b7224 */ /* 0x000fe400078e0087 */
[C---:B---3--:R-:W-:Y:S08]  /*6eb80*/  HMMA.1688.F32.TF32 R132, R136.reuse, R36, R164 ;  /* 0x000000248884723c */ /* 0x048ff000000810a4 */
[C---:B------:R-:W-:Y:S08]  /*6eb90*/  HMMA.1688.F32.TF32 R164, R136.reuse, R32, R240 ;  /* 0x0000002088a4723c */ /* 0x040ff000000810f0 */
[----:B------:R-:W-:Y:S08]  /*6eba0*/  HMMA.1688.F32.TF32 R160, R136, R28, R160 ;  /* 0x0000001c88a0723c */ /* 0x000ff000000810a0 */
[----:B----4-:R-:W-:Y:S01]  /*6ebb0*/  IMAD.MOV.U32 R59, RZ, RZ, R132 ;  /* 0x000000ffff3b7224 */ /* 0x010fe200078e0084 */
[----:B------:R-:W-:Y:S01]  /*6ebc0*/  MOV R58, R133 ;  /* 0x00000085003a7202 */ /* 0x000fe20000000f00 */
[----:B------:R-:W-:-:S02]  /*6ebd0*/  IMAD.MOV.U32 R39, RZ, RZ, R134 ;  /* 0x000000ffff277224 */ /* 0x000fc400078e0086 */
[----:B------:R-:W-:Y:S02]  /*6ebe0*/  IMAD.MOV.U32 R38, RZ, RZ, R135 ;  /* 0x000000ffff267224 */ /* 0x000fe400078e0087 */
[C---:B------:R-:W-:Y:S01]  /*6ebf0*/  HMMA.1688.F32.TF32 R132, R136.reuse, R24, R156 ;  /* 0x000000188884723c */ /* 0x040fe2000008109c */
[----:B------:R-:W-:Y:S01]  /*6ec00*/  STL.64 [R1+0xa90], R164 ;  /* 0x000a90a401007387 */ /* 0x000fe20000100a00 */
[----:B------:R-:W-:Y:S06]  /*6ec10*/  STL.64 [R1+0xa98], R166 ;  /* 0x000a98a601007387 */ /* 0x000fec0000100a00 */
[C---:B------:R-:W-:Y:S01]  /*6ec20*/  HMMA.1688.F32.TF32 R156, R136.reuse, R20, R152 ;  /* 0x00000014889c723c */ /* 0x040fe20000081098 */
[----:B------:R-:W-:Y:S01]  /*6ec30*/  STL.64 [R1+0xa80], R160 ;  /* 0x000a80a001007387 */ /* 0x000fe20000100a00 */
[----:B------:R-:W-:Y:S06]  /*6ec40*/  STL.64 [R1+0xa88], R162 ;  /* 0x000a88a201007387 */ /* 0x000fec0000100a00 */
[C---:B------:R-:W-:Y:S07]  /*6ec50*/  HMMA.1688.F32.TF32 R152, R136.reuse, R16, R144 ;  /* 0x000000108898723c */ /* 0x040fee0000081090 */
[----:B------:R-:W-:Y:S01]  /*6ec60*/  STL.64 [R1+0xa70], R132 ;  /* 0x000a708401007387 */ /* 0x000fe20000100a00 */
[----:B------:R1:W-:Y:S02]  /*6ec70*/  STL.64 [R1+0xa78], R134 ;  /* 0x000a788601007387 */ /* 0x0003e40000100a00 */
[C---:B-1----:R-:W-:Y:S05]  /*6ec80*/  HMMA.1688.F32.TF32 R132, R136.reuse, R12, R248 ;  /* 0x0000000c8884723c */ /* 0x042fea00000810f8 */
[----:B------:R-:W-:Y:S01]  /*6ec90*/  STL.64 [R1+0xa60], R156 ;  /* 0x000a609c01007387 */ /* 0x000fe20000100a00 */
[----:B------:R-:W-:Y:S02]  /*6eca0*/  STL.64 [R1+0xa68], R158 ;  /* 0x000a689e01007387 */ /* 0x000fe40000100a00 */
[----:B------:R-:W3:Y:S05]  /*6ecb0*/  LDL.LU R144, [R1+0x2b0] ;  /* 0x0002b00001907983 */ /* 0x000eea0000300800 */
[----:B------:R-:W-:Y:S01]  /*6ecc0*/  STL.64 [R1+0xa50], R152 ;  /* 0x000a509801007387 */ /* 0x000fe20000100a00 */
[----:B------:R-:W-:Y:S09]  /*6ecd0*/  STL.64 [R1+0xa58], R154 ;  /* 0x000a589a01007387 */ /* 0x000ff20000100a00 */
[----:B------:R-:W-:Y:S01]  /*6ece0*/  STL.64 [R1+0xa40], R132 ;  /* 0x000a408401007387 */ /* 0x000fe20000100a00 */
[----:B------:R1:W-:Y:S02]  /*6ecf0*/  STL.64 [R1+0xa48], R134 ;  /* 0x000a488601007387 */ /* 0x0003e40000100a00 */
[----:B------:R-:W3:Y:S02]  /*6ed00*/  LDL.LU R145, [R1+0x2b4] ;  /* 0x0002b40001917983 */ /* 0x000ee40000300800 */
[----:B------:R-:W3:Y:S01]  /*6ed10*/  LDL.LU R146, [R1+0x2b8] ;  /* 0x0002b80001927983 */ /* 0x000ee20000300800 */
[----:B------:R-:W3:Y:S01]  /*6ed20*/  LDL.LU R147, [R1+0x2bc] ;  /* 0x0002bc0001937983 */ /* 0x000ee20000300800 */
[----:B------:R-:W4:Y:S02]  /*6ed30*/  LDL.LU R248, [R1+0x2a0] ;  /* 0x0002a00001f87983 */ /* 0x000f240000300800 */
[----:B------:R-:W4:Y:S02]  /*6ed40*/  LDL.LU R249, [R1+0x2a4] ;  /* 0x0002a40001f97983 */ /* 0x000f240000300800 */
[----:B------:R-:W4:Y:S01]  /*6ed50*/  LDL.LU R250, [R1+0x2a8] ;  /* 0x0002a80001fa7983 */ /* 0x000f220000300800 */
[----:B------:R-:W4:Y:S01]  /*6ed60*/  LDL.LU R251, [R1+0x2ac] ;  /* 0x0002ac0001fb7983 */ /* 0x000f220000300800 */
[C---:B-1----:R-:W-:Y:S08]  /*6ed70*/  HMMA.1688.F32.TF32 R132, R136.reuse, R8, R148 ;  /* 0x000000088884723c */ /* 0x042ff00000081094 */
[----:B------:R-:W-:Y:S08]  /*6ed80*/  HMMA.1688.F32.TF32 R148, R136, R4, R224 ;  /* 0x000000048894723c */ /* 0x000ff000000810e0 */
[C---:B------:R-:W-:Y:S07]  /*6ed90*/  HMMA.1688.F32.TF32 R136, R140.reuse, R64, R168 ;  /* 0x000000408c88723c */ /* 0x040fee00000810a8 */
[----:B------:R-:W-:Y:S01]  /*6eda0*/  STL.64 [R1+0xa30], R132 ;  /* 0x000a308401007387 */ /* 0x000fe20000100a00 */
[----:B------:R1:W-:Y:S02]  /*6edb0*/  STL.64 [R1+0xa38], R134 ;  /* 0x000a388601007387 */ /* 0x0003e40000100a00 */
[C---:B-1----:R-:W-:Y:S05]  /*6edc0*/  HMMA.1688.F32.TF32 R132, R140.reuse, R60, R172 ;  /* 0x0000003c8c84723c */ /* 0x042fea00000810ac */
[----:B------:R-:W-:Y:S01]  /*6edd0*/  STL.64 [R1+0xa20], R148 ;  /* 0x000a209401007387 */ /* 0x000fe20000100a00 */
[----:B------:R-:W-:Y:S02]  /*6ede0*/  STL.64 [R1+0xa28], R150 ;  /* 0x000a289601007387 */ /* 0x000fe40000100a00 */
[----:B------:R-:W4:Y:S05]  /*6edf0*/  LDL.LU R172, [R1+0x280] ;  /* 0x0002800001ac7983 */ /* 0x000f2a0000300800 */
[----:B------:R-:W-:Y:S01]  /*6ee00*/  STL.64 [R1+0xa10], R136 ;  /* 0x000a108801007387 */ /* 0x000fe20000100a00 */
[----:B------:R-:W-:Y:S09]  /*6ee10*/  STL.64 [R1+0xa18], R138 ;  /* 0x000a188a01007387 */ /* 0x000ff20000100a00 */
[----:B------:R-:W-:Y:S01]  /*6ee20*/  STL.64 [R1+0xa00], R132 ;  /* 0x000a008401007387 */ /* 0x000fe20000100a00 */
[----:B------:R2:W-:Y:S02]  /*6ee30*/  STL.64 [R1+0xa08], R134 ;  /* 0x000a088601007387 */ /* 0x0005e40000100a00 */
[----:B------:R-:W4:Y:S02]  /*6ee40*/  LDL.LU R173, [R1+0x284] ;  /* 0x0002840001ad7983 */ /* 0x000f240000300800 */
[----:B------:R-:W4:Y:S01]  /*6ee50*/  LDL.LU R174, [R1+0x288] ;  /* 0x0002880001ae7983 */ /* 0x000f220000300800 */
[----:B------:R-:W4:Y:S01]  /*6ee60*/  LDL.LU R175, [R1+0x28c] ;  /* 0x00028c0001af7983 */ /* 0x000f220000300800 */
[----:B------:R-:W4:Y:S02]  /*6ee70*/  LDL.LU R168, [R1+0x290] ;  /* 0x0002900001a87983 */ /* 0x000f240000300800 */
[----:B------:R-:W4:Y:S02]  /*6ee80*/  LDL.LU R169, [R1+0x294] ;  /* 0x0002940001a97983 */ /* 0x000f240000300800 */
[----:B------:R-:W4:Y:S01]  /*6ee90*/  LDL.LU R170, [R1+0x298] ;  /* 0x0002980001aa7983 */ /* 0x000f220000300800 */
[----:B------:R-:W4:Y:S01]  /*6eea0*/  LDL.LU R171, [R1+0x29c] ;  /* 0x00029c0001ab7983 */ /* 0x000f220000300800 */
[C---:B--2---:R-:W-:Y:S03]  /*6eeb0*/  HMMA.1688.F32.TF32 R132, R140.reuse, R56, R244 ;  /* 0x000000388c84723c */ /* 0x044fe600000810f4 */
[----:B------:R-:W2:Y:S01]  /*6eec0*/  LDL.LU R244, [R1+0x270] ;  /* 0x0002700001f47983 */ /* 0x000ea20000300800 */
[----:B------:R-:W2:Y:S11]  /*6eed0*/  LDL.LU R245, [R1+0x274] ;  /* 0x0002740001f57983 */ /* 0x000eb60000300800 */
[----:B------:R-:W-:Y:S09]  /*6eee0*/  @!UPT UIADD3 URZ, URZ, URZ, URZ ;  /* 0x0000003f3f3ff290 */ /* 0x000ff2000fffe03f */
[----:B------:R-:W-:Y:S02]  /*6eef0*/  IMAD.MOV.U32 R11, RZ, RZ, R135 ;  /* 0x000000ffff0b7224 */ /* 0x000fe400078e0087 */
[----:B------:R-:W-:Y:S01]  /*6ef00*/  IMAD.MOV.U32 R10, RZ, RZ, R134 ;  /* 0x000000ffff0a7224 */ /* 0x000fe200078e0086 */
[----:B------:R-:W-:Y:S01]  /*6ef10*/  MOV R7, R133 ;  /* 0x0000008500077202 */ /* 0x000fe20000000f00 */
[----:B------:R-:W-:Y:S01]  /*6ef20*/  IMAD.MOV.U32 R6, RZ, RZ, R132 ;  /* 0x000000ffff067224 */ /* 0x000fe200078e0084 */
[----:B------:R1:W-:Y:S02]  /*6ef30*/  STL [R1+0x398c], R11 ;  /* 0x00398c0b01007387 */ /* 0x0003e40000100800 */
[----:B------:R1:W-:Y:S02]  /*6ef40*/  STL [R1+0x3988], R10 ;  /* 0x0039880a01007387 */ /* 0x0003e40000100800 */
[----:B------:R1:W-:Y:S02]  /*6ef50*/  STL [R1+0x3984], R7 ;  /* 0x0039840701007387 */ /* 0x0003e40000100800 */
[----:B------:R1:W-:Y:S01]  /*6ef60*/  STL [R1+0x3980], R6 ;  /* 0x0039800601007387 */ /* 0x0003e20000100800 */
[C---:B---3--:R-:W-:Y:S08]  /*6ef70*/  HMMA.1688.F32.TF32 R136, R140.reuse, R52, R144 ;  /* 0x000000348c88723c */ /* 0x048ff00000081090 */
[----:B----4-:R-:W-:Y:S11]  /*6ef80*/  HMMA.1688.F32.TF32 R132, R140, R48, R248 ;  /* 0x000000308c84723c */ /* 0x010ff600000810f8 */
[----:B------:R-:W-:Y:S04]  /*6ef90*/  @!UPT UIADD3 URZ, URZ, URZ, URZ ;  /* 0x0000003f3f3ff290 */ /* 0x000fe8000fffe03f */
[----:B------:R-:W-:Y:S01]  /*6efa0*/  STL.64 [R1+0x9e0], R136 ;  /* 0x0009e08801007387 */ /* 0x000fe20000100a00 */
[----:B------:R3:W-:Y:S02]  /*6efb0*/  STL.64 [R1+0x9e8], R138 ;  /* 0x0009e88a01007387 */ /* 0x0007e40000100a00 */
[----:B------:R-:W4:Y:S02]  /*6efc0*/  LDL.LU R248, [R1+0x260] ;  /* 0x0002600001f87983 */ /* 0x000f240000300800 */
[----:B------:R-:W4:Y:S01]  /*6efd0*/  LDL.LU R249, [R1+0x264] ;  /* 0x0002640001f97983 */ /* 0x000f220000300800 */
[----:B------:R-:W4:Y:S01]  /*6efe0*/  LDL.LU R250, [R1+0x268] ;  /* 0x0002680001fa7983 */ /* 0x000f220000300800 */
[----:B------:R-:W4:Y:S02]  /*6eff0*/  LDL.LU R251, [R1+0x26c] ;  /* 0x00026c0001fb7983 */ /* 0x000f240000300800 */
[----:B-1----:R-:W-:Y:S02]  /*6f000*/  IMAD.MOV.U32 R11, RZ, RZ, R132 ;  /* 0x000000ffff0b7224 */ /* 0x002fe400078e0084 */
[----:B------:R-:W-:-:S02]  /*6f010*/  IMAD.MOV.U32 R10, RZ, RZ, R133 ;  /* 0x000000ffff0a7224 */ /* 0x000fc400078e0085 */
[----:B------:R-:W-:Y:S01]  /*6f020*/  IMAD.MOV.U32 R7, RZ, RZ, R134 ;  /* 0x000000ffff077224 */ /* 0x000fe200078e0086 */
[----:B------:R-:W-:-:S05]  /*6f030*/  MOV R6, R135 ;  /* 0x0000008700067202 */ /* 0x000fca0000000f00 */
[----:B------:R-:W-:Y:S01]  /*6f040*/  STL [R1+0x399c], R6 ;  /* 0x00399c0601007387 */ /* 0x000fe20000100800 */
[----:B------:R-:W-:Y:S02]  /*6f050*/  STL [R1+0x3998], R7 ;  /* 0x0039980701007387 */ /* 0x000fe40000100800 */
[----:B------:R-:W-:Y:S02]  /*6f060*/  STL [R1+0x3994], R11 ;  /* 0x0039940b01007387 */ /* 0x000fe40000100800 */
[----:B------:R1:W-:Y:S01]  /*6f070*/  STL [R1+0x3990], R10 ;  /* 0x0039900a01007387 */ /* 0x0003e20000100800 */
[C---:B------:R-:W-:Y:S08]  /*6f080*/  HMMA.1688.F32.TF32 R132, R140.reuse, R40, R172 ;  /* 0x000000288c84723c */ /* 0x040ff000000810ac */
[----:B---3--:R-:W-:Y:S01]  /*6f090*/  HMMA.1688.F32.TF32 R136, R140, R44, R168 ;  /* 0x0000002c8c88723c */ /* 0x008fe200000810a8 */
[----:B------:R-:W-:Y:S01]  /*6f0a0*/  IMAD.MOV.U32 R246, RZ, RZ, R77 ;  /* 0x000000fffff67224 */ /* 0x000fe200078e004d */
[----:B------:R-:W-:Y:S01]  /*6f0b0*/  MOV R247, R76 ;  /* 0x0000004c00f77202 */ /* 0x000fe20000000f00 */
[----:B------:R-:W-:Y:S04]  /*6f0c0*/  LDS R77, [R81+0x20100] ;  /* 0x02010000514d7984 */ /* 0x000fe80000000800 */
[----:B------:R-:W3:Y:S09]  /*6f0d0*/  LDS R76, [R0+0x20100] ;  /* 0x02010000004c7984 */ /* 0x000ef20000000800 */
[----:B------:R-:W-:Y:S01]  /*6f0e0*/  MOV R19, R135 ;  /* 0x0000008700137202 */ /* 0x000fe20000000f00 */
[----:B------:R-:W-:-:S02]  /*6f0f0*/  IMAD.MOV.U32 R18, RZ, RZ, R134 ;  /* 0x000000ffff127224 */ /* 0x000fc400078e0086 */
[----:B------:R-:W-:Y:S02]  /*6f100*/  IMAD.MOV.U32 R15, RZ, RZ, R133 ;  /* 0x000000ffff0f7224 */ /* 0x000fe400078e0085 */
[----:B------:R-:W-:Y:S02]  /*6f110*/  IMAD.MOV.U32 R14, RZ, RZ, R132 ;  /* 0x000000ffff0e7224 */ /* 0x000fe400078e0084 */
[----:B------:R-:W-:Y:S01]  /*6f120*/  STL.64 [R1+0x9c0], R136 ;  /* 0x0009c08801007387 */ /* 0x000fe20000100a00 */
[----:B------:R-:W-:Y:S02]  /*6f130*/  STL.64 [R1+0x9c8], R138 ;  /* 0x0009c88a01007387 */ /* 0x000fe40000100a00 */
[----:B------:R1:W-:Y:S02]  /*6f140*/  STL [R1+0x39ac], R19 ;  /* 0x0039ac1301007387 */ /* 0x0003e40000100800 */
[----:B------:R1:W-:Y:S01]  /*6f150*/  STL [R1+0x39a8], R18 ;  /* 0x0039a81201007387 */ /* 0x0003e20000100800 */
[----:B------:R1:W-:Y:S01]  /*6f160*/  STL [R1+0x39a4], R15 ;  /* 0x0039a40f01007387 */ /* 0x0003e20000100800 */
[----:B------:R1:W-:Y:S02]  /*6f170*/  STL [R1+0x39a0], R14 ;  /* 0x0039a00e01007387 */ /* 0x0003e40000100800 */
[----:B------:R-:W3:Y:S02]  /*6f180*/  LDL.LU R144, [R1+0x880] ;  /* 0x0008800001907983 */ /* 0x000ee40000300800 */
[----:B------:R-:W3:Y:S01]  /*6f190*/  LDL.LU R145, [R1+0x884] ;  /* 0x0008840001917983 */ /* 0x000ee20000300800 */
[----:B------:R-:W3:Y:S01]  /*6f1a0*/  LDL.LU R146, [R1+0x888] ;  /* 0x0008880001927983 */ /* 0x000ee20000300800 */
[----:B------:R-:W3:Y:S02]  /*6f1b0*/  LDL.LU R147, [R1+0x88c] ;  /* 0x00088c0001937983 */ /* 0x000ee40000300800 */
[----:B------:R-:W3:Y:S02]  /*6f1c0*/  LDL.LU R168, [R1+0x870] ;  /* 0x0008700001a87983 */ /* 0x000ee40000300800 */
[----:B------:R-:W3:Y:S01]  /*6f1d0*/  LDL.LU R169, [R1+0x874] ;  /* 0x0008740001a97983 */ /* 0x000ee20000300800 */
[----:B------:R-:W3:Y:S01]  /*6f1e0*/  LDL.LU R170, [R1+0x878] ;  /* 0x0008780001aa7983 */ /* 0x000ee20000300800 */
[----:B------:R-:W3:Y:S01]  /*6f1f0*/  LDL.LU R171, [R1+0x87c] ;  /* 0x00087c0001ab7983 */ /* 0x000ee20000300800 */
[C---:B--2---:R-:W-:Y:S11]  /*6f200*/  HMMA.1688.F32.TF32 R132, R140.reuse, R36, R244 ;  /* 0x000000248c84723c */ /* 0x044ff600000810f4 */
[----:B------:R-:W-:Y:S11]  /*6f210*/  @!UPT UIADD3 URZ, URZ, URZ, URZ ;  /* 0x0000003f3f3ff290 */ /* 0x000ff6000fffe03f */
[----:B------:R-:W-:Y:S02]  /*6f220*/  @!UPT UIADD3 URZ, URZ, URZ, URZ ;  /* 0x0000003f3f3ff290 */ /* 0x000fe4000fffe03f */
[----:B-1----:R-:W-:Y:S01]  /*6f230*/  MOV R10, R135 ;  /* 0x00000087000a7202 */ /* 0x002fe20000000f00 */
[----:B------:R-:W-:Y:S02]  /*6f240*/  IMAD.MOV.U32 R11, RZ, RZ, R134 ;  /* 0x000000ffff0b7224 */ /* 0x000fe400078e0086 */
[----:B------:R-:W-:Y:S02]  /*6f250*/  IMAD.MOV.U32 R6, RZ, RZ, R132 ;  /* 0x000000ffff067224 */ /* 0x000fe400078e0084 */
[----:B------:R-:W-:Y:S01]  /*6f260*/  IMAD.MOV.U32 R7, RZ, RZ, R133 ;  /* 0x000000ffff077224 */ /* 0x000fe200078e0085 */
[----:B------:R1:W-:Y:S01]  /*6f270*/  STL [R1+0x39bc], R10 ;  /* 0x0039bc0a01007387 */ /* 0x0003e20000100800 */
[----:B------:R2:W-:Y:S02]  /*6f280*/  STL [R1+0x39b8], R11 ;  /* 0x0039b80b01007387 */ /* 0x0005e40000100800 */
[----:B------:R1:W-:Y:S02]  /*6f290*/  STL [R1+0x39b4], R6 ;  /* 0x0039b40601007387 */ /* 0x0003e40000100800 */
[----:B------:R1:W-:Y:S01]  /*6f2a0*/  STL [R1+0x39b0], R7 ;  /* 0x0039b00701007387 */ /* 0x0003e20000100800 */
[----:B----4-:R-:W-:Y:S01]  /*6f2b0*/  HMMA.1688.F32.TF32 R132, R140, R32, R248 ;  /* 0x000000208c84723c */ /* 0x010fe200000810f8 */
[----:B------:R-:W4:Y:S01]  /*6f2c0*/  LDL.LU R248, [R1+0x810] ;  /* 0x0008100001f87983 */ /* 0x000f220000300800 */
[----:B------:R-:W4:Y:S02]  /*6f2d0*/  LDL.LU R249, [R1+0x814] ;  /* 0x0008140001f97983 */ /* 0x000f240000300800 */
[----:B------:R-:W4:Y:S02]  /*6f2e0*/  LDL.LU R250, [R1+0x818] ;  /* 0x0008180001fa7983 */ /* 0x000f240000300800 */
[----:B------:R-:W4:Y:S01]  /*6f2f0*/  LDL.LU R251, [R1+0x81c] ;  /* 0x00081c0001fb7983 */ /* 0x000f220000300800 */
[----:B------:R-:W4:Y:S01]  /*6f300*/  LDL.LU R172, [R1+0x840] ;  /* 0x0008400001ac7983 */ /* 0x000f220000300800 */
[----:B------:R-:W4:Y:S02]  /*6f310*/  LDL.LU R173, [R1+0x844] ;  /* 0x0008440001ad7983 */ /* 0x000f240000300800 */
[----:B------:R-:W4:Y:S02]  /*6f320*/  LDL.LU R174, [R1+0x848] ;  /* 0x0008480001ae7983 */ /* 0x000f240000300800 */
[----:B------:R-:W4:Y:S01]  /*6f330*/  LDL.LU R175, [R1+0x84c] ;  /* 0x00084c0001af7983 */ /* 0x000f220000300800 */
[----:B------:R-:W4:Y:S01]  /*6f340*/  LDL.LU R244, [R1+0x820] ;  /* 0x0008200001f47983 */ /* 0x000f220000300800 */
[----:B------:R-:W4:Y:S10]  /*6f350*/  LDL.LU R245, [R1+0x824] ;  /* 0x0008240001f57983 */ /* 0x000f340000300800 */
[----:B------:R-:W-:-:S02]  /*6f360*/  IMAD.MOV.U32 R19, RZ, RZ, R132 ;  /* 0x000000ffff137224 */ /* 0x000fc400078e0084 */
[----:B------:R-:W-:Y:S02]  /*6f370*/  IMAD.MOV.U32 R18, RZ, RZ, R133 ;  /* 0x000000ffff127224 */ /* 0x000fe400078e0085 */
[----:B------:R-:W-:Y:S01]  /*6f380*/  IMAD.MOV.U32 R15, RZ, RZ, R134 ;  /* 0x000000ffff0f7224 */ /* 0x000fe200078e0086 */
[----:B------:R-:W-:Y:S02]  /*6f390*/  MOV R14, R135 ;  /* 0x00000087000e7202 */ /* 0x000fe40000000f00 */
[C---:B---3--:R-:W-:Y:S11]  /*6f3a0*/  HMMA.1688.F32.TF32 R132, R140.reuse, R28, R144 ;  /* 0x0000001c8c84723c */ /* 0x048ff60000081090 */
[----:B------:R-:W-:Y:S11]  /*6f3b0*/  @!UPT UIADD3 URZ, URZ, URZ, URZ ;  /* 0x0000003f3f3ff290 */ /* 0x000ff6000fffe03f */
[----:B------:R-:W-:Y:S02]  /*6f3c0*/  @!UPT UIADD3 URZ, URZ, URZ, URZ ;  /* 0x0000003f3f3ff290 */ /* 0x000fe4000fffe03f */
[----:B-1----:R-:W-:Y:S01]  /*6f3d0*/  IMAD.MOV.U32 R10, RZ, RZ, R132 ;  /* 0x000000ffff0a7224 */ /* 0x002fe200078e0084 */
[----:B--2---:R-:W-:Y:S01]  /*6f3e0*/  MOV R11, R133 ;  /* 0x00000085000b7202 */ /* 0x004fe20000000f00 */
[----:B------:R-:W-:Y:S02]  /*6f3f0*/  IMAD.MOV.U32 R6, RZ, RZ, R134 ;  /* 0x000000ffff067224 */ /* 0x000fe400078e0086 */
[----:B------:R-:W-:Y:S02]  /*6f400*/  IMAD.MOV.U32 R7, RZ, RZ, R135 ;  /* 0x000000ffff077224 */ /* 0x000fe400078e0087 */
[C---:B------:R-:W-:Y:S01]  /*6f410*/  HMMA.1688.F32.TF32 R132, R140.reuse, R24, R168 ;  /* 0x000000188c84723c */ /* 0x040fe200000810a8 */
[----:B------:R-:W-:Y:S02]  /*6f420*/  IMAD.MOV.U32 R246, RZ, RZ, R73 ;  /* 0x000000fffff67224 */ /* 0x000fe400078e0049 */
[----:B------:R-:W-:Y:S01]  /*6f430*/  IMAD.MOV.U32 R247, RZ, RZ, R72 ;  /* 0x000000fffff77224 */ /* 0x000fe200078e0048 */
[----:B------:R1:W-:Y:S11]  /*6f440*/  STL [R1+0x39cc], R14 ;  /* 0x0039cc0e01007387 */ /* 0x0003f60000100800 */
[----:B------:R-:W-:Y:S09]  /*6f450*/  @!UPT UIADD3 URZ, URZ, URZ, URZ ;  /* 0x0000003f3f3ff290 */ /* 0x000ff2000fffe03f */
[----:B------:R-:W-:Y:S01]  /*6f460*/  IMAD.MOV.U32 R22, RZ, RZ, R132 ;  /* 0x000000ffff167224 */ /* 0x000fe200078e0084 */
[----:B------:R-:W-:Y:S01]  /*6f470*/  MOV R34, R133 ;  /* 0x0000008500227202 */ /* 0x000fe20000000f00 */
[----:B------:R-:W-:Y:S02]  /*6f480*/  IMAD.MOV.U32 R35, RZ, RZ, R134 ;  /* 0x000000ffff237224 */ /* 0x000fe400078e0086 */
[----:B------:R-:W-:Y:S01]  /*6f490*/  IMAD.MOV.U32 R26, RZ, RZ, R135 ;  /* 0x000000ffff1a7224 */ /* 0x000fe200078e0087 */
[----:B------:R2:W-:Y:S01]  /*6f4a0*/  STL [R1+0x39c8], R15 ;  /* 0x0039c80f01007387 */ /* 0x0005e20000100800 */
[----:B------:R3:W-:Y:S02]  /*6f4b0*/  STL [R1+0x39c4], R19 ;  /* 0x0039c41301007387 */ /* 0x0007e40000100800 */
[----:B------:R1:W-:Y:S02]  /*6f4c0*/  STL [R1+0x39c0], R18 ;  /* 0x0039c01201007387 */ /* 0x0003e40000100800 */
[----:B------:R1:W-:Y:S01]  /*6f4d0*/  STL [R1+0x39dc], R7 ;  /* 0x0039dc0701007387 */ /* 0x0003e20000100800 */
[----:B------:R1:W-:Y:S01]  /*6f4e0*/  STL [R1+0x39d8], R6 ;  /* 0x0039d80601007387 */ /* 0x0003e20000100800 */
[----:B------:R1:W-:Y:S02]  /*6f4f0*/  STL [R1+0x39d4], R10 ;  /* 0x0039d40a01007387 */ /* 0x0003e40000100800 */
[----:B------:R1:W-:Y:S02]  /*6f500*/  STL [R1+0x39d0], R11 ;  /* 0x0039d00b01007387 */ /* 0x0003e40000100800 */
[----:B------:R1:W-:Y:S01]  /*6f510*/  STL [R1+0x39ec], R26 ;  /* 0x0039ec1a01007387 */ /* 0x0003e20000100800 */
[----:B------:R1:W-:Y:S01]  /*6f520*/  STL [R1+0x39e8], R35 ;  /* 0x0039e82301007387 */ /* 0x0003e20000100800 */
[----:B------:R1:W-:Y:S02]  /*6f530*/  STL [R1+0x39e4], R34 ;  /* 0x0039e42201007387 */ /* 0x0003e40000100800 */
[----:B------:R1:W-:Y:S01]  /*6f540*/  STL [R1+0x39e0], R22 ;  /* 0x0039e01601007387 */ /* 0x0003e20000100800 */
[----:B------:R-:W-:Y:S04]  /*6f550*/  LDS R72, [R0+0x20180] ;  /* 0x0201800000487984 */ /* 0x000fe80000000800 */
[----:B------:R-:W1:Y:S01]  /*6f560*/  LDS R73, [R81+0x20180] ;  /* 0x0201800051497984 */ /* 0x000e620000000800 */
[C---:B----4-:R-:W-:Y:S11]  /*6f570*/  HMMA.1688.F32.TF32 R132, R140.reuse, R20, R172 ;  /* 0x000000148c84723c */ /* 0x050ff600000810ac */
[----:B------:R-:W-:Y:S11]  /*6f580*/  @!UPT UIADD3 URZ, URZ, URZ, URZ ;  /* 0x0000003f3f3ff290 */ /* 0x000ff6000fffe03f */
[----:B------:R-:W-:Y:S02]  /*6f590*/  @!UPT UIADD3 URZ, URZ, URZ, URZ ;  /* 0x0000003f3f3ff290 */ /* 0x000fe4000fffe03f */
[----:B-1----:R-:W-:Y:S01]  /*6f5a0*/  IMAD.MOV.U32 R14, RZ, RZ, R132 ;  /* 0x000000ffff0e7224 */ /* 0x002fe200078e0084 */
[----:B--2---:R-:W-:Y:S01]  /*6f5b0*/  MOV R15, R133 ;  /* 0x00000085000f7202 */ /* 0x004fe20000000f00 */
[----:B---3--:R-:W-:Y:S02]  /*6f5c0*/  IMAD.MOV.U32 R19, RZ, RZ, R134 ;  /* 0x000000ffff137224 */ /* 0x008fe400078e0086 */
[----:B------:R-:W-:Y:S02]  /*6f5d0*/  IMAD.MOV.U32 R18, RZ, RZ, R135 ;  /* 0x000000ffff127224 */ /* 0x000fe400078e0087 */
[C---:B------:R-:W-:Y:S07]  /*6f5e0*/  HMMA.1688.F32.TF32 R132, R140.reuse, R16, R244 ;  /* 0x000000108c84723c */ /* 0x040fee00000810f4 */
[----:B------:R-:W-:Y:S01]  /*6f5f0*/  IMAD.MOV.U32 R246, RZ, RZ, R69 ;  /* 0x000000fffff67224 */ /* 0x000fe200078e0045 */
[----:B------:R-:W-:Y:S11]  /*6f600*/  MOV R247, R68 ;  /* 0x0000004400f77202 */ /* 0x000ff60000000f00 */
[----:B------:R-:W-:Y:S05]  /*6f610*/  @!UPT UIADD3 URZ, URZ, URZ, URZ ;  /* 0x0000003f3f3ff290 */ /* 0x000fea000fffe03f */
[----:B------:R-:W-:Y:S01]  /*6f620*/  IMAD.MOV.U32 R7, RZ, RZ, R132 ;  /* 0x000000ffff077224 */ /* 0x000fe200078e0084 */
[----:B------:R-:W-:Y:S01]  /*6f630*/  MOV R6, R133 ;  /* 0x0000008500067202 */ /* 0x000fe20000000f00 */
[----:B------:R-:W-:Y:S02]  /*6f640*/  IMAD.MOV.U32 R10, RZ, RZ, R134 ;  /* 0x000000ffff0a7224 */ /* 0x000fe400078e0086 */
[----:B------:R-:W-:Y:S02]  /*6f650*/  IMAD.MOV.U32 R11, RZ, RZ, R135 ;  /* 0x000000ffff0b7224 */ /* 0x000fe400078e0087 */
[----:B------:R-:W-:Y:S01]  /*6f660*/  HMMA.1688.F32.TF32 R132, R140, R12, R248 ;  /* 0x0000000c8c84723c */ /* 0x000fe200000810f8 */
[----:B------:R-:W2:Y:S01]  /*6f670*/  LDL.LU R248, [R1+0x1b0] ;  /* 0x0001b00001f87983 */ /* 0x000ea20000300800 */
[----:B------:R-:W2:Y:S02]  /*6f680*/  LDL.LU R249, [R1+0x1b4] ;  /* 0x0001b40001f97983 */ /* 0x000ea40000300800 */
[----:B------:R-:W2:Y:S02]  /*6f690*/  LDL.LU R250, [R1+0x1b8] ;  /* 0x0001b80001fa7983 */ /* 0x000ea40000300800 */
[----:B------:R-:W2:Y:S01]  /*6f6a0*/  LDL.LU R251, [R1+0x1bc] ;  /* 0x0001bc0001fb7983 */ /* 0x000ea20000300800 */
[----:B------:R-:W3:Y:S01]  /*6f6b0*/  LDL.LU R244, [R1+0x1c0] ;  /* 0x0001c00001f47983 */ /* 0x000ee20000300800 */
[----:B------:R-:W3:Y:S02]  /*6f6c0*/  LDL.LU R245, [R1+0x1c4] ;  /* 0x0001c40001f57983 */ /* 0x000ee40000300800 */
[----:B------:R-:W4:Y:S02]  /*6f6d0*/  LDL.LU R69, [R1+0x3b4c] ;  /* 0x003b4c0001457983 */ /* 0x000f240000300800 */
[----:B------:R-:W2:Y:S01]  /*6f6e0*/  LDL.LU R68, [R1+0x3b48] ;  /* 0x003b480001447983 */ /* 0x000ea20000300800 */
[----:B------:R-:W3:Y:S01]  /*6f6f0*/  LDL.LU R172, [R1+0x1d0] ;  /* 0x0001d00001ac7983 */ /* 0x000ee20000300800 */
[----:B------:R-:W3:Y:S02]  /*6f700*/  LDL.LU R173, [R1+0x1d4] ;  /* 0x0001d40001ad7983 */ /* 0x000ee40000300800 */
[----:B------:R-:W3:Y:S02]  /*6f710*/  LDL.LU R174, [R1+0x1d8] ;  /* 0x0001d80001ae7983 */ /* 0x000ee40000300800 */
[----:B------:R-:W3:Y:S02]  /*6f720*/  LDL.LU R175, [R1+0x1dc] ;  /* 0x0001dc0001af7983 */ /* 0x000ee40000300800 */
[----:B----4-:R-:W-:-:S02]  /*6f730*/  IMAD.MOV.U32 R168, RZ, RZ, R69 ;  /* 0x000000ffffa87224 */ /* 0x010fc400078e0045 */
[----:B--2---:R-:W-:Y:S01]  /*6f740*/  IMAD.MOV.U32 R169, RZ, RZ, R68 ;  /* 0x000000ffffa97224 */ /* 0x004fe200078e0044 */
[----:B------:R-:W2:Y:S01]  /*6f750*/  LDL.LU R69, [R1+0x3b44] ;  /* 0x003b440001457983 */ /* 0x000ea20000300800 */
[----:B------:R-:W4:Y:S02]  /*6f760*/  LDL.LU R68, [R1+0x3b40] ;  /* 0x003b400001447983 */ /* 0x000f240000300800 */
[----:B------:R-:W3:Y:S02]  /*6f770*/  LDL.LU R170, [R1+0x1e8] ;  /* 0x0001e80001aa7983 */ /* 0x000ee40000300800 */
[----:B------:R-:W3:Y:S01]  /*6f780*/  LDL.LU R171, [R1+0x1ec] ;  /* 0x0001ec0001ab7983 */ /* 0x000ee20000300800 */
[----:B------:R-:W3:Y:S01]  /*6f790*/  LDL.LU R224, [R1+0x200] ;  /* 0x0002000001e07983 */ /* 0x000ee20000300800 */
[----:B------:R-:W3:Y:S02]  /*6f7a0*/  LDL.LU R225, [R1+0x204] ;  /* 0x0002040001e17983 */ /* 0x000ee40000300800 */
[----:B--2---:R-:W-:Y:S01]  /*6f7b0*/  IMAD.MOV.U32 R226, RZ, RZ, R69 ;  /* 0x000000ffffe27224 */ /* 0x004fe200078e0045 */
[----:B----4-:R-:W-:Y:S01]  /*6f7c0*/  MOV R227, R68 ;  /* 0x0000004400e37202 */ /* 0x010fe20000000f00 */
[----:B------:R-:W2:Y:S01]  /*6f7d0*/  LDL.LU R69, [R1+0x3b3c] ;  /* 0x003b3c0001457983 */ /* 0x000ea20000300800 */
[----:B------:R-:W4:Y:S02]  /*6f7e0*/  LDL.LU R68, [R1+0x3b38] ;  /* 0x003b380001447983 */ /* 0x000f240000300800 */
[----:B------:R-:W3:Y:S02]  /*6f7f0*/  LDL.LU R148, [R1+0x210] ;  /* 0x0002100001947983 */ /* 0x000ee40000300800 */
[----:B------:R-:W3:Y:S01]  /*6f800*/  LDL.LU R149, [R1+0x214] ;  /* 0x0002140001957983 */ /* 0x000ee20000300800 */
[----:B------:R-:W3:Y:S01]  /*6f810*/  LDL.LU R150, [R1+0x218] ;  /* 0x0002180001967983 */ /* 0x000ee20000300800 */
[----:B------:R-:W3:Y:S02]  /*6f820*/  LDL.LU R151, [R1+0x21c] ;  /* 0x00021c0001977983 */ /* 0x000ee40000300800 */
[----:B--2---:R-:W-:-:S02]  /*6f830*/  IMAD.MOV.U32 R152, RZ, RZ, R69 ;  /* 0x000000ffff987224 */ /* 0x004fc400078e0045 */
[----:B----4-:R-:W-:Y:S01]  /*6f840*/  IMAD.MOV.U32 R153, RZ, RZ, R68 ;  /* 0x000000ffff997224 */ /* 0x010fe200078e0044 */
        /* <DEDUP_REMOVED lines=46> */
[----:B------:R-:W3:Y:S02]  /*6fb30*/  LDL.LU R200, [R1+0x780] ;  /* 0x0007800001c87983 */ /* 0x000ee40000300800 */
[----:B------:R-:W3:Y:S02]  /*6fb40*/  LDL.LU R201, [R1+0x784] ;  /* 0x0007840001c97983 */ /* 0x000ee40000300800 */
[----:B--2---:R-:W-:-:S02]  /*6fb50*/  IMAD.MOV.U32 R203, RZ, RZ, R69 ;  /* 0x000000ffffcb7224 */ /* 0x004fc400078e0045 */
[----:B----4-:R-:W-:Y:S02]  /*6fb60*/  IMAD.MOV.U32 R202, RZ, RZ, R68 ;  /* 0x000000ffffca7224 */ /* 0x010fe400078e0044 */
[----:B------:R-:W2:Y:S01]  /*6fb70*/  LDL.LU R68, [R1+0x3b04] ;  /* 0x003b040001447983 */ /* 0x000ea20000300800 */
[----:B------:R-:W4:Y:S02]  /*6fb80*/  LDL.LU R69, [R1+0x3b00] ;  /* 0x003b000001457983 */ /* 0x000f240000300800 */
[----:B------:R-:W3:Y:S02]  /*6fb90*/  LDL.LU R208, [R1+0x7b0] ;  /* 0x0007b00001d07983 */ /* 0x000ee40000300800 */
[----:B------:R-:W3:Y:S01]  /*6fba0*/  LDL.LU R209, [R1+0x7b4] ;  /* 0x0007b40001d17983 */ /* 0x000ee20000300800 */
[----:B------:R-:W3:Y:S01]  /*6fbb0*/  LDL.LU R210, [R1+0x7b8] ;  /* 0x0007b80001d27983 */ /* 0x000ee20000300800 */
[----:B------:R-:W3:Y:S02]  /*6fbc0*/  LDL.LU R211, [R1+0x7bc] ;  /* 0x0007bc0001d37983 */ /* 0x000ee40000300800 */
[----:B------:R-:W3:Y:S02]  /*6fbd0*/  LDL.LU R212, [R1+0x7c0] ;  /* 0x0007c00001d47983 */ /* 0x000ee40000300800 */
[----:B------:R-:W-:Y:S01]  /*6fbe0*/  IMAD.MOV.U32 R26, RZ, RZ, R132 ;  /* 0x000000ffff1a7224 */ /* 0x000fe200078e0084 */
[----:B------:R-:W-:Y:S01]  /*6fbf0*/  MOV R35, R133 ;  /* 0x0000008500237202 */ /* 0x000fe20000000f00 */
[----:B------:R-:W-:-:S02]  /*6fc00*/  IMAD.MOV.U32 R34, RZ, RZ, R134 ;  /* 0x000000ffff227224 */ /* 0x000fc400078e0086 */
[----:B------:R-:W-:Y:S01]  /*6fc10*/  IMAD.MOV.U32 R22, RZ, RZ, R135 ;  /* 0x000000ffff167224 */ /* 0x000fe200078e0087 */
[----:B--2---:R-:W-:Y:S01]  /*6fc20*/  MOV R214, R68 ;  /* 0x0000004400d67202 */ /* 0x004fe20000000f00 */
[----:B----4-:R-:W-:Y:S02]  /*6fc30*/  IMAD.MOV.U32 R213, RZ, RZ, R69 ;  /* 0x000000ffffd57224 */ /* 0x010fe400078e0045 */
[----:B------:R-:W2:Y:S01]  /*6fc40*/  LDL.LU R69, [R1+0x3afc] ;  /* 0x003afc0001457983 */ /* 0x000ea20000300800 */
[----:B------:R-:W2:Y:S02]  /*6fc50*/  LDL.LU R68, [R1+0x3af8] ;  /* 0x003af80001447983 */ /* 0x000ea40000300800 */
[----:B------:R-:W3:Y:S02]  /*6fc60*/  LDL.LU R215, [R1+0x7cc] ;  /* 0x0007cc0001d77983 */ /* 0x000ee40000300800 */
[----:B------:R-:W4:Y:S01]  /*6fc70*/  LDL.LU R132, [R1+0x800] ;  /* 0x0008000001847983 */ /* 0x000f220000300800 */
[----:B------:R-:W4:Y:S01]  /*6fc80*/  LDL.LU R133, [R1+0x804] ;  /* 0x0008040001857983 */ /* 0x000f220000300800 */
[----:B------:R-:W4:Y:S02]  /*6fc90*/  LDL.LU R134, [R1+0x808] ;  /* 0x0008080001867983 */ /* 0x000f240000300800 */
[----:B------:R-:W4:Y:S02]  /*6fca0*/  LDL.LU R135, [R1+0x80c] ;  /* 0x00080c0001877983 */ /* 0x000f240000300800 */
[----:B------:R-:W2:Y:S01]  /*6fcb0*/  LDL.LU R70, [R1+0x258] ;  /* 0x0002580001467983 */ /* 0x000ea20000300800 */
[----:B------:R-:W2:Y:S01]  /*6fcc0*/  LDL.LU R71, [R1+0x25c] ;  /* 0x00025c0001477983 */ /* 0x000ea20000300800 */
[----:B------:R-:W2:Y:S02]  /*6fcd0*/  LDL.LU R216, [R1+0x7d0] ;  /* 0x0007d00001d87983 */ /* 0x000ea40000300800 */
[----:B------:R-:W2:Y:S02]  /*6fce0*/  LDL.LU R217, [R1+0x7d4] ;  /* 0x0007d40001d97983 */ /* 0x000ea40000300800 */
[----:B------:R-:W2:Y:S01]  /*6fcf0*/  LDL.LU R218, [R1+0x7d8] ;  /* 0x0007d80001da7983 */ /* 0x000ea20000300800 */
[----:B------:R-:W2:Y:S01]  /*6fd00*/  LDL.LU R219, [R1+0x7dc] ;  /* 0x0007dc0001db7983 */ /* 0x000ea20000300800 */
        /* <DEDUP_REMOVED lines=24> */
[----:B----4-:R-:W-:Y:S08]  /*6fe90*/  HMMA.1688.F32.TF32 R132, R140, R8, R132 ;  /* 0x000000088c84723c */ /* 0x010ff00000081084 */
[----:B--2---:R-:W-:Y:S11]  /*6fea0*/  HMMA.1688.F32.TF32 R136, R76, R60, R216 ;  /* 0x0000003c4c88723c */ /* 0x004ff600000810d8 */
[----:B------:R-:W-:Y:S05]  /*6feb0*/  @!UPT UIADD3 URZ, URZ, URZ, URZ ;  /* 0x0000003f3f3ff290 */ /* 0x000fea000fffe03f */
[----:B------:R-:W-:Y:S02]  /*6fec0*/  IMAD.MOV.U32 R30, RZ, RZ, R132 ;  /* 0x000000ffff1e7224 */ /* 0x000fe400078e0084 */
[----:B------:R-:W-:Y:S02]  /*6fed0*/  IMAD.MOV.U32 R31, RZ, RZ, R133 ;  /* 0x000000ffff1f7224 */ /* 0x000fe400078e0085 */
[----:B------:R-:W-:Y:S01]  /*6fee0*/  IMAD.MOV.U32 R27, RZ, RZ, R134 ;  /* 0x000000ffff1b7224 */ /* 0x000fe200078e0086 */
[----:B------:R-:W-:Y:S02]  /*6fef0*/  MOV R23, R135 ;  /* 0x0000008700177202 */ /* 0x000fe40000000f00 */
[----:B------:R-:W-:Y:S08]  /*6ff00*/  HMMA.1688.F32.TF32 R132, R140, R4, R68 ;  /* 0x000000048c84723c */ /* 0x000ff00000081044 */
[C---:B---3--:R-:W-:Y:S01]  /*6ff10*/  HMMA.1688.F32.TF32 R140, R76.reuse, R64, R232 ;  /* 0x000000404c8c723c */ /* 0x048fe200000810e8 */
[----:B------:R-:W-:Y:S04]  /*6ff20*/  LDS R68, [R0+0x20200] ;  /* 0x0202000000447984 */ /* 0x000fe80000000800 */
[----:B------:R-:W-:Y:S04]  /*6ff30*/  LDS R70, [R0+0x22200] ;  /* 0x0222000000467984 */ /* 0x000fe80000000800 */
[----:B------:R-:W-:Y:S04]  /*6ff40*/  LDS R69, [R81+0x20200] ;  /* 0x0202000051457984 */ /* 0x000fe80000000800 */
[----:B------:R-:W1:Y:S04]  /*6ff50*/  LDS R71, [R81+0x22200] ;  /* 0x0222000051477984 */ /* 0x000e680000000800 */
[----:B------:R-:W-:Y:S01]  /*6ff60*/  STL.64 [R1+0x920], R132 ;  /* 0x0009208401007387 */ /* 0x000fe20000100a00 */
[----:B------:R2:W-:Y:S02]  /*6ff70*/  STL.64 [R1+0x928], R134 ;  /* 0x0009288601007387 */ /* 0x0005e40000100a00 */
[C---:B--2---:R-:W-:Y:S03]  /*6ff80*/  HMMA.1688.F32.TF32 R132, R76.reuse, R56, R212 ;  /* 0x000000384c84723c */ /* 0x044fe600000810d4 */
[----:B------:R-:W-:Y:S01]  /*6ff90*/  STL.64 [R1+0x910], R140 ;  /* 0x0009108c01007387 */ /* 0x000fe20000100a00 */
[----:B------:R2:W-:Y:S02]  /*6ffa0*/  STL.64 [R1+0x918], R142 ;  /* 0x0009188e01007387 */ /* 0x0005e40000100a00 */
[----:B------:R-:W-:Y:S02]  /*6ffb0*/  STL.64 [R1+0x900], R136 ;  /* 0x0009008801007387 */ /* 0x000fe40000100a00 */
[----:B------:R3:W-:Y:S01]  /*6ffc0*/  STL.64 [R1+0x908], R138 ;  /* 0x0009088a01007387 */ /* 0x0007e20000100a00 */
[C---:B--2---:R-:W-:Y:S08]  /*6ffd0*/  HMMA.1688.F32.TF32 R140, R76.reuse, R52, R208 ;  /* 0x000000344c8c723c */ /* 0x044ff000000810d0 */
[C---:B---3--:R-:W-:Y:S06]  /*6ffe0*/  HMMA.1688.F32.TF32 R136, R76.reuse, R48, R204 ;  /* 0x000000304c88723c */ /* 0x048fec00000810cc */
[----:B------:R-:W-:Y:S01]  /*6fff0*/  STL.64 [R1+0x8f0], R132 ;  /* 0x0008f08401007387 */ /* 0x000fe20000100a00 */
[----:B------:R2:W-:Y:S02]  /*70000*/  STL.64 [R1+0x8f8], R134 ;  /* 0x0008f88601007387 */ /* 0x0005e40000100a00 */
[C---:B--2---:R-:W-:Y:S06]  /*70010*/  HMMA.1688.F32.TF32 R132, R76.reuse, R44, R200 ;  /* 0x0000002c4c84723c */ /* 0x044fec00000810c8 */
[----:B------:R-:W-:Y:S01]  /*70020*/  STL.64 [R1+0x8e0], R140 ;  /* 0x0008e08c01007387 */ /* 0x000fe20000100a00 */
[----:B------:R2:W-:Y:S07]  /*70030*/  STL.64 [R1+0x8e8], R142 ;  /* 0x0008e88e01007387 */ /* 0x0005ee0000100a00 */
[----:B------:R-:W-:Y:S02]  /*70040*/  STL.64 [R1+0x8d0], R136 ;  /* 0x0008d08801007387 */ /* 0x000fe40000100a00 */
[----:B------:R3:W-:Y:S01]  /*70050*/  STL.64 [R1+0x8d8], R138 ;  /* 0x0008d88a01007387 */ /* 0x0007e20000100a00 */
[C---:B--2---:R-:W-:Y:S08]  /*70060*/  HMMA.1688.F32.TF32 R140, R76.reuse, R40, R196 ;  /* 0x000000284c8c723c */ /* 0x044ff000000810c4 */
[C---:B---3--:R-:W-:Y:S01]  /*70070*/  HMMA.1688.F32.TF32 R136, R76.reuse, R36, R192 ;  /* 0x000000244c88723c */ /* 0x048fe200000810c0 */
[----:B------:R-:W-:Y:S01]  /*70080*/  STL.64 [R1+0x8c0], R132 ;  /* 0x0008c08401007387 */ /* 0x000fe20000100a00 */
[----:B------:R2:W-:Y:S06]  /*70090*/  STL.64 [R1+0x8c8], R134 ;  /* 0x0008c88601007387 */ /* 0x0005ec0000100a00 */
[C---:B--2---:R-:W-:Y:S07]  /*700a0*/  HMMA.1688.F32.TF32 R132, R76.reuse, R32, R188 ;  /* 0x000000204c84723c */ /* 0x044fee00000810bc */
        /* <DEDUP_REMOVED lines=17> */
[C---:B--2---:R-:W-:Y:S08]  /*701c0*/  HMMA.1688.F32.TF32 R132, R76.reuse, R8, R240 ;  /* 0x000000084c84723c */ /* 0x044ff000000810f0 */
[----:B------:R-:W-:Y:S01]  /*701d0*/  HMMA.1688.F32.TF32 R76, R76, R4, R160 ;  /* 0x000000044c4c723c */ /* 0x000fe200000810a0 */
[----:B------:R-:W-:Y:S01]  /*701e0*/  STL.64 [R1+0x850], R140 ;  /* 0x0008508c01007387 */ /* 0x000fe20000100a00 */
[----:B------:R-:W-:Y:S05]  /*701f0*/  STL.64 [R1+0x858], R142 ;  /* 0x0008588e01007387 */ /* 0x000fea0000100a00 */
[----:B------:R-:W-:Y:S02]  /*70200*/  STL.64 [R1+0x840], R136 ;  /* 0x0008408801007387 */ /* 0x000fe40000100a00 */
[----:B------:R2:W-:Y:S02]  /*70210*/  STL.64 [R1+0x848], R138 ;  /* 0x0008488a01007387 */ /* 0x0005e40000100a00 */
[C---:B--2---:R-:W-:Y:S04]  /*70220*/  HMMA.1688.F32.TF32 R136, R72.reuse, R64, R156 ;  /* 0x000000404888723c */ /* 0x044fe8000008109c */
        /* <DEDUP_REMOVED lines=25> */
[----:B------:R-:W-:Y:S02]  /*703c0*/  STL.64 [R1+0x7b8], R138 ;  /* 0x0007b88a01007387 */ /* 0x000fe40000100a00 */
[----:B------:R-:W2:Y:S11]  /*703d0*/  LDL.LU R244, [R1+0x15f0] ;  /* 0x0015f00001f47983 */ /* 0x000eb60000300800 */
[----:B------:R-:W-:Y:S01]  /*703e0*/  STL.64 [R1+0x7a0], R132 ;  /* 0x0007a08401007387 */ /* 0x000fe20000100a00 */
[----:B------:R-:W-:Y:S07]  /*703f0*/  STL.64 [R1+0x7a8], R134 ;  /* 0x0007a88601007387 */ /* 0x000fee0000100a00 */
[----:B------:R-:W-:Y:S02]  /*70400*/  STL.64 [R1+0x790], R76 ;  /* 0x0007904c01007387 */ /* 0x000fe40000100a00 */
[----:B------:R3:W-:Y:S01]  /*70410*/  STL.64 [R1+0x798], R78 ;  /* 0x0007984e01007387 */ /* 0x0007e20000100a00 */
[----:B------:R-:W2:Y:S01]  /*70420*/  LDL.LU R245, [R1+0x15f4] ;  /* 0x0015f40001f57983 */ /* 0x000ea20000300800 */
[----:B------:R-:W2:Y:S02]  /*70430*/  LDL.LU R246, [R1+0x15f8] ;  /* 0x0015f80001f67983 */ /* 0x000ea40000300800 */
[----:B------:R-:W2:Y:S02]  /*70440*/  LDL.LU R247, [R1+0x15fc] ;  /* 0x0015fc0001f77983 */ /* 0x000ea40000300800 */
        /* <DEDUP_REMOVED lines=32> */
[----:B------:R-:W1:Y:S01]  /*70650*/  LDL.LU R184, [R1+0x120] ;  /* 0x0001200001b87983 */ /* 0x000e620000300800 */
[----:B------:R-:W1:Y:S01]  /*70660*/  LDL.LU R185, [R1+0x124] ;  /* 0x0001240001b97983 */ /* 0x000e620000300800 */
[----:B------:R-:W1:Y:S02]  /*70670*/  LDL.LU R186, [R1+0x128] ;  /* 0x0001280001ba7983 */ /* 0x000e640000300800 */
[----:B------:R-:W1:Y:S02]  /*70680*/  LDL.LU R187, [R1+0x12c] ;  /* 0x00012c0001bb7983 */ /* 0x000e640000300800 */
        /* <DEDUP_REMOVED lines=12> */
[----:B------:R-:W3:Y:S01]  /*70750*/  LDL.LU R208, [R1+0x190] ;  /* 0x0001900001d07983 */ /* 0x000ee20000300800 */
[----:B------:R-:W3:Y:S01]  /*70760*/  LDL.LU R209, [R1+0x194] ;  /* 0x0001940001d17983 */ /* 0x000ee20000300800 */
[----:B------:R-:W3:Y:S02]  /*70770*/  LDL.LU R210, [R1+0x198] ;  /* 0x0001980001d27983 */ /* 0x000ee40000300800 */
[----:B------:R-:W3:Y:S02]  /*70780*/  LDL.LU R211, [R1+0x19c] ;  /* 0x00019c0001d37983 */ /* 0x000ee40000300800 */
        /* <DEDUP_REMOVED lines=8> */
[----:B------:R-:W4:Y:S01]  /*70810*/  LDL.LU R188, [R1+0x130] ;  /* 0x0001300001bc7983 */ /* 0x000f220000300800 */
        /* <DEDUP_REMOVED lines=26> */
[----:B------:R-:W4:Y:S01]  /*709c0*/  LDL.LU R251, [R1+0x111c] ;  /* 0x00111c0001fb7983 */ /* 0x000f220000300800 */
[C---:B---3--:R-:W-:Y:S08]  /*709d0*/  HMMA.1688.F32.TF32 R76, R72.reuse, R24, R208 ;  /* 0x00000018484c723c */ /* 0x048ff000000810d0 */
[C---:B--2---:R-:W-:Y:S08]  /*709e0*/  HMMA.1688.F32.TF32 R136, R72.reuse, R28, R212 ;  /* 0x0000001c4888723c */ /* 0x044ff000000810d4 */
[C---:B------:R-:W-:Y:S11]  /*709f0*/  HMMA.1688.F32.TF32 R132, R72.reuse, R20, R204 ;  /* 0x000000144884723c */ /* 0x040ff600000810cc */
[----:B------:R-:W-:Y:S04]  /*70a00*/  @!UPT UIADD3 URZ, URZ, URZ, URZ ;  /* 0x0000003f3f3ff290 */ /* 0x000fe8000fffe03f */
[----:B------:R-:W-:Y:S01]  /*70a10*/  STL.64 [R1+0x780], R136 ;  /* 0x0007808801007387 */ /* 0x000fe20000100a00 */
[----:B------:R2:W-:Y:S02]  /*70a20*/  STL.64 [R1+0x788], R138 ;  /* 0x0007888a01007387 */ /* 0x0005e40000100a00 */
[----:B------:R-:W-:Y:S02]  /*70a30*/  STL.64 [R1+0x770], R76 ;  /* 0x0007704c01007387 */ /* 0x000fe40000100a00 */
[----:B------:R3:W-:Y:S03]  /*70a40*/  STL.64 [R1+0x778], R78 ;  /* 0x0007784e01007387 */ /* 0x0007e60000100a00 */
[----:B------:R-:W-:Y:S01]  /*70a50*/  STL.64 [R1+0x760], R132 ;  /* 0x0007608401007387 */ /* 0x000fe20000100a00 */
[----:B------:R1:W-:Y:S01]  /*70a60*/  STL.64 [R1+0x768], R134 ;  /* 0x0007688601007387 */ /* 0x0003e20000100a00 */
[C---:B--2---:R-:W-:Y:S08]  /*70a70*/  HMMA.1688.F32.TF32 R136, R72.reuse, R16, R200 ;  /* 0x000000104888723c */ /* 0x044ff000000810c8 */
[C---:B---3--:R-:W-:Y:S08]  /*70a80*/  HMMA.1688.F32.TF32 R76, R72.reuse, R12, R196 ;  /* 0x0000000c484c723c */ /* 0x048ff000000810c4 */
[C---:B-1----:R-:W-:Y:S08]  /*70a90*/  HMMA.1688.F32.TF32 R132, R72.reuse, R8, R192 ;  /* 0x000000084884723c */ /* 0x042ff000000810c0 */
[----:B----4-:R-:W-:Y:S01]  /*70aa0*/  HMMA.1688.F32.TF32 R72, R72, R4, R188 ;  /* 0x000000044848723c */ /* 0x010fe200000810bc */
[----:B------:R-:W-:Y:S01]  /*70ab0*/  STL.64 [R1+0x750], R136 ;  /* 0x0007508801007387 */ /* 0x000fe20000100a00 */
[----:B------:R-:W-:Y:S05]  /*70ac0*/  STL.64 [R1+0x758], R138 ;  /* 0x0007588a01007387 */ /* 0x000fea0000100a00 */
[----:B------:R-:W-:Y:S02]  /*70ad0*/  STL.64 [R1+0x740], R76 ;  /* 0x0007404c01007387 */ /* 0x000fe40000100a00 */
[----:B------:R1:W-:Y:S06]  /*70ae0*/  STL.64 [R1+0x748], R78 ;  /* 0x0007484e01007387 */ /* 0x0003ec0000100a00 */
[----:B------:R-:W-:Y:S01]  /*70af0*/  STL.64 [R1+0x730], R132 ;  /* 0x0007308401007387 */ /* 0x000fe20000100a00 */
[----:B------:R2:W-:Y:S07]  /*70b00*/  STL.64 [R1+0x738], R134 ;  /* 0x0007388601007387 */ /* 0x0005ee0000100a00 */
[----:B------:R-:W-:Y:S02]  /*70b10*/  STL.64 [R1+0x720], R72 ;  /* 0x0007204801007387 */ /* 0x000fe40000100a00 */
[----:B------:R3:W-:Y:S01]  /*70b20*/  STL.64 [R1+0x728], R74 ;  /* 0x0007284a01007387 */ /* 0x0007e20000100a00 */
[C---:B-1----:R-:W-:Y:S08]  /*70b30*/  HMMA.1688.F32.TF32 R76, R68.reuse, R64, R184 ;  /* 0x00000040444c723c */ /* 0x042ff000000810b8 */
[C---:B--2---:R-:W-:Y:S08]  /*70b40*/  HMMA.1688.F32.TF32 R132, R68.reuse, R60, R180 ;  /* 0x0000003c4484723c */ /* 0x044ff000000810b4 */
[C---:B---3--:R-:W-:Y:S08]  /*70b50*/  HMMA.1688.F32.TF32 R72, R68.reuse, R56, R176 ;  /* 0x000000384448723c */ /* 0x048ff000000810b0 */
[C---:B------:R-:W-:Y:S01]  /*70b60*/  HMMA.1688.F32.TF32 R136, R68.reuse, R48, R164 ;  /* 0x000000304488723c */ /* 0x040fe200000810a4 */
[----:B------:R-:W-:Y:S01]  /*70b70*/  STL.64 [R1+0x710], R76 ;  /* 0x0007104c01007387 */ /* 0x000fe20000100a00 */
[----:B------:R-:W-:Y:S05]  /*70b80*/  STL.64 [R1+0x718], R78 ;  /* 0x0007184e01007387 */ /* 0x000fea0000100a00 */
[----:B------:R-:W-:Y:S02]  /*70b90*/  STL.64 [R1+0x700], R132 ;  /* 0x0007008401007387 */ /* 0x000fe40000100a00 */
[----:B------:R-:W-:Y:S06]  /*70ba0*/  STL.64 [R1+0x708], R134 ;  /* 0x0007088601007387 */ /* 0x000fec0000100a00 */
[----:B------:R-:W-:Y:S01]  /*70bb0*/  STL.64 [R1+0x6f0], R72 ;  /* 0x0006f04801007387 */ /* 0x000fe20000100a00 */
[----:B------:R1:W-:Y:S01]  /*70bc0*/  STL.64 [R1+0x6f8], R74 ;  /* 0x0006f84a01007387 */ /* 0x0003e20000100a00 */
[C---:B------:R-:W-:Y:S02]  /*70bd0*/  HMMA.1688.F32.TF32 R140, R68.reuse, R16, R168 ;  /* 0x00000010448c723c */ /* 0x040fe400000810a8 */
[----:B------:R-:W-:Y:S04]  /*70be0*/  LDS R76, [R0+0x20280] ;  /* 0x02028000004c7984 */ /* 0x000fe80000000800 */
[----:B------:R-:W-:Y:S04]  /*70bf0*/  LDS R78, [R0+0x22280] ;  /* 0x02228000004e7984 */ /* 0x000fe80000000800 */
[----:B------:R-:W-:Y:S04]  /*70c00*/  LDS R77, [R81+0x20280] ;  /* 0x02028000514d7984 */ /* 0x000fe80000000800 */
[----:B------:R-:W2:Y:S01]  /*70c10*/  LDS R79, [R81+0x22280] ;  /* 0x02228000514f7984 */ /* 0x000ea20000000800 */
[C---:B-1----:R-:W-:Y:S08]  /*70c20*/  HMMA.1688.F32.TF32 R72, R68.reuse, R52, R228 ;  /* 0x000000344448723c */ /* 0x042ff000000810e4 */
        /* <DEDUP_REMOVED lines=8> */
[C---:B-1----:R-:W-:Y:S08]  /*70cb0*/  HMMA.1688.F32.TF32 R72, R68.reuse, R40, R160 ;  /* 0x000000284448723c */ /* 0x042ff000000810a0 */
[C---:B---3--:R-:W-:Y:S08]  /*70cc0*/  HMMA.1688.F32.TF32 R136, R68.reuse, R36, R156 ;  /* 0x000000244488723c */ /* 0x048ff0000008109c */
[C---:B----4-:R-:W-:Y:S07]  /*70cd0*/  HMMA.1688.F32.TF32 R132, R68.reuse, R32, R152 ;  /* 0x000000204484723c */ /* 0x050fee0000081098 */
[----:B------:R-:W-:Y:S01]  /*70ce0*/  STL.64 [R1+0x470], R72 ;  /* 0x0004704801007387 */ /* 0x000fe20000100a00 */
[----:B------:R-:W-:Y:S07]  /*70cf0*/  STL.64 [R1+0x478], R74 ;  /* 0x0004784a01007387 */ /* 0x000fee0000100a00 */
[----:B------:R-:W-:Y:S02]  /*70d00*/  STL.64 [R1+0x1a0], R136 ;  /* 0x0001a08801007387 */ /* 0x000fe40000100a00 */
[----:B------:R-:W-:Y:S06]  /*70d10*/  STL.64 [R1+0x1a8], R138 ;  /* 0x0001a88a01007387 */ /* 0x000fec0000100a00 */
[----:B------:R-:W-:Y:S01]  /*70d20*/  STL.64 [R1+0x190], R132 ;  /* 0x0001908401007387 */ /* 0x000fe20000100a00 */
[----:B------:R1:W-:Y:S03]  /*70d30*/  STL.64 [R1+0x198], R134 ;  /* 0x0001988601007387 */ /* 0x0003e60000100a00 */
[----:B------:R-:W-:Y:S04]  /*70d40*/  LDS R72, [R0+0x20300] ;  /* 0x0203000000487984 */ /* 0x000fe80000000800 */
[----:B------:R-:W-:Y:S04]  /*70d50*/  LDS R74, [R0+0x22300] ;  /* 0x02230000004a7984 */ /* 0x000fe80000000800 */
[----:B------:R-:W-:Y:S04]  /*70d60*/  LDS R73, [R81+0x20300] ;  /* 0x0203000051497984 */ /* 0x000fe80000000800 */
[----:B------:R-:W3:Y:S01]  /*70d70*/  LDS R75, [R81+0x22300] ;  /* 0x02230000514b7984 */ /* 0x000ee20000000800 */
[C---:B-1----:R-:W-:Y:S08]  /*70d80*/  HMMA.1688.F32.TF32 R132, R68.reuse, R28, R148 ;  /* 0x0000001c4484723c */ /* 0x042ff00000081094 */
[C---:B------:R-:W-:Y:S11]  /*70d90*/  HMMA.1688.F32.TF32 R136, R68.reuse, R24, R224 ;  /* 0x000000184488723c */ /* 0x040ff600000810e0 */
[----:B------:R-:W-:Y:S04]  /*70da0*/  @!UPT UIADD3 URZ, URZ, URZ, URZ ;  /* 0x0000003f3f3ff290 */ /* 0x000fe8000fffe03f */
[----:B------:R-:W-:Y:S01]  /*70db0*/  STL.64 [R1+0x180], R132 ;  /* 0x0001808401007387 */ /* 0x000fe20000100a00 */
[----:B------:R1:W-:Y:S02]  /*70dc0*/  STL.64 [R1+0x188], R134 ;  /* 0x0001888601007387 */ /* 0x0003e40000100a00 */
[C---:B-1----:R-:W-:Y:S05]  /*70dd0*/  HMMA.1688.F32.TF32 R132, R68.reuse, R20, R144 ;  /* 0x000000144484723c */ /* 0x042fea0000081090 */
[----:B------:R-:W-:Y:S01]  /*70de0*/  STL.64 [R1+0x170], R136 ;  /* 0x0001708801007387 */ /* 0x000fe20000100a00 */
[----:B------:R1:W-:Y:S02]  /*70df0*/  STL.64 [R1+0x178], R138 ;  /* 0x0001788a01007387 */ /* 0x0003e40000100a00 */
[C---:B-1----:R-:W-:Y:S11]  /*70e00*/  HMMA.1688.F32.TF32 R136, R68.reuse, R12, R172 ;  /* 0x0000000c4488723c */ /* 0x042ff600000810ac */
[----:B------:R-:W-:Y:S04]  /*70e10*/  @!UPT UIADD3 URZ, URZ, URZ, URZ ;  /* 0x0000003f3f3ff290 */ /* 0x000fe8000fffe03f */
[----:B------:R-:W-:Y:S01]  /*70e20*/  STL.64 [R1+0x160], R132 ;  /* 0x0001608401007387 */ /* 0x000fe20000100a00 */
[----:B------:R1:W-:Y:S02]  /*70e30*/  STL.64 [R1+0x168], R134 ;  /* 0x0001688601007387 */ /* 0x0003e40000100a00 */
[C---:B-1----:R-:W-:Y:S08]  /*70e40*/  HMMA.1688.F32.TF32 R132, R68.reuse, R8, R244 ;  /* 0x000000084484723c */ /* 0x042ff000000810f4 */
[----:B------:R-:W-:Y:S01]  /*70e50*/  HMMA.1688.F32.TF32 R68, R68, R4, R248 ;  /* 0x000000044444723c */ /* 0x000fe200000810f8 */
[----:B------:R-:W-:Y:S01]  /*70e60*/  STL.64 [R1+0x150], R140 ;  /* 0x0001508c01007387 */ /* 0x000fe20000100a00 */
[----:B------:R-:W-:Y:S02]  /*70e70*/  STL.64 [R1+0x158], R142 ;  /* 0x0001588e01007387 */ /* 0x000fe40000100a00 */
[----:B------:R-:W-:Y:S02]  /*70e80*/  STL.64 [R1+0x140], R136 ;  /* 0x0001408801007387 */ /* 0x000fe40000100a00 */
[----:B------:R-:W-:Y:S01]  /*70e90*/  STL.64 [R1+0x148], R138 ;  /* 0x0001488a01007387 */ /* 0x000fe20000100a00 */
[----:B------:R-:W3:Y:S08]  /*70ea0*/  LDL.LU R248, [R1+0x10e0] ;  /* 0x0010e00001f87983 */ /* 0x000ef00000300800 */
[----:B------:R-:W-:Y:S01]  /*70eb0*/  STL.64 [R1+0x130], R132 ;  /* 0x0001308401007387 */ /* 0x000fe20000100a00 */
[----:B------:R2:W-:Y:S07]  /*70ec0*/  STL.64 [R1+0x138], R134 ;  /* 0x0001388601007387 */ /* 0x0005ee0000100a00 */
[----:B------:R-:W-:Y:S02]  /*70ed0*/  STL.64 [R1+0x120], R68 ;  /* 0x0001204401007387 */ /* 0x000fe40000100a00 */
[----:B------:R-:W-:Y:S01]  /*70ee0*/  STL.64 [R1+0x128], R70 ;  /* 0x0001284601007387 */ /* 0x000fe20000100a00 */
[----:B------:R-:W3:Y:S01]  /*70ef0*/  LDL.LU R249, [R1+0x10e4] ;  /* 0x0010e40001f97983 */ /* 0x000ee20000300800 */
[----:B------:R-:W3:Y:S02]  /*70f00*/  LDL.LU R250, [R1+0x10e8] ;  /* 0x0010e80001fa7983 */ /* 0x000ee40000300800 */
        /* <DEDUP_REMOVED lines=81> */
[----:B------:R-:W-:Y:S04]  /*71420*/  LDS R68, [R0+0x20380] ;  /* 0x0203800000447984 */ /* 0x000fe80000000800 */
[----:B------:R-:W-:Y:S04]  /*71430*/  LDS R70, [R0+0x22380] ;  /* 0x0223800000467984 */ /* 0x000fe80000000800 */
[----:B------:R-:W-:Y:S04]  /*71440*/  LDS R69, [R81+0x20380] ;  /* 0x0203800051457984 */ /* 0x000fe80000000800 */
[----:B------:R-:W1:Y:S01]  /*71450*/  LDS R71, [R81+0x22380] ;  /* 0x0223800051477984 */ /* 0x000e620000000800 */
[C---:B--2---:R-:W-:Y:S08]  /*71460*/  HMMA.1688.F32.TF32 R132, R76.reuse, R64, R204 ;  /* 0x000000404c84723c */ /* 0x044ff000000810cc */
[C---:B------:R-:W-:Y:S08]  /*71470*/  HMMA.1688.F32.TF32 R140, R76.reuse, R60, R200 ;  /* 0x0000003c4c8c723c */ /* 0x040ff000000810c8 */
[C---:B---3--:R-:W-:Y:S07]  /*71480*/  HMMA.1688.F32.TF32 R136, R76.reuse, R56, R196 ;  /* 0x000000384c88723c */ /* 0x048fee00000810c4 */
[----:B------:R-:W-:Y:S01]  /*71490*/  STL.64 [R1+0x110], R132 ;  /* 0x0001108401007387 */ /* 0x000fe20000100a00 */
[----:B------:R2:W-:Y:S02]  /*714a0*/  STL.64 [R1+0x118], R134 ;  /* 0x0001188601007387 */ /* 0x0005e40000100a00 */
[C---:B--2---:R-:W-:Y:S05]  /*714b0*/  HMMA.1688.F32.TF32 R132, R76.reuse, R52, R192 ;  /* 0x000000344c84723c */ /* 0x044fea00000810c0 */
        /* <DEDUP_REMOVED lines=8> */
[C---:B----4-:R-:W-:Y:S07]  /*71540*/  HMMA.1688.F32.TF32 R132, R76.reuse, R40, R180 ;  /* 0x000000284c84723c */ /* 0x050fee00000810b4 */
        /* <DEDUP_REMOVED lines=17> */
[----:B--2---:R-:W-:Y:S07]  /*71660*/  HMMA.1688.F32.TF32 R132, R76, R16, R156 ;  /* 0x000000104c84723c */ /* 0x004fee000008109c */
[----:B------:R-:W-:Y:S01]  /*71670*/  STL.64 [R1+0x60], R140 ;  /* 0x0000608c01007387 */ /* 0x000fe20000100a00 */
[----:B------:R2:W-:Y:S07]  /*71680*/  STL.64 [R1+0x68], R142 ;  /* 0x0000688e01007387 */ /* 0x0005ee0000100a00 */
[----:B------:R-:W-:Y:S02]  /*71690*/  STL.64 [R1+0x50], R136 ;  /* 0x0000508801007387 */ /* 0x000fe40000100a00 */
[----:B------:R3:W-:Y:S01]  /*716a0*/  STL.64 [R1+0x58], R138 ;  /* 0x0000588a01007387 */ /* 0x0007e20000100a00 */
[----:B------:R-:W-:Y:S08]  /*716b0*/  HMMA.1688.F32.TF32 R248, R72, R60, R248 ;  /* 0x0000003c48f8723c */ /* 0x000ff000000810f8 */
[C---:B--2---:R-:W-:Y:S08]  /*716c0*/  HMMA.1688.F32.TF32 R140, R76.reuse, R12, R152 ;  /* 0x0000000c4c8c723c */ /* 0x044ff00000081098 */
[C---:B---3--:R-:W-:Y:S01]  /*716d0*/  HMMA.1688.F32.TF32 R136, R76.reuse, R8, R148 ;  /* 0x000000084c88723c */ /* 0x048fe20000081094 */
[----:B------:R-:W-:Y:S01]  /*716e0*/  STL.64 [R1+0x40], R132 ;  /* 0x0000408401007387 */ /* 0x000fe20000100a00 */
[----:B------:R2:W-:Y:S06]  /*716f0*/  STL.64 [R1+0x48], R134 ;  /* 0x0000488601007387 */ /* 0x0005ec0000100a00 */
[----:B--2---:R-:W-:Y:S08]  /*71700*/  HMMA.1688.F32.TF32 R132, R76, R4, R224 ;  /* 0x000000044c84723c */ /* 0x004ff000000810e0 */
[C---:B------:R-:W-:Y:S01]  /*71710*/  HMMA.1688.F32.TF32 R76, R72.reuse, R64, R144 ;  /* 0x00000040484c723c */ /* 0x040fe20000081090 */
[----:B------:R-:W-:Y:S01]  /*71720*/  STL.64 [R1+0x30], R140 ;  /* 0x0000308c01007387 */ /* 0x000fe20000100a00 */
[----:B------:R-:W-:Y:S05]  /*71730*/  STL.64 [R1+0x38], R142 ;  /* 0x0000388e01007387 */ /* 0x000fea0000100a00 */
[----:B------:R-:W-:Y:S01]  /*71740*/  STL.64 [R1+0x20], R136 ;  /* 0x0000208801007387 */ /* 0x000fe20000100a00 */
[C---:B------:R-:W-:Y:S01]  /*71750*/  HMMA.1688.F32.TF32 R244, R72.reuse, R56, R244 ;  /* 0x0000003848f4723c */ /* 0x040fe200000810f4 */
[----:B------:R-:W-:Y:S06]  /*71760*/  STL.64 [R1+0x28], R138 ;  /* 0x0000288a01007387 */ /* 0x000fec0000100a00 */
[----:B------:R-:W-:Y:S01]  /*71770*/  STL.64 [R1+0x10], R132 ;  /* 0x0000108401007387 */ /* 0x000fe20000100a00 */
[----:B------:R2:W-:Y:S02]  /*71780*/  STL.64 [R1+0x18], R134 ;  /* 0x0000188601007387 */ /* 0x0005e40000100a00 */
[----:B------:R-:W-:Y:S05]  /*71790*/  STL.64 [R1+0x3928], R250 ;  /* 0x003928fa01007387 */ /* 0x000fea0000100a00 */
[----:B------:R-:W-:Y:S01]  /*717a0*/  STL.64 [R1], R76 ;  /* 0x0000004c01007387 */ /* 0x000fe20000100a00 */
[----:B------:R3:W-:Y:S01]  /*717b0*/  STL.64 [R1+0x8], R78 ;  /* 0x0000084e01007387 */ /* 0x0007e20000100a00 */
[C---:B--2---:R-:W-:Y:S08]  /*717c0*/  HMMA.1688.F32.TF32 R132, R72.reuse, R52, R168 ;  /* 0x000000344884723c */ /* 0x044ff000000810a8 */
[C---:B---3--:R-:W-:Y:S01]  /*717d0*/  HMMA.1688.F32.TF32 R76, R72.reuse, R48, R172 ;  /* 0x00000030484c723c */ /* 0x048fe200000810ac */
[----:B------:R-:W-:Y:S01]  /*717e0*/  STL.64 [R1+0x3920], R248 ;  /* 0x003920f801007387 */ /* 0x000fe20000100a00 */
[----:B------:R-:W-:Y:S02]  /*717f0*/  STL [R1+0x393c], R244 ;  /* 0x00393cf401007387 */ /* 0x000fe40000100800 */
[----:B------:R-:W-:Y:S02]  /*71800*/  STL [R1+0x3938], R245 ;  /* 0x003938f501007387 */ /* 0x000fe40000100800 */
[----:B------:R-:W-:Y:S01]  /*71810*/  STL [R1+0x3934], R246 ;  /* 0x003934f601007387 */ /* 0x000fe20000100800 */
[----:B------:R-:W-:Y:S01]  /*71820*/  STL [R1+0x3930], R247 ;  /* 0x003930f701007387 */ /* 0x000fe20000100800 */
[----:B------:R-:W2:Y:S07]  /*71830*/  LDL.LU R168, [R1+0xfc0] ;  /* 0x000fc00001a87983 */ /* 0x000eae0000300800 */
        /* <DEDUP_REMOVED lines=79> */
[C---:B---3--:R-:W-:Y:S01]  /*71d30*/  HMMA.1688.F32.TF32 R76, R72.reuse, R44, R172 ;  /* 0x0000002c484c723c */ /* 0x048fe200000810ac */
[----:B------:R-:W3:Y:S01]  /*71d40*/  LDL.LU R172, [R1+0xfb0] ;  /* 0x000fb00001ac7983 */ /* 0x000ee20000300800 */
[----:B------:R-:W3:Y:S02]  /*71d50*/  LDL.LU R173, [R1+0xfb4] ;  /* 0x000fb40001ad7983 */ /* 0x000ee40000300800 */
[----:B------:R-:W3:Y:S02]  /*71d60*/  LDL.LU R174, [R1+0xfb8] ;  /* 0x000fb80001ae7983 */ /* 0x000ee40000300800 */
[----:B------:R-:W3:Y:S02]  /*71d70*/  LDL.LU R175, [R1+0xfbc] ;  /* 0x000fbc0001af7983 */ /* 0x000ee40000300800 */
[C---:B--2---:R-:W-:Y:S08]  /*71d80*/  HMMA.1688.F32.TF32 R228, R72.reuse, R32, R228 ;  /* 0x0000002048e4723c */ /* 0x044ff000000810e4 */
[----:B----4-:R-:W-:Y:S08]  /*71d90*/  HMMA.1688.F32.TF32 R132, R72, R40, R204 ;  /* 0x000000284884723c */ /* 0x010ff000000810cc */
[----:B------:R-:W-:-:S02]  /*71da0*/  IMAD.MOV.U32 R244, RZ, RZ, R76 ;  /* 0x000000fffff47224 */ /* 0x000fc400078e004c */
[----:B------:R-:W-:Y:S02]  /*71db0*/  IMAD.MOV.U32 R245, RZ, RZ, R77 ;  /* 0x000000fffff57224 */ /* 0x000fe400078e004d */
[----:B------:R-:W-:Y:S01]  /*71dc0*/  IMAD.MOV.U32 R246, RZ, RZ, R78 ;  /* 0x000000fffff67224 */ /* 0x000fe200078e004e */
[----:B------:R-:W-:Y:S02]  /*71dd0*/  MOV R247, R79 ;  /* 0x0000004f00f77202 */ /* 0x000fe40000000f00 */
[C---:B------:R-:W-:Y:S08]  /*71de0*/  HMMA.1688.F32.TF32 R76, R72.reuse, R36, R200 ;  /* 0x00000024484c723c */ /* 0x040ff000000810c8 */
[----:B------:R-:W-:Y:S01]  /*71df0*/  STL.64 [R1+0x1c0], R132 ;  /* 0x0001c08401007387 */ /* 0x000fe20000100a00 */
[----:B------:R2:W-:Y:S02]  /*71e00*/  STL.64 [R1+0x1c8], R134 ;  /* 0x0001c88601007387 */ /* 0x0005e40000100a00 */
[----:B------:R-:W-:Y:S01]  /*71e10*/  STL [R1+0x3918], R228 ;  /* 0x003918e401007387 */ /* 0x000fe20000100800 */
[C---:B------:R-:W-:Y:S08]  /*71e20*/  HMMA.1688.F32.TF32 R136, R72.reuse, R28, R196 ;  /* 0x0000001c4888723c */ /* 0x040ff000000810c4 */
[C---:B--2---:R-:W-:Y:S03]  /*71e30*/  HMMA.1688.F32.TF32 R132, R72.reuse, R20, R188 ;  /* 0x000000144884723c */ /* 0x044fe600000810bc */
[----:B------:R-:W-:Y:S01]  /*71e40*/  STL.64 [R1+0x1b0], R76 ;  /* 0x0001b04c01007387 */ /* 0x000fe20000100a00 */
[----:B------:R2:W-:Y:S04]  /*71e50*/  STL.64 [R1+0x1b8], R78 ;  /* 0x0001b84e01007387 */ /* 0x0005e80000100a00 */
[C---:B--2---:R-:W-:Y:S01]  /*71e60*/  HMMA.1688.F32.TF32 R76, R72.reuse, R24, R192 ;  /* 0x00000018484c723c */ /* 0x044fe200000810c0 */
[----:B------:R-:W-:Y:S01]  /*71e70*/  STL [R1+0x3914], R229 ;  /* 0x003914e501007387 */ /* 0x000fe20000100800 */
[----:B------:R-:W-:Y:S02]  /*71e80*/  STL [R1+0x3910], R230 ;  /* 0x003910e601007387 */ /* 0x000fe40000100800 */
[----:B------:R-:W-:Y:S03]  /*71e90*/  STL [R1+0x390c], R231 ;  /* 0x00390ce701007387 */ /* 0x000fe60000100800 */
[----:B------:R-:W-:Y:S01]  /*71ea0*/  STL.64 [R1+0x260], R136 ;  /* 0x0002608801007387 */ /* 0x000fe20000100a00 */
[----:B------:R2:W-:Y:S02]  /*71eb0*/  STL.64 [R1+0x268], R138 ;  /* 0x0002688a01007387 */ /* 0x0005e40000100a00 */
[C---:B--2---:R-:W-:Y:S11]  /*71ec0*/  HMMA.1688.F32.TF32 R136, R72.reuse, R16, R184 ;  /* 0x000000104888723c */ /* 0x044ff600000810b8 */
[----:B------:R-:W-:Y:S02]  /*71ed0*/  @!UPT UIADD3 URZ, URZ, URZ, URZ ;  /* 0x0000003f3f3ff290 */ /* 0x000fe4000fffe03f */
[----:B------:R-:W-:Y:S01]  /*71ee0*/  STL.64 [R1+0x250], R76 ;  /* 0x0002504c01007387 */ /* 0x000fe20000100a00 */
[----:B------:R2:W-:Y:S02]  /*71ef0*/  STL.64 [R1+0x258], R78 ;  /* 0x0002584e01007387 */ /* 0x0005e40000100a00 */
[----:B------:R-:W-:Y:S02]  /*71f00*/  STL.64 [R1+0x240], R132 ;  /* 0x0002408401007387 */ /* 0x000fe40000100a00 */
[----:B------:R4:W-:Y:S01]  /*71f10*/  STL.64 [R1+0x248], R134 ;  /* 0x0002488601007387 */ /* 0x0009e20000100a00 */
[C---:B--2---:R-:W-:Y:S08]  /*71f20*/  HMMA.1688.F32.TF32 R76, R72.reuse, R12, R180 ;  /* 0x0000000c484c723c */ /* 0x044ff000000810b4 */
[C---:B----4-:R-:W-:Y:S08]  /*71f30*/  HMMA.1688.F32.TF32 R132, R72.reuse, R8, R176 ;  /* 0x000000084884723c */ /* 0x050ff000000810b0 */
[----:B------:R-:W-:Y:S01]  /*71f40*/  HMMA.1688.F32.TF32 R72, R72, R4, R164 ;  /* 0x000000044848723c */ /* 0x000fe200000810a4 */
[----:B------:R-:W-:Y:S01]  /*71f50*/  STL.64 [R1+0x230], R136 ;  /* 0x0002308801007387 */ /* 0x000fe20000100a00 */
[----:B------:R-:W-:Y:S05]  /*71f60*/  STL.64 [R1+0x238], R138 ;  /* 0x0002388a01007387 */ /* 0x000fea0000100a00 */
[----:B------:R-:W-:Y:S01]  /*71f70*/  STL.64 [R1+0x220], R76 ;  /* 0x0002204c01007387 */ /* 0x000fe20000100a00 */
[----:B------:R1:W-:Y:S07]  /*71f80*/  STL.64 [R1+0x228], R78 ;  /* 0x0002284e01007387 */ /* 0x0003ee0000100a00 */
[----:B------:R-:W-:Y:S02]  /*71f90*/  STL.64 [R1+0x210], R132 ;  /* 0x0002108401007387 */ /* 0x000fe40000100a00 */
[----:B------:R2:W-:Y:S06]  /*71fa0*/  STL.64 [R1+0x218], R134 ;  /* 0x0002188601007387 */ /* 0x0005ec0000100a00 */
[----:B------:R-:W-:Y:S01]  /*71fb0*/  STL.64 [R1+0x200], R72 ;  /* 0x0002004801007387 */ /* 0x000fe20000100a00 */
[----:B------:R4:W-:Y:S01]  /*71fc0*/  STL.64 [R1+0x208], R74 ;  /* 0x0002084a01007387 */ /* 0x0009e20000100a00 */
[C---:B-1----:R-:W-:Y:S08]  /*71fd0*/  HMMA.1688.F32.TF32 R76, R68.reuse, R64, R240 ;  /* 0x00000040444c723c */ /* 0x042ff000000810f0 */
[C---:B--2---:R-:W-:Y:S08]  /*71fe0*/  HMMA.1688.F32.TF32 R132, R68.reuse, R60, R160 ;  /* 0x0000003c4484723c */ /* 0x044ff000000810a0 */
[C---:B----4-:R-:W-:Y:S07]  /*71ff0*/  HMMA.1688.F32.TF32 R72, R68.reuse, R56, R156 ;  /* 0x000000384448723c */ /* 0x050fee000008109c */
[----:B------:R-:W-:Y:S01]  /*72000*/  STL.64 [R1+0x6b0], R76 ;  /* 0x0006b04c01007387 */ /* 0x000fe20000100a00 */
[----:B------:R-:W-:Y:S07]  /*72010*/  STL.64 [R1+0x6b8], R78 ;  /* 0x0006b84e01007387 */ /* 0x000fee0000100a00 */
[----:B------:R-:W-:Y:S02]  /*72020*/  STL.64 [R1+0x6a0], R132 ;  /* 0x0006a08401007387 */ /* 0x000fe40000100a00 */
[----:B------:R1:W-:Y:S06]  /*72030*/  STL.64 [R1+0x6a8], R134 ;  /* 0x0006a88601007387 */ /* 0x0003ec0000100a00 */
[----:B------:R-:W-:Y:S01]  /*72040*/  STL.64 [R1+0x690], R72 ;  /* 0x0006904801007387 */ /* 0x000fe20000100a00 */
[----:B------:R2:W-:Y:S01]  /*72050*/  STL.64 [R1+0x698], R74 ;  /* 0x0006984a01007387 */ /* 0x0005e20000100a00 */
[C---:B------:R-:W-:Y:S02]  /*72060*/  HMMA.1688.F32.TF32 R136, R68.reuse, R44, R224 ;  /* 0x0000002c4488723c */ /* 0x040fe400000810e0 */
[----:B------:R-:W-:Y:S04]  /*72070*/  LDS R76, [R0+0x20400] ;  /* 0x02040000004c7984 */ /* 0x000fe80000000800 */
[----:B------:R-:W-:Y:S04]  /*72080*/  LDS R78, [R0+0x22400] ;  /* 0x02240000004e7984 */ /* 0x000fe80000000800 */
[----:B------:R-:W-:Y:S04]  /*72090*/  LDS R77, [R81+0x20400] ;  /* 0x02040000514d7984 */ /* 0x000fe80000000800 */
[----:B------:R-:W4:Y:S01]  /*720a0*/  LDS R79, [R81+0x22400] ;  /* 0x02240000514f7984 */ /* 0x000f220000000800 */
[C---:B-1----:R-:W-:Y:S08]  /*720b0*/  HMMA.1688.F32.TF32 R132, R68.reuse, R52, R152 ;  /* 0x000000344484723c */ /* 0x042ff00000081098 */
[C---:B--2---:R-:W-:Y:S11]  /*720c0*/  HMMA.1688.F32.TF32 R72, R68.reuse, R48, R148 ;  /* 0x000000304448723c */ /* 0x044ff60000081094 */
[----:B------:R-:W-:Y:S04]  /*720d0*/  @!UPT UIADD3 URZ, URZ, URZ, URZ ;  /* 0x0000003f3f3ff290 */ /* 0x000fe8000fffe03f */
[----:B------:R-:W-:Y:S01]  /*720e0*/  STL.64 [R1+0x680], R132 ;  /* 0x0006808401007387 */ /* 0x000fe20000100a00 */
[----:B------:R-:W-:Y:S07]  /*720f0*/  STL.64 [R1+0x688], R134 ;  /* 0x0006888601007387 */ /* 0x000fee0000100a00 */
[----:B------:R-:W-:Y:S02]  /*72100*/  STL.64 [R1+0x670], R72 ;  /* 0x0006704801007387 */ /* 0x000fe40000100a00 */
[----:B------:R1:W-:Y:S02]  /*72110*/  STL.64 [R1+0x678], R74 ;  /* 0x0006784a01007387 */ /* 0x0003e40000100a00 */
[C---:B-1----:R-:W-:Y:S08]  /*72120*/  HMMA.1688.F32.TF32 R72, R68.reuse, R36, R168 ;  /* 0x000000244448723c */ /* 0x042ff000000810a8 */
[C---:B------:R-:W-:Y:S01]  /*72130*/  HMMA.1688.F32.TF32 R132, R68.reuse, R40, R144 ;  /* 0x000000284484723c */ /* 0x040fe20000081090 */
[----:B------:R-:W-:Y:S01]  /*72140*/  STL.64 [R1+0x660], R136 ;  /* 0x0006608801007387 */ /* 0x000fe20000100a00 */
[----:B------:R-:W-:Y:S11]  /*72150*/  STL.64 [R1+0x668], R138 ;  /* 0x0006688a01007387 */ /* 0x000ff60000100a00 */
[----:B------:R-:W-:Y:S03]  /*72160*/  @!UPT UIADD3 URZ, URZ, URZ, URZ ;  /* 0x0000003f3f3ff290 */ /* 0x000fe6000fffe03f */
[----:B------:R-:W-:Y:S02]  /*72170*/  IMAD.MOV.U32 R228, RZ, RZ, R72 ;  /* 0x000000ffffe47224 */ /* 0x000fe400078e0048 */
[----:B------:R-:W-:Y:S02]  /*72180*/  IMAD.MOV.U32 R229, RZ, RZ, R73 ;  /* 0x000000ffffe57224 */ /* 0x000fe400078e0049 */
[----:B------:R-:W-:Y:S01]  /*72190*/  IMAD.MOV.U32 R230, RZ, RZ, R74 ;  /* 0x000000ffffe67224 */ /* 0x000fe200078e004a */
[----:B------:R-:W-:Y:S02]  /*721a0*/  MOV R231, R75 ;  /* 0x0000004b00e77202 */ /* 0x000fe40000000f00 */
[----:B------:R-:W-:Y:S01]  /*721b0*/  STL.64 [R1+0x650], R132 ;  /* 0x0006508401007387 */ /* 0x000fe20000100a00 */
[----:B------:R1:W-:Y:S01]  /*721c0*/  STL.64 [R1+0x658], R134 ;  /* 0x0006588601007387 */ /* 0x0003e20000100a00 */
[C---:B---3--:R-:W-:Y:S02]  /*721d0*/  HMMA.1688.F32.TF32 R72, R68.reuse, R32, R172 ;  /* 0x000000204448723c */ /* 0x048fe400000810ac */
[----:B------:R-:W2:Y:S11]  /*721e0*/  LDL.LU R172, [R1+0x13c0] ;  /* 0x0013c00001ac7983 */ /* 0x000eb60000300800 */
[----:B------:R-:W-:Y:S10]  /*721f0*/  @!UPT UIADD3 URZ, URZ, URZ, URZ ;  /* 0x0000003f3f3ff290 */ /* 0x000ff4000fffe03f */
[----:B------:R-:W-:Y:S01]  /*72200*/  STL.64 [R1+0x630], R72 ;  /* 0x0006304801007387 */ /* 0x000fe20000100a00 */
[----:B------:R-:W-:Y:S02]  /*72210*/  STL.64 [R1+0x638], R74 ;  /* 0x0006384a01007387 */ /* 0x000fe40000100a00 */
[----:B------:R-:W2:Y:S02]  /*72220*/  LDL.LU R173, [R1+0x13c4] ;  /* 0x0013c40001ad7983 */ /* 0x000ea40000300800 */
[----:B------:R-:W2:Y:S01]  /*72230*/  LDL.LU R174, [R1+0x13c8] ;  /* 0x0013c80001ae7983 */ /* 0x000ea20000300800 */
[----:B------:R-:W2:Y:S01]  /*72240*/  LDL.LU R175, [R1+0x13cc] ;  /* 0x0013cc0001af7983 */ /* 0x000ea20000300800 */
[----:B------:R-:W3:Y:S02]  /*72250*/  LDL.LU R144, [R1+0x13e0] ;  /* 0x0013e00001907983 */ /* 0x000ee40000300800 */
[----:B------:R-:W3:Y:S02]  /*72260*/  LDL.LU R145, [R1+0x13e4] ;  /* 0x0013e40001917983 */ /* 0x000ee40000300800 */
[----:B------:R-:W3:Y:S01]  /*72270*/  LDL.LU R146, [R1+0x13e8] ;  /* 0x0013e80001927983 */ /* 0x000ee20000300800 */
[----:B------:R-:W3:Y:S01]  /*72280*/  LDL.LU R147, [R1+0x13ec] ;  /* 0x0013ec0001937983 */ /* 0x000ee20000300800 */
        /* <DEDUP_REMOVED lines=44> */
[----:B------:R-:W1:Y:S02]  /*72550*/  LDL.LU R216, [R1+0x14f0] ;  /* 0x0014f00001d87983 */ /* 0x000e640000300800 */
[----:B------:R-:W1:Y:S02]  /*72560*/  LDL.LU R217, [R1+0x14f4] ;  /* 0x0014f40001d97983 */ /* 0x000e640000300800 */
[----:B------:R-:W1:Y:S01]  /*72570*/  LDL.LU R218, [R1+0x14f8] ;  /* 0x0014f80001da7983 */ /* 0x000e620000300800 */
[----:B------:R-:W1:Y:S01]  /*72580*/  LDL.LU R219, [R1+0x14fc] ;  /* 0x0014fc0001db7983 */ /* 0x000e620000300800 */
[----:B------:R-:W2:Y:S02]  /*72590*/  LDL.LU R208, [R1+0x14d0] ;  /* 0x0014d00001d07983 */ /* 0x000ea40000300800 */
[----:B------:R-:W3:Y:S02]  /*725a0*/  LDL.LU R209, [R1+0x14d4] ;  /* 0x0014d40001d17983 */ /* 0x000ee40000300800 */
[----:B------:R-:W3:Y:S01]  /*725b0*/  LDL.LU R210, [R1+0x14d8] ;  /* 0x0014d80001d27983 */ /* 0x000ee20000300800 */
[----:B------:R-:W3:Y:S01]  /*725c0*/  LDL.LU R211, [R1+0x14dc] ;  /* 0x0014dc0001d37983 */ /* 0x000ee20000300800 */
        /* <DEDUP_REMOVED lines=23> */
[----:B------:R-:W4:Y:S04]  /*72740*/  LDL.LU R171, [R1+0x13dc] ;  /* 0x0013dc0001ab7983 */ /* 0x000f280000300800 */
[----:B------:R-:W-:Y:S04]  /*72750*/  LDS R72, [R0+0x20480] ;  /* 0x0204800000487984 */ /* 0x000fe80000000800 */
[----:B------:R-:W-:Y:S04]  /*72760*/  LDS R74, [R0+0x22480] ;  /* 0x02248000004a7984 */ /* 0x000fe80000000800 */
[----:B------:R-:W-:Y:S04]  /*72770*/  LDS R73, [R81+0x20480] ;  /* 0x0204800051497984 */ /* 0x000fe80000000800 */
[----:B------:R-:W1:Y:S02]  /*72780*/  LDS R75, [R81+0x22480] ;  /* 0x02248000514b7984 */ /* 0x000e640000000800 */
[C---:B-1----:R-:W-:Y:S08]  /*72790*/  HMMA.1688.F32.TF32 R132, R68.reuse, R28, R216 ;  /* 0x0000001c4484723c */ /* 0x042ff000000810d8 */
[C---:B--2---:R-:W-:Y:S08]  /*727a0*/  HMMA.1688.F32.TF32 R140, R68.reuse, R24, R212 ;  /* 0x00000018448c723c */ /* 0x044ff000000810d4 */
[C---:B---3--:R-:W-:Y:S07]  /*727b0*/  HMMA.1688.F32.TF32 R136, R68.reuse, R20, R208 ;  /* 0x000000144488723c */ /* 0x048fee00000810d0 */
[----:B------:R-:W-:Y:S01]  /*727c0*/  STL.64 [R1+0x620], R132 ;  /* 0x0006208401007387 */ /* 0x000fe20000100a00 */
[----:B------:R1:W-:Y:S02]  /*727d0*/  STL.64 [R1+0x628], R134 ;  /* 0x0006288601007387 */ /* 0x0003e40000100a00 */
[C---:B-1----:R-:W-:Y:S05]  /*727e0*/  HMMA.1688.F32.TF32 R132, R68.reuse, R16, R204 ;  /* 0x000000104484723c */ /* 0x042fea00000810cc */
[----:B------:R-:W-:Y:S01]  /*727f0*/  STL.64 [R1+0x610], R140 ;  /* 0x0006108c01007387 */ /* 0x000fe20000100a00 */
[----:B------:R1:W-:Y:S07]  /*72800*/  STL.64 [R1+0x618], R142 ;  /* 0x0006188e01007387 */ /* 0x0003ee0000100a00 */
[----:B------:R-:W-:Y:S02]  /*72810*/  STL.64 [R1+0x600], R136 ;  /* 0x0006008801007387 */ /* 0x000fe40000100a00 */
[----:B------:R2:W-:Y:S01]  /*72820*/  STL.64 [R1+0x608], R138 ;  /* 0x0006088a01007387 */ /* 0x0005e20000100a00 */
[C---:B-1----:R-:W-:Y:S08]  /*72830*/  HMMA.1688.F32.TF32 R140, R68.reuse, R12, R200 ;  /* 0x0000000c448c723c */ /* 0x042ff000000810c8 */
[C---:B--2---:R-:W-:Y:S01]  /*72840*/  HMMA.1688.F32.TF32 R136, R68.reuse, R8, R196 ;  /* 0x000000084488723c */ /* 0x044fe200000810c4 */
[----:B------:R-:W-:Y:S01]  /*72850*/  STL.64 [R1+0x5f0], R132 ;  /* 0x0005f08401007387 */ /* 0x000fe20000100a00 */
[----:B------:R4:W-:Y:S06]  /*72860*/  STL.64 [R1+0x5f8], R134 ;  /* 0x0005f88601007387 */ /* 0x0009ec0000100a00 */
[----:B----4-:R-:W-:Y:S07]  /*72870*/  HMMA.1688.F32.TF32 R132, R68, R4, R192 ;  /* 0x000000044484723c */ /* 0x010fee00000810c0 */
[----:B------:R-:W-:Y:S01]  /*72880*/  STL.64 [R1+0x5e0], R140 ;  /* 0x0005e08c01007387 */ /* 0x000fe20000100a00 */
[----:B------:R-:W-:Y:S07]  /*72890*/  STL.64 [R1+0x5e8], R142 ;  /* 0x0005e88e01007387 */ /* 0x000fee0000100a00 */
[----:B------:R-:W-:Y:S02]  /*728a0*/  STL.64 [R1+0x5d0], R136 ;  /* 0x0005d08801007387 */ /* 0x000fe40000100a00 */
[----:B------:R-:W-:Y:S01]  /*728b0*/  STL.64 [R1+0x5d8], R138 ;  /* 0x0005d88a01007387 */ /* 0x000fe20000100a00 */
[----:B------:R-:W-:Y:S04]  /*728c0*/  LDS R68, [R0+0x20500] ;  /* 0x0205000000447984 */ /* 0x000fe80000000800 */
[----:B------:R-:W-:Y:S04]  /*728d0*/  LDS R70, [R0+0x22500] ;  /* 0x0225000000467984 */ /* 0x000fe80000000800 */
[----:B------:R-:W-:Y:S04]  /*728e0*/  LDS R69, [R81+0x20500] ;  /* 0x0205000051457984 */ /* 0x000fe80000000800 */
[----:B------:R-:W1:Y:S04]  /*728f0*/  LDS R71, [R81+0x22500] ;  /* 0x0225000051477984 */ /* 0x000e680000000800 */
[----:B------:R-:W-:Y:S01]  /*72900*/  STL.64 [R1+0x460], R132 ;  /* 0x0004608401007387 */ /* 0x000fe20000100a00 */
[----:B------:R2:W-:Y:S02]  /*72910*/  STL.64 [R1+0x468], R134 ;  /* 0x0004688601007387 */ /* 0x0005e40000100a00 */
[C---:B--2---:R-:W-:Y:S08]  /*72920*/  HMMA.1688.F32.TF32 R132, R76.reuse, R64, R188 ;  /* 0x000000404c84723c */ /* 0x044ff000000810bc */
[C---:B------:R-:W-:Y:S08]  /*72930*/  HMMA.1688.F32.TF32 R140, R76.reuse, R60, R184 ;  /* 0x0000003c4c8c723c */ /* 0x040ff000000810b8 */
[C---:B------:R-:W-:Y:S07]  /*72940*/  HMMA.1688.F32.TF32 R136, R76.reuse, R56, R180 ;  /* 0x000000384c88723c */ /* 0x040fee00000810b4 */
        /* <DEDUP_REMOVED lines=13> */
[----:B------:R-:W-:Y:S11]  /*72a20*/  STL.64 [R1+0x418], R142 ;  /* 0x0004188e01007387 */ /* 0x000ff60000100a00 */
[----:B------:R-:W-:Y:S04]  /*72a30*/  @!UPT UIADD3 URZ, URZ, URZ, URZ ;  /* 0x0000003f3f3ff290 */ /* 0x000fe8000fffe03f */
[----:B------:R-:W-:Y:S01]  /*72a40*/  STL.64 [R1+0x3f0], R132 ;  /* 0x0003f08401007387 */ /* 0x000fe20000100a00 */
[----:B------:R-:W-:Y:S02]  /*72a50*/  STL.64 [R1+0x400], R136 ;  /* 0x0004008801007387 */ /* 0x000fe40000100a00 */
[----:B------:R-:W-:Y:S02]  /*72a60*/  STL.64 [R1+0x408], R138 ;  /* 0x0004088a01007387 */ /* 0x000fe40000100a00 */
[----:B------:R2:W-:Y:S02]  /*72a70*/  STL [R1+0x3f8], R134 ;  /* 0x0003f88601007387 */ /* 0x0005e40000100800 */
[----:B------:R-:W-:Y:S02]  /*72a80*/  IMAD.MOV.U32 R2, RZ, RZ, R135 ;  /* 0x000000ffff027224 */ /* 0x000fe400078e0087 */
[C---:B--2---:R-:W-:Y:S08]  /*72a90*/  HMMA.1688.F32.TF32 R132, R76.reuse, R32, R152 ;  /* 0x000000204c84723c */ /* 0x044ff00000081098 */
[C---:B------:R-:W-:Y:S01]  /*72aa0*/  HMMA.1688.F32.TF32 R136, R76.reuse, R36, R156 ;  /* 0x000000244c88723c */ /* 0x040fe2000008109c */
[----:B------:R2:W-:Y:S11]  /*72ab0*/  STL [R1+0x3908], R2 ;  /* 0x0039080201007387 */ /* 0x0005f60000100800 */
[----:B------:R-:W-:Y:S03]  /*72ac0*/  @!UPT UIADD3 URZ, URZ, URZ, URZ ;  /* 0x0000003f3f3ff290 */ /* 0x000fe6000fffe03f */
[----:B------:R-:W-:Y:S08]  /*72ad0*/  STL.64 [R1+0x3d0], R132 ;  /* 0x0003d08401007387 */ /* 0x000ff00000100a00 */
[----:B------:R-:W-:Y:S02]  /*72ae0*/  STL.64 [R1+0x3e0], R136 ;  /* 0x0003e08801007387 */ /* 0x000fe40000100a00 */
[----:B------:R3:W-:Y:S02]  /*72af0*/  STL.64 [R1+0x3e8], R138 ;  /* 0x0003e88a01007387 */ /* 0x0007e40000100a00 */
[----:B------:R4:W-:Y:S02]  /*72b00*/  STL [R1+0x3d8], R134 ;  /* 0x0003d88601007387 */ /* 0x0009e40000100800 */
[----:B--2---:R-:W-:Y:S01]  /*72b10*/  IMAD.MOV.U32 R2, RZ, RZ, R135 ;  /* 0x000000ffff027224 */ /* 0x004fe200078e0087 */
[C---:B---3--:R-:W-:Y:S08]  /*72b20*/  HMMA.1688.F32.TF32 R136, R76.reuse, R28, R148 ;  /* 0x0000001c4c88723c */ /* 0x048ff00000081094 */
[C---:B----4-:R-:W-:Y:S08]  /*72b30*/  HMMA.1688.F32.TF32 R132, R76.reuse, R24, R224 ;  /* 0x000000184c84723c */ /* 0x050ff000000810e0 */
[C---:B------:R-:W-:Y:S07]  /*72b40*/  HMMA.1688.F32.TF32 R140, R76.reuse, R20, R144 ;  /* 0x000000144c8c723c */ /* 0x040fee0000081090 */
[----:B------:R-:W-:Y:S01]  /*72b50*/  STL.64 [R1+0x3c0], R136 ;  /* 0x0003c08801007387 */ /* 0x000fe20000100a00 */
[----:B------:R2:W-:Y:S07]  /*72b60*/  STL.64 [R1+0x3c8], R138 ;  /* 0x0003c88a01007387 */ /* 0x0005ee0000100a00 */
[----:B------:R-:W-:Y:S02]  /*72b70*/  STL.64 [R1+0x3b0], R132 ;  /* 0x0003b08401007387 */ /* 0x000fe40000100a00 */
[----:B------:R3:W-:Y:S01]  /*72b80*/  STL.64 [R1+0x3b8], R134 ;  /* 0x0003b88601007387 */ /* 0x0007e20000100a00 */
[C---:B--2---:R-:W-:Y:S08]  /*72b90*/  HMMA.1688.F32.TF32 R136, R76.reuse, R16, R168 ;  /* 0x000000104c88723c */ /* 0x044ff000000810a8 */
[----:B---3--:R-:W-:Y:S01]  /*72ba0*/  HMMA.1688.F32.TF32 R132, R76, R12, R172 ;  /* 0x0000000c4c84723c */ /* 0x008fe200000810ac */
[----:B------:R-:W-:Y:S01]  /*72bb0*/  STL.64 [R1+0x3a0], R140 ;  /* 0x0003a08c01007387 */ /* 0x000fe20000100a00 */
[----:B------:R-:W-:Y:S02]  /*72bc0*/  STL.64 [R1+0x3a8], R142 ;  /* 0x0003a88e01007387 */ /* 0x000fe40000100a00 */
[----:B------:R-:W2:Y:S02]  /*72bd0*/  LDL.LU R168, [R1+0xe50] ;  /* 0x000e500001a87983 */ /* 0x000ea40000300800 */
[----:B------:R-:W-:Y:S01]  /*72be0*/  IMAD.MOV.U32 R170, RZ, RZ, R105 ;  /* 0x000000ffffaa7224 */ /* 0x000fe200078e0069 */
[----:B------:R-:W-:-:S08]  /*72bf0*/  MOV R171, R104 ;  /* 0x0000006800ab7202 */ /* 0x000fd00000000f00 */
[----:B------:R-:W-:Y:S01]  /*72c00*/  STL.64 [R1+0x390], R136 ;  /* 0x0003908801007387 */ /* 0x000fe20000100a00 */
[----:B------:R-:W-:Y:S07]  /*72c10*/  STL.64 [R1+0x398], R138 ;  /* 0x0003988a01007387 */ /* 0x000fee0000100a00 */
[----:B------:R3:W-:Y:S02]  /*72c20*/  STL.64 [R1+0x380], R132 ;  /* 0x0003808401007387 */ /* 0x0007e40000100a00 */
[----:B------:R4:W-:Y:S01]  /*72c30*/  STL.64 [R1+0x388], R134 ;  /* 0x0003888601007387 */ /* 0x0009e20000100a00 */
[----:B------:R-:W2:Y:S01]  /*72c40*/  LDL.LU R169, [R1+0xe54] ;  /* 0x000e540001a97983 */ /* 0x000ea20000300800 */
[----:B------:R-:W2:Y:S02]  /*72c50*/  LDL.LU R105, [R1+0x3af4] ;  /* 0x003af40001697983 */ /* 0x000ea40000300800 */
[----:B------:R-:W3:Y:S02]  /*72c60*/  LDL.LU R104, [R1+0x3af0] ;  /* 0x003af00001687983 */ /* 0x000ee40000300800 */
[----:B------:R-:W4:Y:S01]  /*72c70*/  LDL.LU R144, [R1+0xe60] ;  /* 0x000e600001907983 */ /* 0x000f220000300800 */
[----:B------:R-:W4:Y:S01]  /*72c80*/  LDL.LU R145, [R1+0xe64] ;  /* 0x000e640001917983 */ /* 0x000f220000300800 */
[----:B------:R-:W4:Y:S02]  /*72c90*/  LDL.LU R146, [R1+0xe68] ;  /* 0x000e680001927983 */ /* 0x000f240000300800 */
[----:B------:R-:W4:Y:S02]  /*72ca0*/  LDL.LU R147, [R1+0xe6c] ;  /* 0x000e6c0001937983 */ /* 0x000f240000300800 */
[----:B------:R-:W4:Y:S01]  /*72cb0*/  LDL.LU R224, [R1+0xe70] ;  /* 0x000e700001e07983 */ /* 0x000f220000300800 */
[----:B------:R-:W4:Y:S01]  /*72cc0*/  LDL.LU R225, [R1+0xe74] ;  /* 0x000e740001e17983 */ /* 0x000f220000300800 */
[----:B--2---:R-:W-:-:S02]  /*72cd0*/  IMAD.MOV.U32 R227, RZ, RZ, R105 ;  /* 0x000000ffffe37224 */ /* 0x004fc400078e0069 */
[----:B---3--:R-:W-:Y:S02]  /*72ce0*/  IMAD.MOV.U32 R226, RZ, RZ, R104 ;  /* 0x000000ffffe27224 */ /* 0x008fe400078e0068 */
[----:B------:R-:W2:Y:S01]  /*72cf0*/  LDL.LU R104, [R1+0x3aec] ;  /* 0x003aec0001687983 */ /* 0x000ea20000300800 */
[----:B------:R-:W3:Y:S02]  /*72d00*/  LDL.LU R105, [R1+0x3ae8] ;  /* 0x003ae80001697983 */ /* 0x000ee40000300800 */
[----:B------:R-:W4:Y:S02]  /*72d10*/  LDL.LU R156, [R1+0xc60] ;  /* 0x000c6000019c7983 */ /* 0x000f240000300800 */
[----:B------:R-:W4:Y:S01]  /*72d20*/  LDL.LU R157, [R1+0xc64] ;  /* 0x000c6400019d7983 */ /* 0x000f220000300800 */
[----:B------:R-:W4:Y:S01]  /*72d30*/  LDL.LU R158, [R1+0xc68] ;  /* 0x000c6800019e7983 */ /* 0x000f220000300800 */
[----:B------:R-:W4:Y:S02]  /*72d40*/  LDL.LU R159, [R1+0xc6c] ;  /* 0x000c6c00019f7983 */ /* 0x000f240000300800 */
[----:B--2---:R-:W-:Y:S01]  /*72d50*/  IMAD.MOV.U32 R160, RZ, RZ, R104 ;  /* 0x000000ffffa07224 */ /* 0x004fe200078e0068 */
[----:B---3--:R-:W-:Y:S01]  /*72d60*/  MOV R161, R105 ;  /* 0x0000006900a17202 */ /* 0x008fe20000000f00 */
[----:B------:R-:W2:Y:S01]  /*72d70*/  LDL.LU R104, [R1+0x3ae4] ;  /* 0x003ae40001687983 */ /* 0x000ea20000300800 */
[----:B------:R-:W3:Y:S02]  /*72d80*/  LDL.LU R105, [R1+0x3ae0] ;  /* 0x003ae00001697983 */ /* 0x000ee40000300800 */
[----:B------:R-:W4:Y:S02]  /*72d90*/  LDL.LU R162, [R1+0xc78] ;  /* 0x000c780001a27983 */ /* 0x000f240000300800 */
[----:B------:R-:W4:Y:S01]  /*72da0*/  LDL.LU R163, [R1+0xc7c] ;  /* 0x000c7c0001a37983 */ /* 0x000f220000300800 */
[----:B------:R-:W4:Y:S01]  /*72db0*/  LDL.LU R164, [R1+0xc90] ;  /* 0x000c900001a47983 */ /* 0x000f220000300800 */
[----:B------:R-:W4:Y:S02]  /*72dc0*/  LDL.LU R165, [R1+0xc94] ;  /* 0x000c940001a57983 */ /* 0x000f240000300800 */
[----:B--2---:R-:W-:-:S02]  /*72dd0*/  IMAD.MOV.U32 R166, RZ, RZ, R104 ;  /* 0x000000ffffa67224 */ /* 0x004fc400078e0068 */
[----:B---3--:R-:W-:Y:S01]  /*72de0*/  IMAD.MOV.U32 R167, RZ, RZ, R105 ;  /* 0x000000ffffa77224 */ /* 0x008fe200078e0069 */
        /* <DEDUP_REMOVED lines=38> */
[----:B------:R-:W4:Y:S01]  /*73050*/  LDL.LU R212, [R1+0xf30] ;  /* 0x000f300001d47983 */ /* 0x000f220000300800 */
[----:B--2---:R-:W-:Y:S01]  /*73060*/  MOV R214, R104 ;  /* 0x0000006800d67202 */ /* 0x004fe20000000f00 */
[----:B---3--:R-:W-:-:S02]  /*73070*/  IMAD.MOV.U32 R213, RZ, RZ, R105 ;  /* 0x000000ffffd57224 */ /* 0x008fc400078e0069 */
[----:B------:R-:W2:Y:S01]  /*73080*/  LDL.LU R105, [R1+0x3ab4] ;  /* 0x003ab40001697983 */ /* 0x000ea20000300800 */
[----:B------:R-:W2:Y:S02]  /*73090*/  LDL.LU R104, [R1+0x3ab0] ;  /* 0x003ab00001687983 */ /* 0x000ea40000300800 */
        /* <DEDUP_REMOVED lines=9> */
[----:B----4-:R-:W2:Y:S01]  /*73130*/  LDL.LU R134, [R1+0xf78] ;  /* 0x000f780001867983 */ /* 0x010ea20000300800 */
[----:B------:R-:W2:Y:S01]  /*73140*/  LDL.LU R135, [R1+0xf7c] ;  /* 0x000f7c0001877983 */ /* 0x000ea20000300800 */
[----:B------:R-:W4:Y:S02]  /*73150*/  LDL.LU R140, [R1+0xf90] ;  /* 0x000f9000018c7983 */ /* 0x000f240000300800 */
[----:B------:R-:W4:Y:S02]  /*73160*/  LDL.LU R141, [R1+0xf94] ;  /* 0x000f9400018d7983 */ /* 0x000f240000300800 */
[----:B------:R-:W4:Y:S01]  /*73170*/  LDL.LU R142, [R1+0xf98] ;  /* 0x000f9800018e7983 */ /* 0x000f220000300800 */
[----:B------:R-:W4:Y:S01]  /*73180*/  LDL.LU R143, [R1+0xf9c] ;  /* 0x000f9c00018f7983 */ /* 0x000f220000300800 */
        /* <DEDUP_REMOVED lines=20> */
[----:B------:R-:W1:Y:S02]  /*732d0*/  LDL.LU R240, [R1+0xc80] ;  /* 0x000c800001f07983 */ /* 0x000e640000300800 */
[----:B------:R-:W1:Y:S02]  /*732e0*/  LDL.LU R241, [R1+0xc84] ;  /* 0x000c840001f17983 */ /* 0x000e640000300800 */
[----:B------:R-:W1:Y:S01]  /*732f0*/  LDL.LU R242, [R1+0xc88] ;  /* 0x000c880001f27983 */ /* 0x000e620000300800 */
[----:B------:R-:W1:Y:S01]  /*73300*/  LDL.LU R243, [R1+0xc8c] ;  /* 0x000c8c0001f37983 */ /* 0x000e620000300800 */
        /* <DEDUP_REMOVED lines=12> */
[C---:B--2---:R-:W-:Y:S08]  /*733d0*/  HMMA.1688.F32.TF32 R248, R76.reuse, R8, R248 ;  /* 0x000000084cf8723c */ /* 0x044ff000000810f8 */
[----:B----4-:R-:W-:Y:S08]  /*733e0*/  HMMA.1688.F32.TF32 R76, R76, R4, R140 ;  /* 0x000000044c4c723c */ /* 0x010ff0000008108c */
[C---:B---3--:R-:W-:Y:S08]  /*733f0*/  HMMA.1688.F32.TF32 R140, R72.reuse, R64, R136 ;  /* 0x00000040488c723c */ /* 0x048ff00000081088 */
[C---:B------:R-:W-:Y:S01]  /*73400*/  HMMA.1688.F32.TF32 R136, R72.reuse, R60, R132 ;  /* 0x0000003c4888723c */ /* 0x040fe20000081084 */
[----:B------:R-:W-:Y:S01]  /*73410*/  STL.64 [R1+0x370], R248 ;  /* 0x000370f801007387 */ /* 0x000fe20000100a00 */
[----:B------:R-:W-:Y:S05]  /*73420*/  STL.64 [R1+0x378], R250 ;  /* 0x000378fa01007387 */ /* 0x000fea0000100a00 */
[----:B------:R-:W-:Y:S02]  /*73430*/  STL.64 [R1+0x2a0], R76 ;  /* 0x0002a04c01007387 */ /* 0x000fe40000100a00 */
[----:B------:R2:W-:Y:S02]  /*73440*/  STL.64 [R1+0x2a8], R78 ;  /* 0x0002a84e01007387 */ /* 0x0005e40000100a00 */
[C---:B--2---:R-:W-:Y:S04]  /*73450*/  HMMA.1688.F32.TF32 R76, R72.reuse, R56, R104 ;  /* 0x00000038484c723c */ /* 0x044fe80000081068 */
[----:B------:R-:W-:Y:S01]  /*73460*/  STL.64 [R1+0x290], R140 ;  /* 0x0002908c01007387 */ /* 0x000fe20000100a00 */
[----:B------:R-:W-:Y:S03]  /*73470*/  STL.64 [R1+0x298], R142 ;  /* 0x0002988e01007387 */ /* 0x000fe60000100a00 */
[C---:B------:R-:W-:Y:S04]  /*73480*/  HMMA.1688.F32.TF32 R132, R72.reuse, R52, R232 ;  /* 0x000000344884723c */ /* 0x040fe800000810e8 */
[----:B------:R-:W-:Y:S01]  /*73490*/  STL.64 [R1+0x280], R136 ;  /* 0x0002808801007387 */ /* 0x000fe20000100a00 */
[----:B------:R-:W-:Y:S03]  /*734a0*/  STL.64 [R1+0x288], R138 ;  /* 0x0002888a01007387 */ /* 0x000fe60000100a00 */
[C---:B------:R-:W-:Y:S01]  /*734b0*/  HMMA.1688.F32.TF32 R104, R72.reuse, R48, R216 ;  /* 0x000000304868723c */ /* 0x040fe200000810d8 */
[----:B------:R-:W-:Y:S04]  /*734c0*/  LDS R232, [R0+0x20700] ;  /* 0x0207000000e87984 */ /* 0x000fe80000000800 */
[----:B------:R-:W-:Y:S04]  /*734d0*/  LDS R234, [R0+0x22700] ;  /* 0x0227000000ea7984 */ /* 0x000fe80000000800 */
[----:B------:R-:W-:Y:S01]  /*734e0*/  STL.64 [R1+0x270], R76 ;  /* 0x0002704c01007387 */ /* 0x000fe20000100a00 */
[----:B------:R2:W-:Y:S02]  /*734f0*/  STL.64 [R1+0x278], R78 ;  /* 0x0002784e01007387 */ /* 0x0005e40000100a00 */
[C---:B--2---:R-:W-:Y:S03]  /*73500*/  HMMA.1688.F32.TF32 R76, R72.reuse, R44, R212 ;  /* 0x0000002c484c723c */ /* 0x044fe600000810d4 */
        /* <DEDUP_REMOVED lines=32> */
[C---:B-1----:R-:W-:Y:S04]  /*73710*/  HMMA.1688.F32.TF32 R104, R68.reuse, R64, R240 ;  /* 0x000000404468723c */ /* 0x042fe800000810f0 */
[----:B------:R-:W-:Y:S01]  /*73720*/  STL.64 [R1+0x570], R76 ;  /* 0x0005704c01007387 */ /* 0x000fe20000100a00 */
[----:B------:R1:W-:Y:S07]  /*73730*/  STL.64 [R1+0x578], R78 ;  /* 0x0005784e01007387 */ /* 0x0003ee0000100a00 */
[----:B------:R-:W-:Y:S02]  /*73740*/  STL.64 [R1+0x300], R72 ;  /* 0x0003004801007387 */ /* 0x000fe40000100a00 */
[----:B------:R2:W-:Y:S01]  /*73750*/  STL.64 [R1+0x308], R74 ;  /* 0x0003084a01007387 */ /* 0x0005e20000100a00 */
[C---:B-1----:R-:W-:Y:S08]  /*73760*/  HMMA.1688.F32.TF32 R76, R68.reuse, R60, R160 ;  /* 0x0000003c444c723c */ /* 0x042ff000000810a0 */
[C---:B--2---:R-:W-:Y:S01]  /*73770*/  HMMA.1688.F32.TF32 R72, R68.reuse, R56, R156 ;  /* 0x000000384448723c */ /* 0x044fe2000008109c */
[----:B------:R-:W-:Y:S01]  /*73780*/  STL.64 [R1+0x560], R104 ;  /* 0x0005606801007387 */ /* 0x000fe20000100a00 */
[----:B------:R-:W-:Y:S06]  /*73790*/  STL.64 [R1+0x568], R106 ;  /* 0x0005686a01007387 */ /* 0x000fec0000100a00 */
[C---:B------:R-:W-:Y:S01]  /*737a0*/  HMMA.1688.F32.TF32 R132, R68.reuse, R40, R144 ;  /* 0x000000284484723c */ /* 0x040fe20000081090 */
[----:B------:R-:W-:Y:S01]  /*737b0*/  LDS R104, [R0+0x20580] ;  /* 0x0205800000687984 */ /* 0x000fe20000000800 */
[----:B------:R-:W-:Y:S04]  /*737c0*/  LDS R106, [R0+0x22580] ;  /* 0x02258000006a7984 */ /* 0x000fe80000000800 */
[----:B------:R-:W-:Y:S04]  /*737d0*/  LDS R105, [R81+0x20580] ;  /* 0x0205800051697984 */ /* 0x000fe80000000800 */
[----:B------:R-:W1:Y:S04]  /*737e0*/  LDS R107, [R81+0x22580] ;  /* 0x02258000516b7984 */ /* 0x000e680000000800 */
[----:B------:R-:W-:Y:S01]  /*737f0*/  STL.64 [R1+0x550], R76 ;  /* 0x0005504c01007387 */ /* 0x000fe20000100a00 */
[----:B------:R-:W-:Y:S02]  /*73800*/  STL.64 [R1+0x558], R78 ;  /* 0x0005584e01007387 */ /* 0x000fe40000100a00 */
[----:B------:R-:W-:Y:S02]  /*73810*/  STL.64 [R1+0x540], R72 ;  /* 0x0005404801007387 */ /* 0x000fe40000100a00 */
[----:B------:R2:W-:Y:S02]  /*73820*/  STL.64 [R1+0x548], R74 ;  /* 0x0005484a01007387 */ /* 0x0005e40000100a00 */
[C---:B--2---:R-:W-:Y:S08]  /*73830*/  HMMA.1688.F32.TF32 R72, R68.reuse, R52, R152 ;  /* 0x000000344448723c */ /* 0x044ff00000081098 */
[C---:B------:R-:W-:Y:S11]  /*73840*/  HMMA.1688.F32.TF32 R76, R68.reuse, R48, R148 ;  /* 0x00000030444c723c */ /* 0x040ff60000081094 */
[----:B------:R-:W-:Y:S04]  /*73850*/  @!UPT UIADD3 URZ, URZ, URZ, URZ ;  /* 0x0000003f3f3ff290 */ /* 0x000fe8000fffe03f */
[----:B------:R-:W-:Y:S01]  /*73860*/  STL.64 [R1+0x530], R72 ;  /* 0x0005304801007387 */ /* 0x000fe20000100a00 */
[----:B------:R2:W-:Y:S02]  /*73870*/  STL.64 [R1+0x538], R74 ;  /* 0x0005384a01007387 */ /* 0x0005e40000100a00 */
[C---:B--2---:R-:W-:Y:S05]  /*73880*/  HMMA.1688.F32.TF32 R72, R68.reuse, R44, R224 ;  /* 0x0000002c4448723c */ /* 0x044fea00000810e0 */
[----:B------:R-:W-:Y:S01]  /*73890*/  STL.64 [R1+0x520], R76 ;  /* 0x0005204c01007387 */ /* 0x000fe20000100a00 */
[----:B------:R2:W-:Y:S02]  /*738a0*/  STL.64 [R1+0x528], R78 ;  /* 0x0005284e01007387 */ /* 0x0005e40000100a00 */
[C---:B--2---:R-:W-:Y:S11]  /*738b0*/  HMMA.1688.F32.TF32 R76, R68.reuse, R36, R168 ;  /* 0x00000024444c723c */ /* 0x044ff600000810a8 */
[----:B------:R-:W-:Y:S04]  /*738c0*/  @!UPT UIADD3 URZ, URZ, URZ, URZ ;  /* 0x0000003f3f3ff290 */ /* 0x000fe8000fffe03f */
[----:B------:R-:W-:Y:S01]  /*738d0*/  STL.64 [R1+0x510], R72 ;  /* 0x0005104801007387 */ /* 0x000fe20000100a00 */
[----:B------:R2:W-:Y:S02]  /*738e0*/  STL.64 [R1+0x518], R74 ;  /* 0x0005184a01007387 */ /* 0x0005e40000100a00 */
[----:B--2---:R-:W-:Y:S01]  /*738f0*/  HMMA.1688.F32.TF32 R72, R68, R32, R172 ;  /* 0x000000204448723c */ /* 0x004fe200000810ac */
[----:B------:R-:W-:Y:S01]  /*73900*/  STL.64 [R1+0x500], R132 ;  /* 0x0005008401007387 */ /* 0x000fe20000100a00 */
[----:B------:R-:W-:Y:S02]  /*73910*/  STL.64 [R1+0x508], R134 ;  /* 0x0005088601007387 */ /* 0x000fe40000100a00 */
[----:B------:R-:W2:Y:S02]  /*73920*/  LDL.LU R224, [R1+0x12e0] ;  /* 0x0012e00001e07983 */ /* 0x000ea40000300800 */
[----:B------:R-:W-:Y:S01]  /*73930*/  STL.64 [R1+0x4f0], R76 ;  /* 0x0004f04c01007387 */ /* 0x000fe20000100a00 */
[----:B------:R-:W-:Y:S01]  /*73940*/  STL.64 [R1+0x4f8], R78 ;  /* 0x0004f84e01007387 */ /* 0x000fe20000100a00 */
[----:B------:R-:W-:-:S02]  /*73950*/  IMAD.MOV.U32 R169, RZ, RZ, R85 ;  /* 0x000000ffffa97224 */ /* 0x000fc400078e0055 */
[----:B------:R-:W-:Y:S02]  /*73960*/  IMAD.MOV.U32 R170, RZ, RZ, R84 ;  /* 0x000000ffffaa7224 */ /* 0x000fe400078e0054 */
[----:B------:R-:W-:Y:S02]  /*73970*/  IMAD.MOV.U32 R145, RZ, RZ, R117 ;  /* 0x000000ffff917224 */ /* 0x000fe400078e0075 */
[----:B------:R-:W-:Y:S02]  /*73980*/  IMAD.MOV.U32 R146, RZ, RZ, R116 ;  /* 0x000000ffff927224 */ /* 0x000fe400078e0074 */
[----:B------:R-:W-:Y:S01]  /*73990*/  IMAD.MOV.U32 R147, RZ, RZ, R113 ;  /* 0x000000ffff937224 */ /* 0x000fe200078e0071 */
[----:B------:R-:W-:Y:S01]  /*739a0*/  MOV R168, R112 ;  /* 0x0000007000a87202 */ /* 0x000fe20000000f00 */
[----:B------:R-:W-:Y:S01]  /*739b0*/  IMAD.MOV.U32 R171, RZ, RZ, R80 ;  /* 0x000000ffffab7224 */ /* 0x000fe200078e0050 */
[----:B------:R-:W-:Y:S04]  /*739c0*/  LDS R173, [R81+0x20600] ;  /* 0x0206000051ad7984 */ /* 0x000fe80000000800 */
[----:B------:R-:W-:Y:S04]  /*739d0*/  LDS R175, [R81+0x22600] ;  /* 0x0226000051af7984 */ /* 0x000fe80000000800 */
[----:B------:R-:W-:Y:S04]  /*739e0*/  LDS R172, [R0+0x20600] ;  /* 0x0206000000ac7984 */ /* 0x000fe80000000800 */
[----:B------:R-:W3:Y:S04]  /*739f0*/  LDS R174, [R0+0x22600] ;  /* 0x0226000000ae7984 */ /* 0x000ee80000000800 */
[----:B------:R-:W-:Y:S01]  /*73a00*/  STL.64 [R1+0x4e0], R72 ;  /* 0x0004e04801007387 */ /* 0x000fe20000100a00 */
[----:B------:R4:W-:Y:S02]  /*73a10*/  STL.64 [R1+0x4e8], R74 ;  /* 0x0004e84a01007387 */ /* 0x0009e40000100a00 */
        /* <DEDUP_REMOVED lines=31> */
[----:B------:R-:W4:Y:S02]  /*73c10*/  LDL.LU R200, [R1+0x13a0] ;  /* 0x0013a00001c87983 */ /* 0x000f240000300800 */
[----:B------:R-:W4:Y:S02]  /*73c20*/  LDL.LU R201, [R1+0x13a4] ;  /* 0x0013a40001c97983 */ /* 0x000f240000300800 */
[----:B------:R-:W4:Y:S01]  /*73c30*/  LDL.LU R202, [R1+0x13a8] ;  /* 0x0013a80001ca7983 */ /* 0x000f220000300800 */
[----:B------:R-:W4:Y:S01]  /*73c40*/  LDL.LU R203, [R1+0x13ac] ;  /* 0x0013ac0001cb7983 */ /* 0x000f220000300800 */
[----:B------:R-:W2:Y:S02]  /*73c50*/  LDL.LU R192, [R1+0x1380] ;  /* 0x0013800001c07983 */ /* 0x000ea40000300800 */
        /* <DEDUP_REMOVED lines=20> */
[C---:B----4-:R-:W-:Y:S08]  /*73da0*/  HMMA.1688.F32.TF32 R72, R68.reuse, R28, R200 ;  /* 0x0000001c4448723c */ /* 0x050ff000000810c8 */
[C---:B--2---:R-:W-:Y:S11]  /*73db0*/  HMMA.1688.F32.TF32 R76, R68.reuse, R24, R196 ;  /* 0x00000018444c723c */ /* 0x044ff600000810c4 */
[----:B------:R-:W-:Y:S04]  /*73dc0*/  @!UPT UIADD3 URZ, URZ, URZ, URZ ;  /* 0x0000003f3f3ff290 */ /* 0x000fe8000fffe03f */
[----:B------:R-:W-:Y:S01]  /*73dd0*/  STL.64 [R1+0x4d0], R72 ;  /* 0x0004d04801007387 */ /* 0x000fe20000100a00 */
[----:B------:R3:W-:Y:S02]  /*73de0*/  STL.64 [R1+0x4d8], R74 ;  /* 0x0004d84a01007387 */ /* 0x0007e40000100a00 */
[C---:B---3--:R-:W-:Y:S08]  /*73df0*/  HMMA.1688.F32.TF32 R72, R68.reuse, R20, R192 ;  /* 0x000000144448723c */ /* 0x048ff000000810c0 */
[C---:B------:R-:W-:Y:S01]  /*73e00*/  HMMA.1688.F32.TF32 R84, R68.reuse, R16, R188 ;  /* 0x000000104454723c */ /* 0x040fe200000810bc */
[----:B------:R-:W-:Y:S01]  /*73e10*/  STL.64 [R1+0x4c0], R76 ;  /* 0x0004c04c01007387 */ /* 0x000fe20000100a00 */
[----:B------:R2:W-:Y:S06]  /*73e20*/  STL.64 [R1+0x4c8], R78 ;  /* 0x0004c84e01007387 */ /* 0x0005ec0000100a00 */
[C---:B--2---:R-:W-:Y:S07]  /*73e30*/  HMMA.1688.F32.TF32 R76, R68.reuse, R12, R184 ;  /* 0x0000000c444c723c */ /* 0x044fee00000810b8 */
[----:B------:R-:W-:Y:S01]  /*73e40*/  STL.64 [R1+0x4b0], R72 ;  /* 0x0004b04801007387 */ /* 0x000fe20000100a00 */
[----:B------:R2:W-:Y:S02]  /*73e50*/  STL.64 [R1+0x4b8], R74 ;  /* 0x0004b84a01007387 */ /* 0x0005e40000100a00 */
[C---:B--2---:R-:W-:Y:S08]  /*73e60*/  HMMA.1688.F32.TF32 R72, R68.reuse, R8, R180 ;  /* 0x000000084448723c */ /* 0x044ff000000810b4 */
[----:B------:R-:W-:Y:S01]  /*73e70*/  HMMA.1688.F32.TF32 R68, R68, R4, R240 ;  /* 0x000000044444723c */ /* 0x000fe200000810f0 */
[----:B------:R-:W-:Y:S01]  /*73e80*/  STL.64 [R1+0x4a0], R84 ;  /* 0x0004a05401007387 */ /* 0x000fe20000100a00 */
[----:B------:R-:W-:Y:S03]  /*73e90*/  STL.64 [R1+0x4a8], R86 ;  /* 0x0004a85601007387 */ /* 0x000fe60000100a00 */
[----:B------:R-:W-:Y:S02]  /*73ea0*/  STL.64 [R1+0x490], R76 ;  /* 0x0004904c01007387 */ /* 0x000fe40000100a00 */
[----:B------:R2:W-:Y:S01]  /*73eb0*/  STL.64 [R1+0x498], R78 ;  /* 0x0004984e01007387 */ /* 0x0005e20000100a00 */
[C---:B-1----:R-:W-:Y:S08]  /*73ec0*/  HMMA.1688.F32.TF32 R116, R104.reuse, R48, R152 ;  /* 0x000000306874723c */ /* 0x042ff00000081098 */
[C---:B------:R-:W-:Y:S01]  /*73ed0*/  HMMA.1688.F32.TF32 R112, R104.reuse, R44, R148 ;  /* 0x0000002c6870723c */ /* 0x040fe20000081094 */
[----:B------:R-:W-:Y:S04]  /*73ee0*/  LDS R241, [R81+0x20680] ;  /* 0x0206800051f17984 */ /* 0x000fe80000000800 */
[----:B------:R-:W-:Y:S04]  /*73ef0*/  LDS R243, [R81+0x22680] ;  /* 0x0226800051f37984 */ /* 0x000fe80000000800 */
[----:B------:R-:W-:Y:S04]  /*73f00*/  LDS R240, [R0+0x20680] ;  /* 0x0206800000f07984 */ /* 0x000fe80000000800 */
[----:B------:R-:W1:Y:S04]  /*73f10*/  LDS R242, [R0+0x22680] ;  /* 0x0226800000f27984 */ /* 0x000e680000000800 */
[----:B------:R-:W-:Y:S01]  /*73f20*/  STL.64 [R1+0x480], R72 ;  /* 0x0004804801007387 */ /* 0x000fe20000100a00 */
[----:B------:R-:W-:Y:S02]  /*73f30*/  STL.64 [R1+0x488], R74 ;  /* 0x0004884a01007387 */ /* 0x000fe40000100a00 */
[----:B------:R-:W-:Y:S02]  /*73f40*/  STL.64 [R1+0x2f0], R68 ;  /* 0x0002f04401007387 */ /* 0x000fe40000100a00 */
[----:B------:R3:W-:Y:S01]  /*73f50*/  STL.64 [R1+0x2f8], R70 ;  /* 0x0002f84601007387 */ /* 0x0007e20000100a00 */
[C---:B--2---:R-:W-:Y:S08]  /*73f60*/  HMMA.1688.F32.TF32 R76, R104.reuse, R60, R164 ;  /* 0x0000003c684c723c */ /* 0x044ff000000810a4 */
[C---:B---3--:R-:W-:Y:S08]  /*73f70*/  HMMA.1688.F32.TF32 R68, R104.reuse, R64, R176 ;  /* 0x000000406844723c */ /* 0x048ff000000810b0 */
[C---:B------:R-:W-:Y:S08]  /*73f80*/  HMMA.1688.F32.TF32 R72, R104.reuse, R56, R160 ;  /* 0x000000386848723c */ /* 0x040ff000000810a0 */
[C---:B------:R-:W-:Y:S07]  /*73f90*/  HMMA.1688.F32.TF32 R80, R104.reuse, R36, R144 ;  /* 0x000000246850723c */ /* 0x040fee0000081090 */
[----:B------:R-:W-:Y:S01]  /*73fa0*/  STL.64 [R1+0x2e0], R68 ;  /* 0x0002e04401007387 */ /* 0x000fe20000100a00 */
[----:B------:R2:W-:Y:S02]  /*73fb0*/  STL.64 [R1+0x2e8], R70 ;  /* 0x0002e84601007387 */ /* 0x0005e40000100a00 */
[----:B------:R-:W-:Y:S02]  /*73fc0*/  STL.64 [R1+0x2d0], R76 ;  /* 0x0002d04c01007387 */ /* 0x000fe40000100a00 */
[----:B------:R3:W-:Y:S01]  /*73fd0*/  STL.64 [R1+0x2d8], R78 ;  /* 0x0002d84e01007387 */ /* 0x0007e20000100a00 */
[C---:B--2---:R-:W-:Y:S08]  /*73fe0*/  HMMA.1688.F32.TF32 R68, R104.reuse, R52, R156 ;  /* 0x000000346844723c */ /* 0x044ff0000008109c */
[----:B---3--:R-:W-:Y:S01]  /*73ff0*/  HMMA.1688.F32.TF32 R76, R104, R40, R224 ;  /* 0x00000028684c723c */ /* 0x008fe200000810e0 */
[----:B------:R-:W-:Y:S01]  /*74000*/  STL.64 [R1+0x2c0], R72 ;  /* 0x0002c04801007387 */ /* 0x000fe20000100a00 */
[----:B------:R-:W-:Y:S02]  /*74010*/  STL.64 [R1+0x2c8], R74 ;  /* 0x0002c84a01007387 */ /* 0x000fe40000100a00 */
[----:B------:R-:W-:Y:S01]  /*74020*/  STL.64 [R1+0x37a0], R118 ;  /* 0x0037a07601007387 */ /* 0x000fe20000100a00 */
[----:B------:R-:W-:Y:S01]  /*74030*/  MOV R144, R120 ;  /* 0x0000007800907202 */ /* 0x000fe20000000f00 */
[----:B------:R-:W-:-:S02]  /*74040*/  IMAD.MOV.U32 R145, RZ, RZ, R121 ;  /* 0x000000ffff917224 */ /* 0x000fc400078e0079 */
[----:B------:R-:W-:Y:S02]  /*74050*/  IMAD.MOV.U32 R146, RZ, RZ, R124 ;  /* 0x000000ffff927224 */ /* 0x000fe400078e007c */
[----:B------:R-:W-:-:S05]  /*74060*/  IMAD.MOV.U32 R147, RZ, RZ, R125 ;  /* 0x000000ffff937224 */ /* 0x000fca00078e007d */
[----:B------:R-:W-:Y:S01]  /*74070*/  STL.64 [R1+0x2b0], R68 ;  /* 0x0002b04401007387 */ /* 0x000fe20000100a00 */
[----:B------:R2:W-:Y:S02]  /*74080*/  STL.64 [R1+0x2b8], R70 ;  /* 0x0002b84601007387 */ /* 0x0005e40000100a00 */
[----:B------:R-:W-:Y:S02]  /*74090*/  STL.64 [R1+0x3798], R116 ;  /* 0x0037987401007387 */ /* 0x000fe40000100a00 */
[----:B------:R-:W-:Y:S01]  /*740a0*/  STL.64 [R1+0x37b0], R114 ;  /* 0x0037b07201007387 */ /* 0x000fe20000100a00 */
[----:B------:R-:W-:Y:S02]  /*740b0*/  STL.64 [R1+0x37a8], R112 ;  /* 0x0037a87001007387 */ /* 0x000fe40000100a00 */
[----:B------:R-:W-:Y:S02]  /*740c0*/  STL.64 [R1+0x37c0], R78 ;  /* 0x0037c04e01007387 */ /* 0x000fe40000100a00 */
[----:B------:R-:W-:Y:S02]  /*740d0*/  STL.64 [R1+0x37b8], R76 ;  /* 0x0037b84c01007387 */ /* 0x000fe40000100a00 */
[----:B------:R-:W-:Y:S01]  /*740e0*/  STL.64 [R1+0x37d0], R82 ;  /* 0x0037d05201007387 */ /* 0x000fe20000100a00 */
[----:B------:R-:W-:Y:S01]  /*740f0*/  STL.64 [R1+0x37c8], R80 ;  /* 0x0037c85001007387 */ /* 0x000fe20000100a00 */
[----:B------:R-:W3:Y:S02]  /*74100*/  LDL.LU R120, [R1+0x3aac] ;  /* 0x003aac0001787983 */ /* 0x000ee40000300800 */
[----:B------:R-:W4:Y:S02]  /*74110*/  LDL.LU R121, [R1+0x3aa8] ;  /* 0x003aa80001797983 */ /* 0x000f240000300800 */
        /* <DEDUP_REMOVED lines=28> */
[----:B------:R-:W-:Y:S07]  /*742e0*/  HMMA.1688.F32.TF32 R84, R104, R32, R168 ;  /* 0x000000206854723c */ /* 0x000fee00000810a8 */
[----:B------:R-:W-:Y:S01]  /*742f0*/  MOV R170, R89 ;  /* 0x0000005900aa7202 */ /* 0x000fe20000000f00 */
[----:B------:R-:W-:-:S02]  /*74300*/  IMAD.MOV.U32 R171, RZ, RZ, R88 ;  /* 0x000000ffffab7224 */ /* 0x000fc400078e0058 */
[----:B------:R-:W-:Y:S02]  /*74310*/  IMAD.MOV.U32 R168, RZ, RZ, R93 ;  /* 0x000000ffffa87224 */ /* 0x000fe400078e005d */
[----:B------:R-:W-:Y:S01]  /*74320*/  IMAD.MOV.U32 R169, RZ, RZ, R92 ;  /* 0x000000ffffa97224 */ /* 0x000fe200078e005c */
[----:B------:R-:W-:Y:S01]  /*74330*/  MOV R150, R109 ;  /* 0x0000006d00967202 */ /* 0x000fe20000000f00 */
[----:B------:R-:W-:Y:S01]  /*74340*/  IMAD.MOV.U32 R151, RZ, RZ, R108 ;  /* 0x000000ffff977224 */ /* 0x000fe200078e006c */
[----:B------:R-:W-:Y:S01]  /*74350*/  MOV R226, R97 ;  /* 0x0000006100e27202 */ /* 0x000fe20000000f00 */
[----:B------:R-:W-:Y:S02]  /*74360*/  IMAD.MOV.U32 R227, RZ, RZ, R96 ;  /* 0x000000ffffe37224 */ /* 0x000fe400078e0060 */
[----:B------:R-:W-:Y:S02]  /*74370*/  IMAD.MOV.U32 R224, RZ, RZ, R101 ;  /* 0x000000ffffe07224 */ /* 0x000fe400078e0065 */
[----:B------:R-:W-:-:S07]  /*74380*/  IMAD.MOV.U32 R225, RZ, RZ, R100 ;  /* 0x000000ffffe17224 */ /* 0x000fce00078e0064 */
[----:B------:R-:W-:Y:S01]  /*74390*/  HMMA.1688.F32.TF32 R224, R172, R60, R224 ;  /* 0x0000003cace0723c */ /* 0x000fe200000810e0 */
[----:B------:R-:W-:Y:S01]  /*743a0*/  STL.64 [R1+0x37e0], R86 ;  /* 0x0037e05601007387 */ /* 0x000fe20000100a00 */
[----:B------:R-:W-:Y:S02]  /*743b0*/  STL.64 [R1+0x37d8], R84 ;  /* 0x0037d85401007387 */ /* 0x000fe40000100a00 */
[----:B---3--:R-:W-:Y:S02]  /*743c0*/  IMAD.MOV.U32 R149, RZ, RZ, R120 ;  /* 0x000000ffff957224 */ /* 0x008fe400078e0078 */
[----:B--2---:R-:W-:Y:S01]  /*743d0*/  IMAD.MOV.U32 R155, RZ, RZ, R124 ;  /* 0x000000ffff9b7224 */ /* 0x004fe200078e007c */
[----:B----4-:R-:W-:Y:S01]  /*743e0*/  MOV R154, R125 ;  /* 0x0000007d009a7202 */ /* 0x010fe20000000f00 */
[----:B------:R-:W-:Y:S01]  /*743f0*/  IMAD.MOV.U32 R148, RZ, RZ, R121 ;  /* 0x000000ffff947224 */ /* 0x000fe200078e0079 */
[C---:B------:R-:W-:Y:S08]  /*74400*/  HMMA.1688.F32.TF32 R68, R104.reuse, R24, R180 ;  /* 0x000000186844723c */ /* 0x040ff000000810b4 */
[C---:B------:R-:W-:Y:S08]  /*74410*/  HMMA.1688.F32.TF32 R88, R104.reuse, R28, R184 ;  /* 0x0000001c6858723c */ /* 0x040ff000000810b8 */
[C---:B------:R-:W-:Y:S08]  /*74420*/  HMMA.1688.F32.TF32 R72, R104.reuse, R20, R176 ;  /* 0x000000146848723c */ /* 0x040ff000000810b0 */
[----:B------:R-:W-:Y:S08]  /*74430*/  HMMA.1688.F32.TF32 R100, R104, R8, R156 ;  /* 0x000000086864723c */ /* 0x000ff0000008109c */
[----:B------:R-:W-:Y:S08]  /*74440*/  HMMA.1688.F32.TF32 R108, R172, R64, R148 ;  /* 0x00000040ac6c723c */ /* 0x000ff00000081094 */
[C---:B------:R-:W-:Y:S08]  /*74450*/  HMMA.1688.F32.TF32 R92, R104.reuse, R16, R164 ;  /* 0x00000010685c723c */ /* 0x040ff000000810a4 */
[C---:B------:R-:W-:Y:S08]  /*74460*/  HMMA.1688.F32.TF32 R96, R104.reuse, R12, R160 ;  /* 0x0000000c6860723c */ /* 0x040ff000000810a0 */
[----:B------:R-:W-:Y:S08]  /*74470*/  HMMA.1688.F32.TF32 R104, R104, R4, R152 ;  /* 0x000000046868723c */ /* 0x000ff00000081098 */
[----:B------:R-:W-:Y:S01]  /*74480*/  HMMA.1688.F32.TF32 R120, R172, R56, R144 ;  /* 0x00000038ac78723c */ /* 0x000fe20000081090 */
[----:B------:R-:W-:Y:S01]  /*74490*/  STL.64 [R1+0x37f0], R90 ;  /* 0x0037f05a01007387 */ /* 0x000fe20000100a00 */
[----:B------:R-:W-:Y:S02]  /*744a0*/  STL.64 [R1+0x37e8], R88 ;  /* 0x0037e85801007387 */ /* 0x000fe40000100a00 */
[----:B------:R-:W-:Y:S02]  /*744b0*/  STL.64 [R1+0x3800], R70 ;  /* 0x0038004601007387 */ /* 0x000fe40000100a00 */
[----:B------:R1:W-:Y:S01]  /*744c0*/  STL.64 [R1+0x37f8], R68 ;  /* 0x0037f84401007387 */ /* 0x0003e20000100a00 */
[----:B------:R-:W-:Y:S01]  /*744d0*/  STL.64 [R1+0x3810], R74 ;  /* 0x0038104a01007387 */ /* 0x000fe20000100a00 */
[----:B------:R-:W-:Y:S03]  /*744e0*/  STL.64 [R1+0x3808], R72 ;  /* 0x0038084801007387 */ /* 0x000fe60000100a00 */
[----:B------:R-:W-:Y:S01]  /*744f0*/  STL.64 [R1+0x3820], R94 ;  /* 0x0038205e01007387 */ /* 0x000fe20000100a00 */
[----:B------:R-:W-:Y:S02]  /*74500*/  STL.64 [R1+0x3818], R92 ;  /* 0x0038185c01007387 */ /* 0x000fe40000100a00 */
[----:B------:R-:W-:Y:S02]  /*74510*/  STL.64 [R1+0x3830], R98 ;  /* 0x0038306201007387 */ /* 0x000fe40000100a00 */
[----:B------:R-:W-:Y:S01]  /*74520*/  STL.64 [R1+0x3828], R96 ;  /* 0x0038286001007387 */ /* 0x000fe20000100a00 */
        /* <DEDUP_REMOVED lines=10> */
[----:B------:R-:W1:Y:S02]  /*745d0*/  LDL.LU R180, [R1+0xb40] ;  /* 0x000b400001b47983 */ /* 0x000e640000300800 */
[----:B------:R-:W1:Y:S02]  /*745e0*/  LDL.LU R181, [R1+0xb44] ;  /* 0x000b440001b57983 */ /* 0x000e640000300800 */
[----:B------:R-:W-:-:S02]  /*745f0*/  IMAD.MOV.U32 R182, RZ, RZ, R128 ;  /* 0x000000ffffb67224 */ /* 0x000fc400078e0080 */
[----:B------:R-:W-:Y:S01]  /*74600*/  IMAD.MOV.U32 R183, RZ, RZ, R129 ;  /* 0x000000ffffb77224 */ /* 0x000fe200078e0081 */
[----:B------:R-:W2:Y:S01]  /*74610*/  LDL.LU R128, [R1+0x3a9c] ;  /* 0x003a9c0001807983 */ /* 0x000ea20000300800 */
[----:B------:R-:W3:Y:S02]  /*74620*/  LDL.LU R129, [R1+0x3a98] ;  /* 0x003a980001817983 */ /* 0x000ee40000300800 */
        /* <DEDUP_REMOVED lines=43> */
[----:B------:R-:W-:Y:S01]  /*748e0*/  HMMA.1688.F32.TF32 R124, R172, R52, R168 ;  /* 0x00000034ac7c723c */ /* 0x000fe200000810a8 */
[----:B------:R-:W4:Y:S02]  /*748f0*/  LDL.LU R159, [R1+0xd6c] ;  /* 0x000d6c00019f7983 */ /* 0x000f240000300800 */
[----:B------:R-:W4:Y:S01]  /*74900*/  LDL.LU R168, [R1+0xd30] ;  /* 0x000d300001a87983 */ /* 0x000f220000300800 */
[----:B------:R-:W4:Y:S11]  /*74910*/  LDL.LU R169, [R1+0xd34] ;  /* 0x000d340001a97983 */ /* 0x000f360000300800 */
[----:B------:R-:W-:Y:S08]  /*74920*/  @!UPT UIADD3 URZ, URZ, URZ, URZ ;  /* 0x0000003f3f3ff290 */ /* 0x000ff0000fffe03f */
[----:B------:R-:W-:Y:S01]  /*74930*/  STL.64 [R1+0x3890], R126 ;  /* 0x0038907e01007387 */ /* 0x000fe20000100a00 */
[----:B------:R-:W-:Y:S02]  /*74940*/  STL.64 [R1+0x3888], R124 ;  /* 0x0038887c01007387 */ /* 0x000fe40000100a00 */
[----:B------:R-:W-:Y:S02]  /*74950*/  IMAD.MOV.U32 R203, RZ, RZ, R236 ;  /* 0x000000ffffcb7224 */ /* 0x000fe400078e00ec */
[----:B------:R-:W-:Y:S01]  /*74960*/  IMAD.MOV.U32 R204, RZ, RZ, R237 ;  /* 0x000000ffffcc7224 */ /* 0x000fe200078e00ed */
[----:B------:R-:W-:Y:S01]  /*74970*/  MOV R205, R238 ;  /* 0x000000ee00cd7202 */ /* 0x000fe20000000f00 */
[----:B------:R-:W-:Y:S02]  /*74980*/  IMAD.MOV.U32 R206, RZ, RZ, R239 ;  /* 0x000000ffffce7224 */ /* 0x000fe400078e00ef */
[----:B--2---:R-:W-:Y:S01]  /*74990*/  IMAD.MOV.U32 R171, RZ, RZ, R128 ;  /* 0x000000ffffab7224 */ /* 0x004fe200078e0080 */
[----:B---3--:R-:W-:Y:S01]  /*749a0*/  MOV R170, R129 ;  /* 0x0000008100aa7202 */ /* 0x008fe20000000f00 */
[----:B-1----:R-:W-:Y:S08]  /*749b0*/  HMMA.1688.F32.TF32 R68, R240, R64, R180 ;  /* 0x00000040f044723c */ /* 0x002ff000000810b4 */
[C---:B----4-:R-:W-:Y:S08]  /*749c0*/  HMMA.1688.F32.TF32 R128, R172.reuse, R48, R176 ;  /* 0x00000030ac80723c */ /* 0x050ff000000810b0 */
[C---:B------:R-:W-:Y:S08]  /*749d0*/  HMMA.1688.F32.TF32 R132, R172.reuse, R44, R196 ;  /* 0x0000002cac84723c */ /* 0x040ff000000810c4 */
[C---:B------:R-:W-:Y:S08]  /*749e0*/  HMMA.1688.F32.TF32 R136, R172.reuse, R40, R192 ;  /* 0x00000028ac88723c */ /* 0x040ff000000810c0 */
[C---:B------:R-:W-:Y:S01]  /*749f0*/  HMMA.1688.F32.TF32 R148, R172.reuse, R28, R148 ;  /* 0x0000001cac94723c */ /* 0x040fe20000081094 */
[----:B------:R-:W2:Y:S01]  /*74a00*/  LDL.LU R176, [R1+0xb30] ;  /* 0x000b300001b07983 */ /* 0x000ea20000300800 */
[----:B------:R-:W2:Y:S02]  /*74a10*/  LDL.LU R177, [R1+0xb34] ;  /* 0x000b340001b17983 */ /* 0x000ea40000300800 */
[----:B------:R-:W2:Y:S02]  /*74a20*/  LDL.LU R178, [R1+0xb38] ;  /* 0x000b380001b27983 */ /* 0x000ea40000300800 */
[----:B------:R-:W2:Y:S02]  /*74a30*/  LDL.LU R179, [R1+0xb3c] ;  /* 0x000b3c0001b37983 */ /* 0x000ea40000300800 */
        /* <DEDUP_REMOVED lines=8> */
[----:B------:R-:W-:Y:S01]  /*74ac0*/  STL.64 [R1+0x38b8], R136 ;  /* 0x0038b88801007387 */ /* 0x000fe20000100a00 */
[C---:B------:R-:W-:Y:S02]  /*74ad0*/  HMMA.1688.F32.TF32 R156, R172.reuse, R20, R156 ;  /* 0x00000014ac9c723c */ /* 0x040fe4000008109c */
[----:B------:R-:W-:Y:S01]  /*74ae0*/  STL.64 [R1+0x38d0], R142 ;  /* 0x0038d08e01007387 */ /* 0x000fe20000100a00 */
[----:B------:R-:W-:Y:S03]  /*74af0*/  STL.64 [R1+0x38c8], R140 ;  /* 0x0038c88c01007387 */ /* 0x000fe60000100a00 */
[----:B------:R-:W-:Y:S02]  /*74b00*/  STL.64 [R1+0x38e0], R146 ;  /* 0x0038e09201007387 */ /* 0x000fe40000100a00 */
[----:B------:R-:W-:Y:S01]  /*74b10*/  STL.64 [R1+0x38d8], R144 ;  /* 0x0038d89001007387 */ /* 0x000fe20000100a00 */
[----:B------:R-:W-:Y:S01]  /*74b20*/  STL.64 [R1+0x38f0], R150 ;  /* 0x0038f09601007387 */ /* 0x000fe20000100a00 */
[----:B------:R-:W-:Y:S04]  /*74b30*/  STL.64 [R1+0x38e8], R148 ;  /* 0x0038e89401007387 */ /* 0x000fe80000100a00 */
[----:B------:R-:W-:Y:S01]  /*74b40*/  STL.64 [R1+0x3900], R154 ;  /* 0x0039009a01007387 */ /* 0x000fe20000100a00 */
[C---:B------:R-:W-:Y:S08]  /*74b50*/  HMMA.1688.F32.TF32 R160, R172.reuse, R16, R160 ;  /* 0x00000010aca0723c */ /* 0x040ff000000810a0 */
[C---:B------:R-:W-:Y:S08]  /*74b60*/  HMMA.1688.F32.TF32 R164, R172.reuse, R12, R164 ;  /* 0x0000000caca4723c */ /* 0x040ff000000810a4 */
[C---:B------:R-:W-:Y:S01]  /*74b70*/  HMMA.1688.F32.TF32 R168, R172.reuse, R8, R168 ;  /* 0x00000008aca8723c */ /* 0x040fe200000810a8 */
[----:B------:R-:W-:Y:S07]  /*74b80*/  STL.64 [R1+0x38f8], R152 ;  /* 0x0038f89801007387 */ /* 0x000fee0000100a00 */
[----:B------:R-:W-:Y:S01]  /*74b90*/  HMMA.1688.F32.TF32 R172, R172, R4, R184 ;  /* 0x00000004acac723c */ /* 0x000fe200000810b8 */
[----:B------:R-:W3:Y:S02]  /*74ba0*/  LDL.LU R184, [R1+0xd20] ;  /* 0x000d200001b87983 */ /* 0x000ee40000300800 */
[----:B------:R-:W-:Y:S01]  /*74bb0*/  STL.64 [R1+0xc0], R68 ;  /* 0x0000c04401007387 */ /* 0x000fe20000100a00 */
[----:B------:R1:W-:Y:S01]  /*74bc0*/  STL.64 [R1+0xc8], R70 ;  /* 0x0000c84601007387 */ /* 0x0003e20000100a00 */
[----:B------:R-:W3:Y:S02]  /*74bd0*/  LDL.LU R185, [R1+0xd24] ;  /* 0x000d240001b97983 */ /* 0x000ee40000300800 */
[----:B------:R-:W3:Y:S02]  /*74be0*/  LDL.LU R186, [R1+0xd28] ;  /* 0x000d280001ba7983 */ /* 0x000ee40000300800 */
[----:B------:R-:W3:Y:S01]  /*74bf0*/  LDL.LU R187, [R1+0xd2c] ;  /* 0x000d2c0001bb7983 */ /* 0x000ee20000300800 */
[----:B------:R-:W4:Y:S01]  /*74c00*/  LDL.LU R188, [R1+0xd10] ;  /* 0x000d100001bc7983 */ /* 0x000f220000300800 */
[----:B------:R-:W4:Y:S02]  /*74c10*/  LDL.LU R189, [R1+0xd14] ;  /* 0x000d140001bd7983 */ /* 0x000f240000300800 */
[----:B------:R-:W4:Y:S02]  /*74c20*/  LDL.LU R190, [R1+0xd18] ;  /* 0x000d180001be7983 */ /* 0x000f240000300800 */
[----:B------:R-:W4:Y:S01]  /*74c30*/  LDL.LU R191, [R1+0xd1c] ;  /* 0x000d1c0001bf7983 */ /* 0x000f220000300800 */
        /* <DEDUP_REMOVED lines=15> */
[----:B------:R-:W3:Y:S01]  /*74d30*/  LDL.LU R207, [R1+0xcdc] ;  /* 0x000cdc0001cf7983 */ /* 0x000ee20000300800 */
        /* <DEDUP_REMOVED lines=12> */
[----:B------:R-:W1:Y:S01]  /*74e00*/  LDL.LU R248, [R1+0x1220] ;  /* 0x0012200001f87983 */ /* 0x000e620000300800 */
[----:B------:R-:W1:Y:S02]  /*74e10*/  LDL.LU R249, [R1+0x1224] ;  /* 0x0012240001f97983 */ /* 0x000e640000300800 */
[----:B------:R-:W1:Y:S02]  /*74e20*/  LDL.LU R250, [R1+0x1228] ;  /* 0x0012280001fa7983 */ /* 0x000e640000300800 */
[----:B------:R-:W1:Y:S01]  /*74e30*/  LDL.LU R251, [R1+0x122c] ;  /* 0x00122c0001fb7983 */ /* 0x000e620000300800 */
[C---:B------:R-:W-:Y:S08]  /*74e40*/  HMMA.1688.F32.TF32 R220, R240.reuse, R16, R220 ;  /* 0x00000010f0dc723c */ /* 0x040ff000000810dc */
[C---:B--2---:R-:W-:Y:S08]  /*74e50*/  HMMA.1688.F32.TF32 R200, R240.reuse, R36, R200 ;  /* 0x00000024f0c8723c */ /* 0x044ff000000810c8 */
[C---:B---3--:R-:W-:Y:S08]  /*74e60*/  HMMA.1688.F32.TF32 R204, R240.reuse, R32, R204 ;  /* 0x00000020f0cc723c */ /* 0x048ff000000810cc */
[C---:B----4-:R-:W-:Y:S08]  /*74e70*/  HMMA.1688.F32.TF32 R208, R240.reuse, R28, R208 ;  /* 0x0000001cf0d0723c */ /* 0x050ff000000810d0 */
[C---:B------:R-:W-:Y:S08]  /*74e80*/  HMMA.1688.F32.TF32 R212, R240.reuse, R24, R212 ;  /* 0x00000018f0d4723c */ /* 0x040ff000000810d4 */
[C---:B------:R-:W-:Y:S08]  /*74e90*/  HMMA.1688.F32.TF32 R216, R240.reuse, R20, R216 ;  /* 0x00000014f0d8723c */ /* 0x040ff000000810d8 */
[----:B-1----:R-:W-:Y:S01]  /*74ea0*/  HMMA.1688.F32.TF32 R68, R240, R12, R248 ;  /* 0x0000000cf044723c */ /* 0x002fe200000810f8 */
        /* <DEDUP_REMOVED lines=19> */
[----:B------:R-:W2:Y:S01]  /*74fe0*/  LDL.LU R72, [R1+0x1210] ;  /* 0x0012100001487983 */ /* 0x000ea20000300800 */
[----:B------:R1:W-:Y:S01]  /*74ff0*/  STL.64 [R1+0xb30], R68 ;  /* 0x000b304401007387 */ /* 0x0003e20000100a00 */
[----:B------:R3:W-:Y:S02]  /*75000*/  STL.64 [R1+0xb38], R70 ;  /* 0x000b384601007387 */ /* 0x0007e40000100a00 */
[----:B------:R-:W2:Y:S02]  /*75010*/  LDL.LU R73, [R1+0x1214] ;  /* 0x0012140001497983 */ /* 0x000ea40000300800 */
[----:B------:R-:W2:Y:S01]  /*75020*/  LDL.LU R74, [R1+0x1218] ;  /* 0x00121800014a7983 */ /* 0x000ea20000300800 */
[----:B------:R-:W2:Y:S04]  /*75030*/  LDL.LU R75, [R1+0x121c] ;  /* 0x00121c00014b7983 */ /* 0x000ea80000300800 */
[----:B-1----:R-:W4:Y:S01]  /*75040*/  LDL.LU R68, [R1+0xcc0] ;  /* 0x000cc00001447983 */ /* 0x002f220000300800 */
[----:B------:R-:W4:Y:S02]  /*75050*/  LDL.LU R69, [R1+0xcc4] ;  /* 0x000cc40001457983 */ /* 0x000f240000300800 */
[----:B---3--:R-:W4:Y:S02]  /*75060*/  LDL.LU R70, [R1+0xcc8] ;  /* 0x000cc80001467983 */ /* 0x008f240000300800 */
[----:B------:R-:W4:Y:S01]  /*75070*/  LDL.LU R71, [R1+0xccc] ;  /* 0x000ccc0001477983 */ /* 0x000f220000300800 */
        /* <DEDUP_REMOVED lines=28> */
[----:B------:R-:W-:-:S05]  /*75240*/  LOP3.LUT R107, R0, 0x20, RZ, 0x3c, !PT ;  /* 0x00000020006b7812 */ /* 0x000fca00078e3cff */
[----:B------:R-:W-:Y:S04]  /*75250*/  LDS R233, [R107+0x20700] ;  /* 0x020700006be97984 */ /* 0x000fe80000000800 */
[----:B------:R-:W2:Y:S01]  /*75260*/  LDS R235, [R107+0x22700] ;  /* 0x022700006beb7984 */ /* 0x000ea20000000800 */
[----:B----4-:R-:W-:Y:S11]  /*75270*/  HMMA.1688.F32.TF32 R68, R240, R4, R68 ;  /* 0x00000004f044723c */ /* 0x010ff60000081044 */
[----:B------:R-:W-:Y:S11]  /*75280*/  @!UPT UIADD3 URZ, URZ, URZ, URZ ;  /* 0x0000003f3f3ff290 */ /* 0x000ff6000fffe03f */
[----:B------:R-:W-:Y:S02]  /*75290*/  @!UPT UIADD3 URZ, URZ, URZ, URZ ;  /* 0x0000003f3f3ff290 */ /* 0x000fe4000fffe03f */
[----:B------:R-:W-:Y:S02]  /*752a0*/  IMAD.MOV.U32 R212, RZ, RZ, R68 ;  /* 0x000000ffffd47224 */ /* 0x000fe400078e0044 */
[----:B------:R-:W-:Y:S01]  /*752b0*/  IMAD.MOV.U32 R213, RZ, RZ, R69 ;  /* 0x000000ffffd57224 */ /* 0x000fe200078e0045 */
[----:B------:R-:W-:Y:S01]  /*752c0*/  MOV R214, R70 ;  /* 0x0000004600d67202 */ /* 0x000fe20000000f00 */
[----:B------:R-:W-:Y:S02]  /*752d0*/  IMAD.MOV.U32 R208, RZ, RZ, R71 ;  /* 0x000000ffffd07224 */ /* 0x000fe400078e0047 */
[C---:B--2---:R-:W-:Y:S11]  /*752e0*/  HMMA.1688.F32.TF32 R68, R232.reuse, R64, R88 ;  /* 0x00000040e844723c */ /* 0x044ff60000081058 */
[----:B------:R-:W-:Y:S11]  /*752f0*/  @!UPT UIADD3 URZ, URZ, URZ, URZ ;  /* 0x0000003f3f3ff290 */ /* 0x000ff6000fffe03f */
[----:B------:R-:W-:Y:S02]  /*75300*/  @!UPT UIADD3 URZ, URZ, URZ, URZ ;  /* 0x0000003f3f3ff290 */ /* 0x000fe4000fffe03f */
[----:B------:R-:W-:Y:S02]  /*75310*/  IMAD.MOV.U32 R209, RZ, RZ, R68 ;  /* 0x000000ffffd17224 */ /* 0x000fe400078e0044 */
[----:B------:R-:W-:Y:S01]  /*75320*/  IMAD.MOV.U32 R210, RZ, RZ, R69 ;  /* 0x000000ffffd27224 */ /* 0x000fe200078e0045 */
[----:B------:R-:W-:Y:S01]  /*75330*/  MOV R211, R70 ;  /* 0x0000004600d37202 */ /* 0x000fe20000000f00 */
[----:B------:R-:W-:Y:S02]  /*75340*/  IMAD.MOV.U32 R204, RZ, RZ, R71 ;  /* 0x000000ffffcc7224 */ /* 0x000fe400078e0047 */
[C---:B------:R-:W-:Y:S11]  /*75350*/  HMMA.1688.F32.TF32 R68, R232.reuse, R60, R84 ;  /* 0x0000003ce844723c */ /* 0x040ff60000081054 */
[----:B------:R-:W-:Y:S11]  /*75360*/  @!UPT UIADD3 URZ, URZ, URZ, URZ ;  /* 0x0000003f3f3ff290 */ /* 0x000ff6000fffe03f */
[----:B------:R-:W-:Y:S02]  /*75370*/  @!UPT UIADD3 URZ, URZ, URZ, URZ ;  /* 0x0000003f3f3ff290 */ /* 0x000fe4000fffe03f */
[----:B------:R-:W-:Y:S02]  /*75380*/  IMAD.MOV.U32 R205, RZ, RZ, R68 ;  /* 0x000000ffffcd7224 */ /* 0x000fe400078e0044 */
[----:B------:R-:W-:Y:S01]  /*75390*/  IMAD.MOV.U32 R206, RZ, RZ, R69 ;  /* 0x000000ffffce7224 */ /* 0x000fe200078e0045 */
[----:B------:R-:W-:Y:S01]  /*753a0*/  MOV R207, R70 ;  /* 0x0000004600cf7202 */ /* 0x000fe20000000f00 */
[----:B------:R-:W-:Y:S02]  /*753b0*/  IMAD.MOV.U32 R215, RZ, RZ, R71 ;  /* 0x000000ffffd77224 */ /* 0x000fe400078e0047 */
[----:B------:R-:W-:Y:S08]  /*753c0*/  HMMA.1688.F32.TF32 R68, R232, R56, R80 ;  /* 0x00000038e844723c */ /* 0x000ff00000081050 */
[----:B------:R-:W-:Y:S11]  /*753d0*/  HMMA.1688.F32.TF32 R72, R240, R8, R72 ;  /* 0x00000008f048723c */ /* 0x000ff60000081048 */
[----:B------:R-:W-:Y:S04]  /*753e0*/  @!UPT UIADD3 URZ, URZ, URZ, URZ ;  /* 0x0000003f3f3ff290 */ /* 0x000fe8000fffe03f */
[----:B------:R1:W-:Y:S01]  /*753f0*/  STL [R1+0xc8c], R71 ;  /* 0x000c8c4701007387 */ /* 0x0003e20000100800 */
[----:B------:R-:W-:Y:S02]  /*75400*/  IMAD.MOV.U32 R219, RZ, RZ, R68 ;  /* 0x000000ffffdb7224 */ /* 0x000fe400078e0044 */
[----:B------:R-:W-:Y:S01]  /*75410*/  IMAD.MOV.U32 R222, RZ, RZ, R69 ;  /* 0x000000ffffde7224 */ /* 0x000fe200078e0045 */
[----:B------:R-:W-:Y:S02]  /*75420*/  MOV R223, R70 ;  /* 0x0000004600df7202 */ /* 0x000fe40000000f00 */
[C---:B-1----:R-:W-:Y:S08]  /*75430*/  HMMA.1688.F32.TF32 R68, R232.reuse, R52, R76 ;  /* 0x00000034e844723c */ /* 0x042ff0000008104c */
[----:B------:R-:W-:Y:S01]  /*75440*/  HMMA.1688.F32.TF32 R76, R232, R48, R112 ;  /* 0x00000030e84c723c */ /* 0x000fe20000081070 */
[----:B------:R-:W-:-:S02]  /*75450*/  IMAD.MOV.U32 R200, RZ, RZ, R72 ;  /* 0x000000ffffc87224 */ /* 0x000fc400078e0048 */
[----:B------:R-:W-:Y:S01]  /*75460*/  IMAD.MOV.U32 R201, RZ, RZ, R73 ;  /* 0x000000ffffc97224 */ /* 0x000fe200078e0049 */
[----:B------:R-:W-:Y:S01]  /*75470*/  MOV R202, R74 ;  /* 0x0000004a00ca7202 */ /* 0x000fe20000000f00 */
[----:B------:R-:W-:-:S03]  /*75480*/  IMAD.MOV.U32 R203, RZ, RZ, R75 ;  /* 0x000000ffffcb7224 */ /* 0x000fc600078e004b */
[C---:B------:R-:W-:Y:S07]  /*75490*/  HMMA.1688.F32.TF32 R72, R232.reuse, R44, R116 ;  /* 0x0000002ce848723c */ /* 0x040fee0000081074 */
[----:B------:R-:W-:Y:S01]  /*754a0*/  STL.64 [R1+0xc90], R68 ;  /* 0x000c904401007387 */ /* 0x000fe20000100a00 */
[----:B------:R3:W-:Y:S02]  /*754b0*/  STL.64 [R1+0xc98], R70 ;  /* 0x000c984601007387 */ /* 0x0007e40000100a00 */
[----:B---3--:R-:W-:Y:S05]  /*754c0*/  HMMA.1688.F32.TF32 R68, R232, R40, R248 ;  /* 0x00000028e844723c */ /* 0x008fea00000810f8 */
[----:B------:R-:W-:Y:S01]  /*754d0*/  STL.64 [R1+0xca0], R76 ;  /* 0x000ca04c01007387 */ /* 0x000fe20000100a00 */
[----:B------:R-:W-:Y:S02]  /*754e0*/  STL.64 [R1+0xca8], R78 ;  /* 0x000ca84e01007387 */ /* 0x000fe40000100a00 */
[----:B------:R-:W2:Y:S05]  /*754f0*/  LDL.LU R84, [R1+0xc00] ;  /* 0x000c000001547983 */ /* 0x000eaa0000300800 */
[----:B------:R-:W-:Y:S01]  /*75500*/  STL.64 [R1+0xcb0], R72 ;  /* 0x000cb04801007387 */ /* 0x000fe20000100a00 */
[----:B------:R-:W-:Y:S09]  /*75510*/  STL.64 [R1+0xcb8], R74 ;  /* 0x000cb84a01007387 */ /* 0x000ff20000100a00 */
[----:B------:R1:W-:Y:S01]  /*75520*/  STL.64 [R1+0xcc0], R68 ;  /* 0x000cc04401007387 */ /* 0x0003e20000100a00 */
[----:B------:R3:W-:Y:S02]  /*75530*/  STL.64 [R1+0xcc8], R70 ;  /* 0x000cc84601007387 */ /* 0x0007e40000100a00 */
[----:B------:R-:W2:Y:S02]  /*75540*/  LDL.LU R85, [R1+0xc04] ;  /* 0x000c040001557983 */ /* 0x000ea40000300800 */
[----:B------:R-:W2:Y:S01]  /*75550*/  LDL.LU R86, [R1+0xc08] ;  /* 0x000c080001567983 */ /* 0x000ea20000300800 */
[----:B------:R-:W2:Y:S01]  /*75560*/  LDL.LU R87, [R1+0xc0c] ;  /* 0x000c0c0001577983 */ /* 0x000ea20000300800 */
[----:B------:R-:W4:Y:S02]  /*75570*/  LDL.LU R88, [R1+0xc10] ;  /* 0x000c100001587983 */ /* 0x000f240000300800 */
[----:B------:R-:W4:Y:S02]  /*75580*/  LDL.LU R89, [R1+0xc14] ;  /* 0x000c140001597983 */ /* 0x000f240000300800 */
[----:B------:R-:W4:Y:S01]  /*75590*/  LDL.LU R90, [R1+0xc18] ;  /* 0x000c1800015a7983 */ /* 0x000f220000300800 */
[----:B------:R-:W4:Y:S04]  /*755a0*/  LDL.LU R91, [R1+0xc1c] ;  /* 0x000c1c00015b7983 */ /* 0x000f280000300800 */
[----:B-1----:R-:W2:Y:S01]  /*755b0*/  LDL.LU R68, [R1+0xc20] ;  /* 0x000c200001447983 */ /* 0x002ea20000300800 */
[----:B------:R-:W2:Y:S02]  /*755c0*/  LDL.LU R69, [R1+0xc24] ;  /* 0x000c240001457983 */ /* 0x000ea40000300800 */
[----:B---3--:R-:W2:Y:S02]  /*755d0*/  LDL.LU R70, [R1+0xc28] ;  /* 0x000c280001467983 */ /* 0x008ea40000300800 */
[----:B------:R-:W2:Y:S01]  /*755e0*/  LDL.LU R71, [R1+0xc2c] ;  /* 0x000c2c0001477983 */ /* 0x000ea20000300800 */
        /* <DEDUP_REMOVED lines=48> */
[----:B------:R-:W-:Y:S01]  /*758f0*/  HMMA.1688.F32.TF32 R180, R240, R56, R236 ;  /* 0x00000038f0b4723c */ /* 0x000fe200000810ec */
[----:B------:R-:W-:Y:S04]  /*75900*/  LDS R236, [R0+0x20780] ;  /* 0x0207800000ec7984 */ /* 0x000fe80000000800 */
[----:B------:R-:W-:Y:S04]  /*75910*/  LDS R238, [R0+0x22780] ;  /* 0x0227800000ee7984 */ /* 0x000fe80000000800 */
[----:B------:R-:W-:Y:S04]  /*75920*/  LDS R237, [R107+0x20780] ;  /* 0x020780006bed7984 */ /* 0x000fe80000000800 */
[----:B------:R-:W1:Y:S01]  /*75930*/  LDS R239, [R107+0x22780] ;  /* 0x022780006bef7984 */ /* 0x000e620000000800 */
[C---:B--2---:R-:W-:Y:S08]  /*75940*/  HMMA.1688.F32.TF32 R124, R232.reuse, R32, R224 ;  /* 0x00000020e87c723c */ /* 0x044ff000000810e0 */
        /* <DEDUP_REMOVED lines=10> */
[----:B------:R-:W2:Y:S05]  /*759f0*/  LDL.LU R76, [R1+0xbe0] ;  /* 0x000be000014c7983 */ /* 0x000eaa0000300800 */
[----:B------:R-:W-:Y:S01]  /*75a00*/  STL.64 [R1+0xd00], R108 ;  /* 0x000d006c01007387 */ /* 0x000fe20000100a00 */
[----:B------:R-:W-:Y:S07]  /*75a10*/  STL.64 [R1+0xd08], R110 ;  /* 0x000d086e01007387 */ /* 0x000fee0000100a00 */
[----:B------:R-:W-:Y:S02]  /*75a20*/  STL.64 [R1+0xd10], R100 ;  /* 0x000d106401007387 */ /* 0x000fe40000100a00 */
[----:B------:R4:W-:Y:S02]  /*75a30*/  STL.64 [R1+0xd18], R102 ;  /* 0x000d186601007387 */ /* 0x0009e40000100a00 */
[----:B------:R-:W2:Y:S01]  /*75a40*/  LDL.LU R77, [R1+0xbe4] ;  /* 0x000be400014d7983 */ /* 0x000ea20000300800 */
[----:B------:R-:W2:Y:S01]  /*75a50*/  LDL.LU R78, [R1+0xbe8] ;  /* 0x000be800014e7983 */ /* 0x000ea20000300800 */
[----:B------:R-:W2:Y:S01]  /*75a60*/  LDL.LU R79, [R1+0xbec] ;  /* 0x000bec00014f7983 */ /* 0x000ea20000300800 */
[C---:B----4-:R-:W-:Y:S02]  /*75a70*/  HMMA.1688.F32.TF32 R100, R232.reuse, R16, R112 ;  /* 0x00000010e864723c */ /* 0x050fe40000081070 */
[----:B------:R-:W3:Y:S11]  /*75a80*/  LDL.LU R112, [R1+0xbd0] ;  /* 0x000bd00001707983 */ /* 0x000ef60000300800 */
[----:B------:R-:W-:Y:S10]  /*75a90*/  @!UPT UIADD3 URZ, URZ, URZ, URZ ;  /* 0x0000003f3f3ff290 */ /* 0x000ff4000fffe03f */
[----:B------:R-:W-:Y:S01]  /*75aa0*/  STL.64 [R1+0xd20], R100 ;  /* 0x000d206401007387 */ /* 0x000fe20000100a00 */
[----:B------:R4:W-:Y:S02]  /*75ab0*/  STL.64 [R1+0xd28], R102 ;  /* 0x000d286601007387 */ /* 0x0009e40000100a00 */
[----:B------:R-:W3:Y:S02]  /*75ac0*/  LDL.LU R113, [R1+0xbd4] ;  /* 0x000bd40001717983 */ /* 0x000ee40000300800 */
[----:B------:R-:W3:Y:S01]  /*75ad0*/  LDL.LU R114, [R1+0xbd8] ;  /* 0x000bd80001727983 */ /* 0x000ee20000300800 */
[----:B------:R-:W3:Y:S01]  /*75ae0*/  LDL.LU R115, [R1+0xbdc] ;  /* 0x000bdc0001737983 */ /* 0x000ee20000300800 */
[C---:B----4-:R-:W-:Y:S03]  /*75af0*/  HMMA.1688.F32.TF32 R100, R232.reuse, R12, R116 ;  /* 0x0000000ce864723c */ /* 0x050fe60000081074 */
[----:B------:R-:W4:Y:S11]  /*75b00*/  LDL.LU R116, [R1+0xbc0] ;  /* 0x000bc00001747983 */ /* 0x000f360000300800 */
[----:B------:R-:W-:Y:S09]  /*75b10*/  @!UPT UIADD3 URZ, URZ, URZ, URZ ;  /* 0x0000003f3f3ff290 */ /* 0x000ff2000fffe03f */
[----:B------:R-:W-:Y:S01]  /*75b20*/  STL.64 [R1+0xda0], R100 ;  /* 0x000da06401007387 */ /* 0x000fe20000100a00 */
[----:B------:R1:W-:Y:S02]  /*75b30*/  STL.64 [R1+0xda8], R102 ;  /* 0x000da86601007387 */ /* 0x0003e40000100a00 */
[----:B------:R-:W4:Y:S02]  /*75b40*/  LDL.LU R117, [R1+0xbc4] ;  /* 0x000bc40001757983 */ /* 0x000f240000300800 */
[----:B------:R-:W4:Y:S01]  /*75b50*/  LDL.LU R118, [R1+0xbc8] ;  /* 0x000bc80001767983 */ /* 0x000f220000300800 */
[----:B------:R-:W4:Y:S01]  /*75b60*/  LDL.LU R119, [R1+0xbcc] ;  /* 0x000bcc0001777983 */ /* 0x000f220000300800 */
[C---:B-1----:R-:W-:Y:S03]  /*75b70*/  HMMA.1688.F32.TF32 R100, R232.reuse, R8, R248 ;  /* 0x00000008e864723c */ /* 0x042fe600000810f8 */
[----:B------:R-:W4:Y:S11]  /*75b80*/  LDL.LU R248, [R1+0xbb0] ;  /* 0x000bb00001f87983 */ /* 0x000f360000300800 */
[----:B------:R-:W-:Y:S09]  /*75b90*/  @!UPT UIADD3 URZ, URZ, URZ, URZ ;  /* 0x0000003f3f3ff290 */ /* 0x000ff2000fffe03f */
[----:B------:R-:W-:Y:S01]  /*75ba0*/  STL.64 [R1+0xdc0], R100 ;  /* 0x000dc06401007387 */ /* 0x000fe20000100a00 */
[----:B------:R-:W-:Y:S02]  /*75bb0*/  STL.64 [R1+0xdc8], R102 ;  /* 0x000dc86601007387 */ /* 0x000fe40000100a00 */
[----:B------:R-:W4:Y:S02]  /*75bc0*/  LDL.LU R249, [R1+0xbb4] ;  /* 0x000bb40001f97983 */ /* 0x000f240000300800 */
[----:B------:R-:W4:Y:S01]  /*75bd0*/  LDL.LU R250, [R1+0xbb8] ;  /* 0x000bb80001fa7983 */ /* 0x000f220000300800 */
[----:B------:R-:W4:Y:S01]  /*75be0*/  LDL.LU R251, [R1+0xbbc] ;  /* 0x000bbc0001fb7983 */ /* 0x000f220000300800 */
[----:B------:R-:W-:Y:S08]  /*75bf0*/  HMMA.1688.F32.TF32 R96, R232, R4, R96 ;  /* 0x00000004e860723c */ /* 0x000ff00000081060 */
[C---:B------:R-:W-:Y:S08]  /*75c00*/  HMMA.1688.F32.TF32 R92, R236.reuse, R64, R92 ;  /* 0x00000040ec5c723c */ /* 0x040ff0000008105c */
[C---:B------:R-:W-:Y:S08]  /*75c10*/  HMMA.1688.F32.TF32 R72, R236.reuse, R60, R72 ;  /* 0x0000003cec48723c */ /* 0x040ff00000081048 */
[----:B------:R-:W-:Y:S08]  /*75c20*/  HMMA.1688.F32.TF32 R68, R236, R56, R68 ;  /* 0x00000038ec44723c */ /* 0x000ff00000081044 */
[C---:B------:R-:W-:Y:S08]  /*75c30*/  HMMA.1688.F32.TF32 R176, R240.reuse, R60, R176 ;  /* 0x0000003cf0b0723c */ /* 0x040ff000000810b0 */
[C---:B------:R-:W-:Y:S08]  /*75c40*/  HMMA.1688.F32.TF32 R184, R240.reuse, R52, R184 ;  /* 0x00000034f0b8723c */ /* 0x040ff000000810b8 */
[----:B------:R-:W-:Y:S08]  /*75c50*/  HMMA.1688.F32.TF32 R188, R240, R48, R188 ;  /* 0x00000030f0bc723c */ /* 0x000ff000000810bc */
[----:B------:R-:W-:Y:S08]  /*75c60*/  HMMA.1688.F32.TF32 R88, R236, R52, R88 ;  /* 0x00000034ec58723c */ /* 0x000ff00000081058 */
[C---:B------:R-:W-:Y:S08]  /*75c70*/  HMMA.1688.F32.TF32 R192, R240.reuse, R44, R192 ;  /* 0x0000002cf0c0723c */ /* 0x040ff000000810c0 */
[----:B------:R-:W-:Y:S01]  /*75c80*/  HMMA.1688.F32.TF32 R196, R240, R40, R196 ;  /* 0x00000028f0c4723c */ /* 0x000fe200000810c4 */
[----:B------:R-:W-:Y:S04]  /*75c90*/  LDS R240, [R0+0x24000] ;  /* 0x0240000000f07984 */ /* 0x000fe80000000800 */
[----:B------:R-:W-:Y:S04]  /*75ca0*/  LDS R242, [R0+0x26000] ;  /* 0x0260000000f27984 */ /* 0x000fe80000000800 */
[----:B------:R-:W-:Y:S04]  /*75cb0*/  LDS R241, [R107+0x24000] ;  /* 0x024000006bf17984 */ /* 0x000fe80000000800 */
[----:B------:R-:W1:Y:S04]  /*75cc0*/  LDS R243, [R107+0x26000] ;  /* 0x026000006bf37984 */ /* 0x000e680000000800 */
[----:B------:R-:W-:Y:S04]  /*75cd0*/  LDS R232, [R0+0x24100] ;  /* 0x0241000000e87984 */ /* 0x000fe80000000800 */
[----:B------:R-:W-:Y:S04]  /*75ce0*/  LDS R234, [R0+0x26100] ;  /* 0x0261000000ea7984 */ /* 0x000fe80000000800 */
[----:B------:R-:W-:Y:S04]  /*75cf0*/  LDS R233, [R107+0x24100] ;  /* 0x024100006be97984 */ /* 0x000fe80000000800 */
[----:B------:R-:W-:Y:S04]  /*75d00*/  LDS R235, [R107+0x26100] ;  /* 0x026100006beb7984 */ /* 0x000fe80000000800 */
[----:B------:R-:W-:Y:S01]  /*75d10*/  STL.64 [R1+0xd90], R96 ;  /* 0x000d906001007387 */ /* 0x000fe20000100a00 */
[----:B------:R-:W-:Y:S02]  /*75d20*/  STL.64 [R1+0xd98], R98 ;  /* 0x000d986201007387 */ /* 0x000fe40000100a00 */
[----:B------:R-:W-:Y:S02]  /*75d30*/  STL.64 [R1+0xd80], R92 ;  /* 0x000d805c01007387 */ /* 0x000fe40000100a00 */
[----:B------:R-:W-:Y:S01]  /*75d40*/  STL.64 [R1+0xd88], R94 ;  /* 0x000d885e01007387 */ /* 0x000fe20000100a00 */
[----:B------:R-:W-:Y:S01]  /*75d50*/  STL.64 [R1+0xd70], R72 ;  /* 0x000d704801007387 */ /* 0x000fe20000100a00 */
[----:B------:R-:W-:Y:S02]  /*75d60*/  STL.64 [R1+0xd78], R74 ;  /* 0x000d784a01007387 */ /* 0x000fe40000100a00 */
[----:B------:R-:W-:Y:S02]  /*75d70*/  STL.64 [R1+0xd60], R68 ;  /* 0x000d604401007387 */ /* 0x000fe40000100a00 */
[----:B------:R1:W-:Y:S02]  /*75d80*/  STL.64 [R1+0xd68], R70 ;  /* 0x000d684601007387 */ /* 0x0003e40000100a00 */
[C---:B-1----:R-:W-:Y:S11]  /*75d90*/  HMMA.1688.F32.TF32 R68, R236.reuse, R44, R80 ;  /* 0x0000002cec44723c */ /* 0x042ff60000081050 */
[----:B------:R-:W-:Y:S11]  /*75da0*/  @!UPT UIADD3 URZ, URZ, URZ, URZ ;  /* 0x0000003f3f3ff290 */ /* 0x000ff6000fffe03f */
[----:B------:R-:W-:Y:S02]  /*75db0*/  @!UPT UIADD3 URZ, URZ, URZ, URZ ;  /* 0x0000003f3f3ff290 */ /* 0x000fe4000fffe03f */
[----:B------:R-:W-:Y:S02]  /*75dc0*/  IMAD.MOV.U32 R61, RZ, RZ, R68 ;  /* 0x000000ffff3d7224 */ /* 0x000fe400078e0044 */
[----:B------:R-:W-:Y:S02]  /*75dd0*/  IMAD.MOV.U32 R60, RZ, RZ, R69 ;  /* 0x000000ffff3c7224 */ /* 0x000fe400078e0045 */
[----:B------:R-:W-:Y:S01]  /*75de0*/  IMAD.MOV.U32 R57, RZ, RZ, R70 ;  /* 0x000000ffff397224 */ /* 0x000fe200078e0046 */
[----:B------:R-:W-:Y:S01]  /*75df0*/  MOV R56, R71 ;  /* 0x0000004700387202 */ /* 0x000fe20000000f00 */
[C---:B------:R-:W-:Y:S01]  /*75e00*/  HMMA.1688.F32.TF32 R72, R236.reuse, R48, R84 ;  /* 0x00000030ec48723c */ /* 0x040fe20000081054 */
[----:B------:R-:W-:Y:S01]  /*75e10*/  STL.64 [R1+0xd50], R88 ;  /* 0x000d505801007387 */ /* 0x000fe20000100a00 */
[----:B------:R-:W-:Y:S11]  /*75e20*/  STL.64 [R1+0xd58], R90 ;  /* 0x000d585a01007387 */ /* 0x000ff60000100a00 */
[----:B------:R-:W-:Y:S10]  /*75e30*/  @!UPT UIADD3 URZ, URZ, URZ, URZ ;  /* 0x0000003f3f3ff290 */ /* 0x000ff4000fffe03f */
[----:B------:R-:W-:Y:S01]  /*75e40*/  STL.64 [R1+0xd40], R72 ;  /* 0x000d404801007387 */ /* 0x000fe20000100a00 */
[----:B------:R-:W-:Y:S02]  /*75e50*/  STL.64 [R1+0xd48], R74 ;  /* 0x000d484a01007387 */ /* 0x000fe40000100a00 */
[----:B------:R1:W-:Y:S02]  /*75e60*/  STL [R1+0x3748], R56 ;  /* 0x0037483801007387 */ /* 0x0003e40000100800 */
[----:B------:R1:W-:Y:S01]  /*75e70*/  STL [R1+0x3744], R57 ;  /* 0x0037443901007387 */ /* 0x0003e20000100800 */
[----:B------:R1:W-:Y:S01]  /*75e80*/  STL [R1+0x3740], R60 ;  /* 0x0037403c01007387 */ /* 0x0003e20000100800 */
[----:B------:R1:W-:Y:S01]  /*75e90*/  STL [R1+0x373c], R61 ;  /* 0x00373c3d01007387 */ /* 0x0003e20000100800 */
[C---:B--2---:R-:W-:Y:S11]  /*75ea0*/  HMMA.1688.F32.TF32 R68, R236.reuse, R40, R76 ;  /* 0x00000028ec44723c */ /* 0x044ff6000008104c */
[----:B------:R-:W-:Y:S11]  /*75eb0*/  @!UPT UIADD3 URZ, URZ, URZ, URZ ;  /* 0x0000003f3f3ff290 */ /* 0x000ff6000fffe03f */
[----:B------:R-:W-:Y:S02]  /*75ec0*/  @!UPT UIADD3 URZ, URZ, URZ, URZ ;  /* 0x0000003f3f3ff290 */ /* 0x000fe4000fffe03f */
[----:B------:R-:W-:Y:S02]  /*75ed0*/  IMAD.MOV.U32 R53, RZ, RZ, R68 ;  /* 0x000000ffff357224 */ /* 0x000fe400078e0044 */
[----:B------:R-:W-:Y:S02]  /*75ee0*/  IMAD.MOV.U32 R52, RZ, RZ, R69 ;  /* 0x000000ffff347224 */ /* 0x000fe400078e0045 */
[----:B------:R-:W-:Y:S01]  /*75ef0*/  IMAD.MOV.U32 R49, RZ, RZ, R70 ;  /* 0x000000ffff317224 */ /* 0x000fe200078e0046 */
[----:B------:R-:W-:Y:S02]  /*75f00*/  MOV R48, R71 ;  /* 0x0000004700307202 */ /* 0x000fe40000000f00 */
[C---:B---3--:R-:W-:Y:S11]  /*75f10*/  HMMA.1688.F32.TF32 R68, R236.reuse, R36, R112 ;  /* 0x00000024ec44723c */ /* 0x048ff60000081070 */
[----:B------:R-:W-:Y:S11]  /*75f20*/  @!UPT UIADD3 URZ, URZ, URZ, URZ ;  /* 0x0000003f3f3ff290 */ /* 0x000ff6000fffe03f */
[----:B------:R-:W-:Y:S02]  /*75f30*/  @!UPT UIADD3 URZ, URZ, URZ, URZ ;  /* 0x0000003f3f3ff290 */ /* 0x000fe4000fffe03f */
[----:B------:R-:W-:Y:S02]  /*75f40*/  IMAD.MOV.U32 R45, RZ, RZ, R68 ;  /* 0x000000ffff2d7224 */ /* 0x000fe400078e0044 */
[----:B------:R-:W-:Y:S02]  /*75f50*/  IMAD.MOV.U32 R44, RZ, RZ, R69 ;  /* 0x000000ffff2c7224 */ /* 0x000fe400078e0045 */
[----:B------:R-:W-:Y:S01]  /*75f60*/  IMAD.MOV.U32 R41, RZ, RZ, R70 ;  /* 0x000000ffff297224 */ /* 0x000fe200078e0046 */
[----:B------:R-:W-:Y:S02]  /*75f70*/  MOV R40, R71 ;  /* 0x0000004700287202 */ /* 0x000fe40000000f00 */
[----:B----4-:R-:W-:Y:S07]  /*75f80*/  HMMA.1688.F32.TF32 R68, R236, R32, R116 ;  /* 0x00000020ec44723c */ /* 0x010fee0000081074 */
[----:B------:R-:W-:-:S02]  /*75f90*/  IMAD.MOV.U32 R116, RZ, RZ, R50 ;  /* 0x000000ffff747224 */ /* 0x000fc400078e0032 */
[----:B------:R-:W-:Y:S11]  /*75fa0*/  IMAD.MOV.U32 R117, RZ, RZ, R51 ;  /* 0x000000ffff757224 */ /* 0x000ff600078e0033 */
[----:B------:R-:W-:Y:S04]  /*75fb0*/  @!UPT UIADD3 URZ, URZ, URZ, URZ ;  /* 0x0000003f3f3ff290 */ /* 0x000fe8000fffe03f */
[----:B-1----:R-:W-:Y:S02]  /*75fc0*/  IMAD.MOV.U32 R56, RZ, RZ, R68 ;  /* 0x000000ffff387224 */ /* 0x002fe400078e0044 */
[----:B------:R-:W-:Y:S02]  /*75fd0*/  IMAD.MOV.U32 R57, RZ, RZ, R69 ;  /* 0x000000ffff397224 */ /* 0x000fe400078e0045 */
[----:B------:R-:W-:Y:S01]  /*75fe0*/  IMAD.MOV.U32 R60, RZ, RZ, R70 ;  /* 0x000000ffff3c7224 */ /* 0x000fe200078e0046 */
[----:B------:R-:W-:Y:S02]  /*75ff0*/  MOV R61, R71 ;  /* 0x00000047003d7202 */ /* 0x000fe40000000f00 */
[----:B------:R-:W-:Y:S07]  /*76000*/  HMMA.1688.F32.TF32 R68, R236, R28, R248 ;  /* 0x0000001cec44723c */ /* 0x000fee00000810f8 */
[----:B------:R-:W-:-:S02]  /*76010*/  IMAD.MOV.U32 R248, RZ, RZ, R59 ;  /* 0x000000fffff87224 */ /* 0x000fc400078e003b */
[----:B------:R-:W-:Y:S01]  /*76020*/  IMAD.MOV.U32 R249, RZ, RZ, R58 ;  /* 0x000000fffff97224 */ /* 0x000fe200078e003a */
[----:B------:R-:W2:Y:S01]  /*76030*/  LDL.LU R59, [R1+0x3a84] ;  /* 0x003a8400013b7983 */ /* 0x000ea20000300800 */
[----:B------:R-:W3:Y:S02]  /*76040*/  LDL.LU R58, [R1+0x3a80] ;  /* 0x003a8000013a7983 */ /* 0x000ee40000300800 */
[----:B------:R-:W-:Y:S01]  /*76050*/  IMAD.MOV.U32 R250, RZ, RZ, R39 ;  /* 0x000000fffffa7224 */ /* 0x000fe200078e0027 */
[----:B------:R-:W-:Y:S01]  /*76060*/  MOV R251, R38 ;  /* 0x0000002600fb7202 */ /* 0x000fe20000000f00 */
[----:B------:R-:W4:Y:S01]  /*76070*/  LDL.LU R39, [R1+0x3a7c] ;  /* 0x003a7c0001277983 */ /* 0x000f220000300800 */
[----:B------:R-:W2:Y:S02]  /*76080*/  LDL.LU R38, [R1+0x3a78] ;  /* 0x003a780001267983 */ /* 0x000ea40000300800 */
[----:B------:R-:W3:Y:S02]  /*76090*/  LDL.LU R50, [R1+0x3a74] ;  /* 0x003a740001327983 */ /* 0x000ee40000300800 */
[----:B------:R-:W3:Y:S02]  /*760a0*/  LDL.LU R51, [R1+0x3a70] ;  /* 0x003a700001337983 */ /* 0x000ee40000300800 */
[----:B------:R-:W-:Y:S01]  /*760b0*/  IMAD.MOV.U32 R118, RZ, RZ, R42 ;  /* 0x000000ffff767224 */ /* 0x000fe200078e002a */
[----:B------:R-:W-:Y:S01]  /*760c0*/  MOV R119, R43 ;  /* 0x0000002b00777202 */ /* 0x000fe20000000f00 */
[----:B------:R-:W3:Y:S01]  /*760d0*/  LDL.LU R42, [R1+0x3a6c] ;  /* 0x003a6c00012a7983 */ /* 0x000ee20000300800 */
[----:B------:R-:W3:Y:S02]  /*760e0*/  LDL.LU R43, [R1+0x3a68] ;  /* 0x003a6800012b7983 */ /* 0x000ee40000300800 */
[----:B------:R-:W-:-:S02]  /*760f0*/  IMAD.MOV.U32 R112, RZ, RZ, R46 ;  /* 0x000000ffff707224 */ /* 0x000fc400078e002e */
[----:B------:R-:W-:Y:S01]  /*76100*/  IMAD.MOV.U32 R113, RZ, RZ, R47 ;  /* 0x000000ffff717224 */ /* 0x000fe200078e002f */
[----:B------:R-:W3:Y:S01]  /*76110*/  LDL.LU R46, [R1+0x3a64] ;  /* 0x003a6400012e7983 */ /* 0x000ee20000300800 */
[----:B------:R-:W3:Y:S02]  /*76120*/  LDL.LU R47, [R1+0x3a60] ;  /* 0x003a6000012f7983 */ /* 0x000ee40000300800 */
[----:B------:R-:W-:Y:S01]  /*76130*/  IMAD.MOV.U32 R114, RZ, RZ, R55 ;  /* 0x000000ffff727224 */ /* 0x000fe200078e0037 */
[----:B------:R-:W-:Y:S01]  /*76140*/  MOV R115, R54 ;  /* 0x0000003600737202 */ /* 0x000fe20000000f00 */
[----:B------:R-:W3:Y:S01]  /*76150*/  LDL.LU R55, [R1+0x3a5c] ;  /* 0x003a5c0001377983 */ /* 0x000ee20000300800 */
[----:B------:R-:W3:Y:S01]  /*76160*/  LDL.LU R54, [R1+0x3a58] ;  /* 0x003a580001367983 */ /* 0x000ee20000300800 */
[----:B----4-:R-:W-:Y:S01]  /*76170*/  MOV R87, R39 ;  /* 0x0000002700577202 */ /* 0x010fe20000000f00 */
[----:B--2---:R-:W-:Y:S02]  /*76180*/  IMAD.MOV.U32 R86, RZ, RZ, R38 ;  /* 0x000000ffff567224 */ /* 0x004fe400078e0026 */
[----:B---3--:R-:W-:-:S02]  /*76190*/  IMAD.MOV.U32 R85, RZ, RZ, R50 ;  /* 0x000000ffff557224 */ /* 0x008fc400078e0032 */
[----:B------:R-:W-:Y:S02]  /*761a0*/  IMAD.MOV.U32 R84, RZ, RZ, R51 ;  /* 0x000000ffff547224 */ /* 0x000fe400078e0033 */
[----:B------:R-:W2:Y:S01]  /*761b0*/  LDL.LU R51, [R1+0x3a54] ;  /* 0x003a540001337983 */ /* 0x000ea20000300800 */
[----:B------:R-:W3:Y:S02]  /*761c0*/  LDL.LU R50, [R1+0x3a50] ;  /* 0x003a500001327983 */ /* 0x000ee40000300800 */
[----:B------:R-:W4:Y:S02]  /*761d0*/  LDL.LU R38, [R1+0x3a4c] ;  /* 0x003a4c0001267983 */ /* 0x000f240000300800 */
[----:B------:R-:W2:Y:S02]  /*761e0*/  LDL.LU R39, [R1+0x3a48] ;  /* 0x003a480001277983 */ /* 0x000ea40000300800 */
[----:B------:R-:W-:Y:S02]  /*761f0*/  IMAD.MOV.U32 R90, RZ, RZ, R43 ;  /* 0x000000ffff5a7224 */ /* 0x000fe400078e002b */
[----:B------:R-:W-:-:S02]  /*76200*/  IMAD.MOV.U32 R89, RZ, RZ, R46 ;  /* 0x000000ffff597224 */ /* 0x000fc400078e002e */
[----:B------:R-:W-:Y:S02]  /*76210*/  IMAD.MOV.U32 R88, RZ, RZ, R47 ;  /* 0x000000ffff587224 */ /* 0x000fe400078e002f */
[----:B------:R-:W3:Y:S01]  /*76220*/  LDL.LU R47, [R1+0x3a44] ;  /* 0x003a4400012f7983 */ /* 0x000ee20000300800 */
[----:B------:R-:W3:Y:S02]  /*76230*/  LDL.LU R46, [R1+0x3a40] ;  /* 0x003a4000012e7983 */ /* 0x000ee40000300800 */
[----:B------:R-:W3:Y:S01]  /*76240*/  LDL.LU R43, [R1+0x3a3c] ;  /* 0x003a3c00012b7983 */ /* 0x000ee20000300800 */
[----:B------:R-:W-:Y:S02]  /*76250*/  MOV R91, R42 ;  /* 0x0000002a005b7202 */ /* 0x000fe40000000f00 */
        /* <DEDUP_REMOVED lines=11> */
[----:B----4-:R-:W-:-:S02]  /*76310*/  IMAD.MOV.U32 R75, RZ, RZ, R38 ;  /* 0x000000ffff4b7224 */ /* 0x010fc400078e0026 */
[----:B--2---:R-:W-:Y:S02]  /*76320*/  IMAD.MOV.U32 R74, RZ, RZ, R39 ;  /* 0x000000ffff4a7224 */ /* 0x004fe400078e0027 */
[----:B------:R-:W2:Y:S01]  /*76330*/  LDL.LU R39, [R1+0x3a34] ;  /* 0x003a340001277983 */ /* 0x000ea20000300800 */
[----:B------:R-:W4:Y:S02]  /*76340*/  LDL.LU R38, [R1+0x3a30] ;  /* 0x003a300001267983 */ /* 0x000f240000300800 */
[----:B------:R-:W4:Y:S02]  /*76350*/  LDL.LU R100, [R1+0xb80] ;  /* 0x000b800001647983 */ /* 0x000f240000300800 */
[----:B------:R-:W4:Y:S01]  /*76360*/  LDL.LU R101, [R1+0xb84] ;  /* 0x000b840001657983 */ /* 0x000f220000300800 */
[----:B------:R-:W4:Y:S01]  /*76370*/  LDL.LU R102, [R1+0xb88] ;  /* 0x000b880001667983 */ /* 0x000f220000300800 */
[----:B------:R-:W4:Y:S02]  /*76380*/  LDL.LU R103, [R1+0xb8c] ;  /* 0x000b8c0001677983 */ /* 0x000f240000300800 */
[----:B------:R-:W4:Y:S02]  /*76390*/  LDL.LU R96, [R1+0xb70] ;  /* 0x000b700001607983 */ /* 0x000f240000300800 */
[----:B------:R-:W4:Y:S02]  /*763a0*/  LDL.LU R97, [R1+0xb74] ;  /* 0x000b740001617983 */ /* 0x000f240000300800 */
[----:B---3--:R-:W-:-:S02]  /*763b0*/  IMAD.MOV.U32 R92, RZ, RZ, R42 ;  /* 0x000000ffff5c7224 */ /* 0x008fc400078e002a */
[----:B------:R-:W-:Y:S02]  /*763c0*/  IMAD.MOV.U32 R93, RZ, RZ, R43 ;  /* 0x000000ffff5d7224 */ /* 0x000fe400078e002b */
[----:B------:R-:W-:Y:S02]  /*763d0*/  IMAD.MOV.U32 R94, RZ, RZ, R46 ;  /* 0x000000ffff5e7224 */ /* 0x000fe400078e002e */
[----:B------:R-:W-:Y:S01]  /*763e0*/  IMAD.MOV.U32 R37, RZ, RZ, R68 ;  /* 0x000000ffff257224 */ /* 0x000fe200078e0044 */
[----:B------:R-:W-:Y:S01]  /*763f0*/  MOV R95, R47 ;  /* 0x0000002f005f7202 */ /* 0x000fe20000000f00 */
[----:B------:R-:W-:Y:S02]  /*76400*/  IMAD.MOV.U32 R36, RZ, RZ, R69 ;  /* 0x000000ffff247224 */ /* 0x000fe400078e0045 */
[----:B------:R-:W-:Y:S02]  /*76410*/  IMAD.MOV.U32 R68, RZ, RZ, R50 ;  /* 0x000000ffff447224 */ /* 0x000fe400078e0032 */
        /* <DEDUP_REMOVED lines=16> */
[----:B------:R-:W3:Y:S01]  /*76520*/  LDL.LU R43, [R1+0x3a20] ;  /* 0x003a2000012b7983 */ /* 0x000ee20000300800 */
[----:B------:R-:W4:Y:S01]  /*76530*/  LDL.LU R46, [R1+0x3a1c] ;  /* 0x003a1c00012e7983 */ /* 0x000f220000300800 */
[----:B------:R-:W4:Y:S02]  /*76540*/  LDL.LU R47, [R1+0x3a18] ;  /* 0x003a1800012f7983 */ /* 0x000f240000300800 */
        /* <DEDUP_REMOVED lines=8> */
[----:B------:R-:W3:Y:S02]  /*765d0*/  LDL.LU R66, [R1+0x39f4] ;  /* 0x0039f40001427983 */ /* 0x000ee40000300800 */
[----:B------:R-:W3:Y:S01]  /*765e0*/  LDL.LU R67, [R1+0x39f0] ;  /* 0x0039f00001437983 */ /* 0x000ee20000300800 */
[C---:B------:R-:W-:Y:S08]  /*765f0*/  HMMA.1688.F32.TF32 R108, R236.reuse, R20, R108 ;  /* 0x00000014ec6c723c */ /* 0x040ff0000008106c */
[C---:B------:R-:W-:Y:S08]  /*76600*/  HMMA.1688.F32.TF32 R100, R236.reuse, R16, R100 ;  /* 0x00000010ec64723c */ /* 0x040ff00000081064 */
[C---:B------:R-:W-:Y:S08]  /*76610*/  HMMA.1688.F32.TF32 R96, R236.reuse, R12, R96 ;  /* 0x0000000cec60723c */ /* 0x040ff00000081060 */
[----:B------:R-:W-:Y:S01]  /*76620*/  HMMA.1688.F32.TF32 R92, R236, R8, R92 ;  /* 0x00000008ec5c723c */ /* 0x000fe2000008105c */
[----:B------:R-:W-:Y:S01]  /*76630*/  MOV R79, R3 ;  /* 0x00000003004f7202 */ /* 0x000fe20000000f00 */
[----:B------:R-:W-:-:S02]  /*76640*/  IMAD.MOV.U32 R78, RZ, RZ, R252 ;  /* 0x000000ffff4e7224 */ /* 0x000fc400078e00fc */
[----:B------:R-:W-:Y:S02]  /*76650*/  IMAD.MOV.U32 R3, RZ, RZ, R111 ;  /* 0x000000ffff037224 */ /* 0x000fe400078e006f */
[----:B------:R-:W-:Y:S02]  /*76660*/  IMAD.MOV.U32 R64, RZ, RZ, R110 ;  /* 0x000000ffff407224 */ /* 0x000fe400078e006e */
[----:B------:R-:W-:Y:S01]  /*76670*/  IMAD.MOV.U32 R65, RZ, RZ, R109 ;  /* 0x000000ffff417224 */ /* 0x000fe200078e006d */
[----:B------:R-:W-:Y:S01]  /*76680*/  STL [R1+0x15a0], R108 ;  /* 0x0015a06c01007387 */ /* 0x000fe20000100800 */
[----:B------:R1:W-:Y:S01]  /*76690*/  STL [R1+0x3734], R3 ;  /* 0x0037340301007387 */ /* 0x0003e20000100800 */
[----:B------:R-:W-:Y:S01]  /*766a0*/  MOV R252, R100 ;  /* 0x0000006400fc7202 */ /* 0x000fe20000000f00 */
[----:B------:R1:W-:Y:S01]  /*766b0*/  STL [R1+0x3730], R64 ;  /* 0x0037304001007387 */ /* 0x0003e20000100800 */
[----:B------:R1:W-:Y:S01]  /*766c0*/  STL [R1+0x372c], R65 ;  /* 0x00372c4101007387 */ /* 0x0003e20000100800 */
[----:B------:R-:W-:Y:S02]  /*766d0*/  STL [R1+0x1594], R101 ;  /* 0x0015946501007387 */ /* 0x000fe40000100800 */
[----:B------:R-:W-:Y:S02]  /*766e0*/  STL.64 [R1+0x1598], R102 ;  /* 0x0015986601007387 */ /* 0x000fe40000100a00 */
[----:B------:R1:W-:Y:S01]  /*766f0*/  STL [R1+0x3738], R252 ;  /* 0x003738fc01007387 */ /* 0x0003e20000100800 */
[----:B------:R1:W-:Y:S04]  /*76700*/  STL [R1+0x1580], R96 ;  /* 0x0015806001007387 */ /* 0x0003e80000100800 */
[----:B------:R-:W-:Y:S02]  /*76710*/  STL.64 [R1+0x1570], R92 ;  /* 0x0015705c01007387 */ /* 0x000fe40000100a00 */
[----:B-1----:R-:W-:-:S02]  /*76720*/  IMAD.MOV.U32 R3, RZ, RZ, R97 ;  /* 0x000000ffff037224 */ /* 0x002fc400078e0061 */
[----:B------:R-:W-:Y:S02]  /*76730*/  IMAD.MOV.U32 R64, RZ, RZ, R98 ;  /* 0x000000ffff407224 */ /* 0x000fe400078e0062 */
[----:B------:R-:W-:Y:S01]  /*76740*/  IMAD.MOV.U32 R65, RZ, RZ, R99 ;  /* 0x000000ffff417224 */ /* 0x000fe200078e0063 */
[----:B------:R3:W-:Y:S01]  /*76750*/  STL [R1+0x157c], R95 ;  /* 0x00157c5f01007387 */ /* 0x0007e20000100800 */
[----:B------:R-:W-:Y:S01]  /*76760*/  MOV R252, R94 ;  /* 0x0000005e00fc7202 */ /* 0x000fe20000000f00 */
[----:B------:R-:W-:Y:S11]  /*76770*/  HMMA.1688.F32.TF32 R96, R236, R4, R72 ;  /* 0x00000004ec60723c */ /* 0x000ff60000081048 */
[----:B------:R-:W-:Y:S11]  /*76780*/  @!UPT UIADD3 URZ, URZ, URZ, URZ ;  /* 0x0000003f3f3ff290 */ /* 0x000ff6000fffe03f */
[----:B------:R-:W-:Y:S01]  /*76790*/  @!UPT UIADD3 URZ, URZ, URZ, URZ ;  /* 0x0000003f3f3ff290 */ /* 0x000fe2000fffe03f */
[----:B------:R-:W-:Y:S01]  /*767a0*/  STL.64 [R1+0x11f0], R96 ;  /* 0x0011f06001007387 */ /* 0x000fe20000100a00 */
[----:B------:R-:W-:Y:S01]  /*767b0*/  STL.64 [R1+0x11f8], R98 ;  /* 0x0011f86201007387 */ /* 0x000fe20000100a00 */
[C---:B--2---:R-:W-:Y:S08]  /*767c0*/  HMMA.1688.F32.TF32 R72, R240.reuse, R62, R88 ;  /* 0x0000003ef048723c */ /* 0x044ff00000081058 */
[C---:B---3--:R-:W-:Y:S08]  /*767d0*/  HMMA.1688.F32.TF32 R92, R240.reuse, R66, R68 ;  /* 0x00000042f05c723c */ /* 0x048ff00000081044 */
[C---:B------:R-:W-:Y:S11]  /*767e0*/  HMMA.1688.F32.TF32 R68, R240.reuse, R58, R84 ;  /* 0x0000003af044723c */ /* 0x040ff60000081054 */
[----:B------:R-:W-:Y:S04]  /*767f0*/  @!UPT UIADD3 URZ, URZ, URZ, URZ ;  /* 0x0000003f3f3ff290 */ /* 0x000fe8000fffe03f */
[----:B------:R-:W-:Y:S01]  /*76800*/  STL.64 [R1+0x1560], R92 ;  /* 0x0015605c01007387 */ /* 0x000fe20000100a00 */
[----:B------:R-:W-:Y:S02]  /*76810*/  STL.64 [R1+0x1568], R94 ;  /* 0x0015685e01007387 */ /* 0x000fe40000100a00 */
[----:B------:R-:W-:Y:S02]  /*76820*/  STL.64 [R1+0x1550], R72 ;  /* 0x0015504801007387 */ /* 0x000fe40000100a00 */
[----:B------:R1:W-:Y:S03]  /*76830*/  STL.64 [R1+0x1558], R74 ;  /* 0x0015584a01007387 */ /* 0x0003e60000100a00 */
[----:B------:R-:W-:Y:S01]  /*76840*/  STL.64 [R1+0x1540], R68 ;  /* 0x0015404401007387 */ /* 0x000fe20000100a00 */
[----:B------:R2:W-:Y:S01]  /*76850*/  STL.64 [R1+0x1548], R70 ;  /* 0x0015484601007387 */ /* 0x0005e20000100a00 */
[C---:B-1----:R-:W-:Y:S08]  /*76860*/  HMMA.1688.F32.TF32 R72, R240.reuse, R54, R80 ;  /* 0x00000036f048723c */ /* 0x042ff00000081050 */
[C---:B--2---:R-:W-:Y:S08]  /*76870*/  HMMA.1688.F32.TF32 R68, R240.reuse, R50, R76 ;  /* 0x00000032f044723c */ /* 0x044ff0000008104c */
[C---:B----4-:R-:W-:Y:S07]  /*76880*/  HMMA.1688.F32.TF32 R76, R240.reuse, R46, R112 ;  /* 0x0000002ef04c723c */ /* 0x050fee0000081070 */
[----:B------:R-:W-:Y:S01]  /*76890*/  STL.64 [R1+0x1530], R72 ;  /* 0x0015304801007387 */ /* 0x000fe20000100a00 */
[----:B------:R1:W-:Y:S07]  /*768a0*/  STL.64 [R1+0x1538], R74 ;  /* 0x0015384a01007387 */ /* 0x0003ee0000100a00 */
[----:B------:R-:W-:Y:S02]  /*768b0*/  STL.64 [R1+0x1520], R68 ;  /* 0x0015204401007387 */ /* 0x000fe40000100a00 */
[----:B------:R2:W-:Y:S01]  /*768c0*/  STL.64 [R1+0x1528], R70 ;  /* 0x0015284601007387 */ /* 0x0005e20000100a00 */
[C---:B-1----:R-:W-:Y:S08]  /*768d0*/  HMMA.1688.F32.TF32 R72, R240.reuse, R42, R116 ;  /* 0x0000002af048723c */ /* 0x042ff00000081074 */
[----:B--2---:R-:W-:Y:S01]  /*768e0*/  HMMA.1688.F32.TF32 R68, R240, R38, R248 ;  /* 0x00000026f044723c */ /* 0x004fe200000810f8 */
[----:B------:R1:W-:Y:S01]  /*768f0*/  STL.64 [R1+0x1510], R76 ;  /* 0x0015104c01007387 */ /* 0x0003e20000100a00 */
[----:B------:R2:W-:Y:S02]  /*76900*/  STL.64 [R1+0x1518], R78 ;  /* 0x0015184e01007387 */ /* 0x0005e40000100a00 */
        /* <DEDUP_REMOVED lines=8> */
[----:B------:R-:W-:Y:S01]  /*76990*/  STL.64 [R1+0x1500], R72 ;  /* 0x0015004801007387 */ /* 0x000fe20000100a00 */
[----:B------:R-:W-:Y:S07]  /*769a0*/  STL.64 [R1+0x1508], R74 ;  /* 0x0015084a01007387 */ /* 0x000fee0000100a00 */
[----:B------:R3:W-:Y:S02]  /*769b0*/  STL.64 [R1+0x14f0], R68 ;  /* 0x0014f04401007387 */ /* 0x0007e40000100a00 */
[----:B------:R-:W4:Y:S01]  /*769c0*/  LDL.LU R26, [R1+0x39ec] ;  /* 0x0039ec00011a7983 */ /* 0x000f220000300800 */
[----:B------:R-:W3:Y:S01]  /*769d0*/  LDL.LU R35, [R1+0x39e8] ;  /* 0x0039e80001237983 */ /* 0x000ee20000300800 */
[----:B------:R-:W3:Y:S02]  /*769e0*/  LDL.LU R34, [R1+0x39e4] ;  /* 0x0039e40001227983 */ /* 0x000ee40000300800 */
[----:B------:R-:W3:Y:S02]  /*769f0*/  LDL.LU R22, [R1+0x39e0] ;  /* 0x0039e00001167983 */ /* 0x000ee40000300800 */
[----:B------:R-:W3:Y:S01]  /*76a00*/  LDL.LU R7, [R1+0x39dc] ;  /* 0x0039dc0001077983 */ /* 0x000ee20000300800 */
[----:B------:R-:W3:Y:S01]  /*76a10*/  LDL.LU R6, [R1+0x39d8] ;  /* 0x0039d80001067983 */ /* 0x000ee20000300800 */
[----:B------:R-:W3:Y:S02]  /*76a20*/  LDL.LU R10, [R1+0x39d4] ;  /* 0x0039d400010a7983 */ /* 0x000ee40000300800 */
[----:B------:R-:W4:Y:S02]  /*76a30*/  LDL.LU R11, [R1+0x39d0] ;  /* 0x0039d000010b7983 */ /* 0x000f240000300800 */
[----:B-1----:R-:W-:Y:S01]  /*76a40*/  IMAD.MOV.U32 R76, RZ, RZ, R14 ;  /* 0x000000ffff4c7224 */ /* 0x002fe200078e000e */
[----:B------:R-:W-:Y:S01]  /*76a50*/  MOV R77, R15 ;  /* 0x0000000f004d7202 */ /* 0x000fe20000000f00 */
[----:B------:R-:W4:Y:S01]  /*76a60*/  LDL.LU R14, [R1+0x39cc] ;  /* 0x0039cc00010e7983 */ /* 0x000f220000300800 */
[----:B------:R-:W4:Y:S02]  /*76a70*/  LDL.LU R15, [R1+0x39c8] ;  /* 0x0039c800010f7983 */ /* 0x000f240000300800 */
[----:B--2---:R-:W-:-:S02]  /*76a80*/  IMAD.MOV.U32 R78, RZ, RZ, R19 ;  /* 0x000000ffff4e7224 */ /* 0x004fc400078e0013 */
[----:B------:R-:W-:Y:S01]  /*76a90*/  IMAD.MOV.U32 R79, RZ, RZ, R18 ;  /* 0x000000ffff4f7224 */ /* 0x000fe200078e0012 */
[----:B------:R-:W2:Y:S01]  /*76aa0*/  LDL.LU R19, [R1+0x39c4] ;  /* 0x0039c40001137983 */ /* 0x000ea20000300800 */
[----:B------:R-:W2:Y:S02]  /*76ab0*/  LDL.LU R18, [R1+0x39c0] ;  /* 0x0039c00001127983 */ /* 0x000ea40000300800 */
[----:B---3--:R-:W-:Y:S01]  /*76ac0*/  IMAD.MOV.U32 R84, RZ, RZ, R10 ;  /* 0x000000ffff547224 */ /* 0x008fe200078e000a */
[----:B----4-:R-:W-:Y:S01]  /*76ad0*/  MOV R85, R11 ;  /* 0x0000000b00557202 */ /* 0x010fe20000000f00 */
[----:B------:R-:W3:Y:S01]  /*76ae0*/  LDL.LU R10, [R1+0x39bc] ;  /* 0x0039bc00010a7983 */ /* 0x000ee20000300800 */
[----:B------:R-:W4:Y:S02]  /*76af0*/  LDL.LU R11, [R1+0x39b8] ;  /* 0x0039b800010b7983 */ /* 0x000f240000300800 */
[----:B------:R-:W-:Y:S02]  /*76b00*/  IMAD.MOV.U32 R86, RZ, RZ, R6 ;  /* 0x000000ffff567224 */ /* 0x000fe400078e0006 */
[----:B------:R-:W-:Y:S01]  /*76b10*/  IMAD.MOV.U32 R87, RZ, RZ, R7 ;  /* 0x000000ffff577224 */ /* 0x000fe200078e0007 */
[----:B------:R-:W4:Y:S01]  /*76b20*/  LDL.LU R6, [R1+0x39b4] ;  /* 0x0039b40001067983 */ /* 0x000f220000300800 */
[----:B------:R-:W4:Y:S02]  /*76b30*/  LDL.LU R7, [R1+0x39b0] ;  /* 0x0039b00001077983 */ /* 0x000f240000300800 */
[----:B--2---:R-:W-:Y:S01]  /*76b40*/  IMAD.MOV.U32 R88, RZ, RZ, R19 ;  /* 0x000000ffff587224 */ /* 0x004fe200078e0013 */
[----:B------:R-:W-:Y:S01]  /*76b50*/  MOV R89, R18 ;  /* 0x0000001200597202 */ /* 0x000fe20000000f00 */
[----:B------:R-:W2:Y:S01]  /*76b60*/  LDL.LU R19, [R1+0x39ac] ;  /* 0x0039ac0001137983 */ /* 0x000ea20000300800 */
[----:B------:R-:W2:Y:S02]  /*76b70*/  LDL.LU R18, [R1+0x39a8] ;  /* 0x0039a80001127983 */ /* 0x000ea40000300800 */
[----:B------:R-:W-:-:S02]  /*76b80*/  IMAD.MOV.U32 R90, RZ, RZ, R15 ;  /* 0x000000ffff5a7224 */ /* 0x000fc400078e000f */
[----:B------:R-:W-:Y:S01]  /*76b90*/  IMAD.MOV.U32 R91, RZ, RZ, R14 ;  /* 0x000000ffff5b7224 */ /* 0x000fe200078e000e */
[----:B------:R-:W2:Y:S01]  /*76ba0*/  LDL.LU R15, [R1+0x39a4] ;  /* 0x0039a400010f7983 */ /* 0x000ea20000300800 */
[----:B------:R-:W2:Y:S02]  /*76bb0*/  LDL.LU R14, [R1+0x39a0] ;  /* 0x0039a000010e7983 */ /* 0x000ea40000300800 */
[----:B------:R-:W-:Y:S02]  /*76bc0*/  IMAD.MOV.U32 R5, RZ, RZ, R70 ;  /* 0x000000ffff057224 */ /* 0x000fe400078e0046 */
[----:B------:R-:W-:Y:S02]  /*76bd0*/  IMAD.MOV.U32 R4, RZ, RZ, R71 ;  /* 0x000000ffff047224 */ /* 0x000fe400078e0047 */
[----:B---3--:R-:W-:Y:S02]  /*76be0*/  IMAD.MOV.U32 R71, RZ, RZ, R10 ;  /* 0x000000ffff477224 */ /* 0x008fe400078e000a */
[----:B----4-:R-:W-:-:S02]  /*76bf0*/  IMAD.MOV.U32 R70, RZ, RZ, R11 ;  /* 0x000000ffff467224 */ /* 0x010fc400078e000b */
[----:B------:R-:W-:Y:S01]  /*76c00*/  IMAD.MOV.U32 R68, RZ, RZ, R6 ;  /* 0x000000ffff447224 */ /* 0x000fe200078e0006 */
[----:B------:R-:W-:Y:S01]  /*76c10*/  MOV R69, R7 ;  /* 0x0000000700457202 */ /* 0x000fe20000000f00 */
[----:B------:R-:W3:Y:S01]  /*76c20*/  LDL.LU R6, [R1+0x399c] ;  /* 0x00399c0001067983 */ /* 0x000ee20000300800 */
[----:B------:R-:W4:Y:S02]  /*76c30*/  LDL.LU R7, [R1+0x3998] ;  /* 0x0039980001077983 */ /* 0x000f240000300800 */
[----:B------:R-:W3:Y:S02]  /*76c40*/  LDL.LU R11, [R1+0x3994] ;  /* 0x00399400010b7983 */ /* 0x000ee40000300800 */
[----:B------:R-:W4:Y:S01]  /*76c50*/  LDL.LU R10, [R1+0x3990] ;  /* 0x00399000010a7983 */ /* 0x000f220000300800 */
[----:B------:R-:W4:Y:S01]  /*76c60*/  LDL.LU R92, [R1+0x9c0] ;  /* 0x0009c000015c7983 */ /* 0x000f220000300800 */
[----:B------:R-:W4:Y:S02]  /*76c70*/  LDL.LU R93, [R1+0x9c4] ;  /* 0x0009c400015d7983 */ /* 0x000f240000300800 */
[----:B------:R-:W4:Y:S02]  /*76c80*/  LDL.LU R94, [R1+0x9c8] ;  /* 0x0009c800015e7983 */ /* 0x000f240000300800 */
[----:B------:R-:W4:Y:S01]  /*76c90*/  LDL.LU R95, [R1+0x9cc] ;  /* 0x0009cc00015f7983 */ /* 0x000f220000300800 */
[----:B------:R-:W-:Y:S01]  /*76ca0*/  HMMA.1688.F32.TF32 R120, R236, R24, R224 ;  /* 0x00000018ec78723c */ /* 0x000fe200000810e0 */
[----:B--2---:R-:W-:Y:S01]  /*76cb0*/  IMAD.MOV.U32 R72, RZ, RZ, R14 ;  /* 0x000000ffff487224 */ /* 0x004fe200078e000e */
        /* <DEDUP_REMOVED lines=11> */
[----:B------:R-:W-:Y:S04]  /*76d70*/  LDS R236, [R0+0x24080] ;  /* 0x0240800000ec7984 */ /* 0x000fe80000000800 */
[----:B------:R-:W-:Y:S04]  /*76d80*/  LDS R238, [R0+0x26080] ;  /* 0x0260800000ee7984 */ /* 0x000fe80000000800 */
[----:B------:R-:W-:Y:S04]  /*76d90*/  LDS R237, [R107+0x24080] ;  /* 0x024080006bed7984 */ /* 0x000fe80000000800 */
[----:B------:R-:W1:Y:S01]  /*76da0*/  LDS R239, [R107+0x26080] ;  /* 0x026080006bef7984 */ /* 0x000e620000000800 */
[----:B---3--:R-:W-:Y:S01]  /*76db0*/  IMAD.MOV.U32 R96, RZ, RZ, R11 ;  /* 0x000000ffff607224 */ /* 0x008fe200078e000b */
[----:B----4-:R-:W-:-:S02]  /*76dc0*/  MOV R97, R10 ;  /* 0x0000000a00617202 */ /* 0x010fc40000000f00 */
[----:B------:R-:W2:Y:S01]  /*76dd0*/  LDL.LU R11, [R1+0x398c] ;  /* 0x00398c00010b7983 */ /* 0x000ea20000300800 */
[----:B------:R-:W3:Y:S02]  /*76de0*/  LDL.LU R10, [R1+0x3988] ;  /* 0x00398800010a7983 */ /* 0x000ee40000300800 */
[----:B------:R-:W-:Y:S02]  /*76df0*/  IMAD.MOV.U32 R98, RZ, RZ, R7 ;  /* 0x000000ffff627224 */ /* 0x000fe400078e0007 */
[----:B------:R-:W-:Y:S01]  /*76e00*/  IMAD.MOV.U32 R99, RZ, RZ, R6 ;  /* 0x000000ffff637224 */ /* 0x000fe200078e0006 */
        /* <DEDUP_REMOVED lines=41> */
[----:B------:R-:W-:-:S02]  /*770a0*/  IMAD.MOV.U32 R29, RZ, RZ, R120 ;  /* 0x000000ffff1d7224 */ /* 0x000fc400078e0078 */
[----:B------:R-:W4:Y:S02]  /*770b0*/  LDL.LU R131, [R1+0xa3c] ;  /* 0x000a3c0001837983 */ /* 0x000f240000300800 */
[----:B------:R-:W-:Y:S01]  /*770c0*/  IMAD.MOV.U32 R28, RZ, RZ, R121 ;  /* 0x000000ffff1c7224 */ /* 0x000fe200078e0079 */
[----:B------:R-:W4:Y:S01]  /*770d0*/  LDL.LU R120, [R1+0xa10] ;  /* 0x000a100001787983 */ /* 0x000f220000300800 */
[----:B------:R-:W-:Y:S02]  /*770e0*/  IMAD.MOV.U32 R25, RZ, RZ, R122 ;  /* 0x000000ffff197224 */ /* 0x000fe400078e007a */
[----:B------:R-:W4:Y:S01]  /*770f0*/  LDL.LU R121, [R1+0xa14] ;  /* 0x000a140001797983 */ /* 0x000f220000300800 */
[----:B------:R-:W-:Y:S01]  /*77100*/  MOV R24, R123 ;  /* 0x0000007b00187202 */ /* 0x000fe20000000f00 */
[----:B------:R-:W4:Y:S01]  /*77110*/  LDL.LU R122, [R1+0xa18] ;  /* 0x000a1800017a7983 */ /* 0x000f220000300800 */
[----:B------:R-:W4:Y:S02]  /*77120*/  LDL.LU R123, [R1+0xa1c] ;  /* 0x000a1c00017b7983 */ /* 0x000f240000300800 */
[----:B--2---:R-:W-:-:S02]  /*77130*/  IMAD.MOV.U32 R111, RZ, RZ, R11 ;  /* 0x000000ffff6f7224 */ /* 0x004fc400078e000b */
[----:B---3--:R-:W-:Y:S01]  /*77140*/  IMAD.MOV.U32 R110, RZ, RZ, R10 ;  /* 0x000000ffff6e7224 */ /* 0x008fe200078e000a */
[----:B----4-:R-:W-:Y:S01]  /*77150*/  MOV R109, R7 ;  /* 0x00000007006d7202 */ /* 0x010fe20000000f00 */
[----:B------:R-:W-:Y:S02]  /*77160*/  IMAD.MOV.U32 R108, RZ, RZ, R6 ;  /* 0x000000ffff6c7224 */ /* 0x000fe400078e0006 */
        /* <DEDUP_REMOVED lines=16> */
[C---:B--2---:R-:W-:Y:S08]  /*77270*/  HMMA.1688.F32.TF32 R152, R240.reuse, R34, R152 ;  /* 0x00000022f098723c */ /* 0x044ff00000081098 */
[C---:B---3--:R-:W-:Y:S08]  /*77280*/  HMMA.1688.F32.TF32 R148, R240.reuse, R30, R148 ;  /* 0x0000001ef094723c */ /* 0x048ff00000081094 */
[C---:B------:R-:W-:Y:S08]  /*77290*/  HMMA.1688.F32.TF32 R144, R240.reuse, R26, R144 ;  /* 0x0000001af090723c */ /* 0x040ff00000081090 */
[C---:B------:R-:W-:Y:S08]  /*772a0*/  HMMA.1688.F32.TF32 R140, R240.reuse, R22, R140 ;  /* 0x00000016f08c723c */ /* 0x040ff0000008108c */
[C---:B------:R-:W-:Y:S08]  /*772b0*/  HMMA.1688.F32.TF32 R136, R240.reuse, R18, R136 ;  /* 0x00000012f088723c */ /* 0x040ff00000081088 */
[C---:B----4-:R-:W-:Y:S08]  /*772c0*/  HMMA.1688.F32.TF32 R132, R240.reuse, R14, R132 ;  /* 0x0000000ef084723c */ /* 0x050ff00000081084 */
[C---:B------:R-:W-:Y:S08]  /*772d0*/  HMMA.1688.F32.TF32 R128, R240.reuse, R10, R128 ;  /* 0x0000000af080723c */ /* 0x040ff00000081080 */
[----:B------:R-:W-:Y:S08]  /*772e0*/  HMMA.1688.F32.TF32 R124, R240, R6, R124 ;  /* 0x00000006f07c723c */ /* 0x000ff0000008107c */
[C---:B-1----:R-:W-:Y:S01]  /*772f0*/  HMMA.1688.F32.TF32 R84, R236.reuse, R30, R84 ;  /* 0x0000001eec54723c */ /* 0x042fe20000081054 */
[----:B------:R-:W-:Y:S04]  /*77300*/  LDS R240, [R0+0x24180] ;  /* 0x0241800000f07984 */ /* 0x000fe80000000800 */
[----:B------:R-:W-:Y:S04]  /*77310*/  LDS R242, [R0+0x26180] ;  /* 0x0261800000f27984 */ /* 0x000fe80000000800 */
[----:B------:R-:W-:Y:S04]  /*77320*/  LDS R241, [R107+0x24180] ;  /* 0x024180006bf17984 */ /* 0x000fe80000000800 */
[----:B------:R-:W1:Y:S04]  /*77330*/  LDS R243, [R107+0x26180] ;  /* 0x026180006bf37984 */ /* 0x000e680000000800 */
        /* <DEDUP_REMOVED lines=13> */
[----:B------:R2:W-:Y:S02]  /*77410*/  STL.64 [R1+0x1488], R130 ;  /* 0x0014888201007387 */ /* 0x0005e40000100a00 */
[----:B------:R-:W-:Y:S02]  /*77420*/  STL.64 [R1+0x11e0], R124 ;  /* 0x0011e07c01007387 */ /* 0x000fe40000100a00 */
[----:B------:R3:W-:Y:S01]  /*77430*/  STL.64 [R1+0x11e8], R126 ;  /* 0x0011e87e01007387 */ /* 0x0007e20000100a00 */
        /* <DEDUP_REMOVED lines=24> */
[----:B------:R2:W-:Y:S01]  /*775c0*/  STL.64 [R1+0x1168], R74 ;  /* 0x0011684a01007387 */ /* 0x0005e20000100a00 */
[----:B------:R-:W-:Y:S01]  /*775d0*/  STL.64 [R1+0x1150], R68 ;  /* 0x0011504401007387 */ /* 0x000fe20000100a00 */
[----:B------:R3:W-:Y:S01]  /*775e0*/  STL.64 [R1+0x1158], R70 ;  /* 0x0011584601007387 */ /* 0x0007e20000100a00 */
[C---:B--2---:R-:W-:Y:S08]  /*775f0*/  HMMA.1688.F32.TF32 R72, R236.reuse, R26, R80 ;  /* 0x0000001aec48723c */ /* 0x044ff00000081050 */
[C---:B---3--:R-:W-:Y:S01]  /*77600*/  HMMA.1688.F32.TF32 R68, R236.reuse, R22, R76 ;  /* 0x00000016ec44723c */ /* 0x048fe2000008104c */
[----:B------:R-:W-:Y:S01]  /*77610*/  STL.64 [R1+0x1140], R84 ;  /* 0x0011405401007387 */ /* 0x000fe20000100a00 */
[----:B------:R-:W-:Y:S06]  /*77620*/  STL.64 [R1+0x1148], R86 ;  /* 0x0011485601007387 */ /* 0x000fec0000100a00 */
        /* <DEDUP_REMOVED lines=9> */
[----:B------:R-:W2:Y:S11]  /*776c0*/  LDL.LU R116, [R1+0x850] ;  /* 0x0008500001747983 */ /* 0x000eb60000300800 */
[----:B------:R3:W-:Y:S01]  /*776d0*/  STL.64 [R1+0x1100], R72 ;  /* 0x0011004801007387 */ /* 0x0007e20000100a00 */
[----:B------:R4:W-:Y:S07]  /*776e0*/  STL.64 [R1+0x1108], R74 ;  /* 0x0011084a01007387 */ /* 0x0009ee0000100a00 */
[----:B------:R1:W-:Y:S02]  /*776f0*/  STL.64 [R1+0x10f0], R68 ;  /* 0x0010f04401007387 */ /* 0x0003e40000100a00 */
[----:B------:R1:W-:Y:S01]  /*77700*/  STL.64 [R1+0x10f8], R70 ;  /* 0x0010f84601007387 */ /* 0x0003e20000100a00 */
        /* <DEDUP_REMOVED lines=35> */
[----:B---3--:R-:W3:Y:S01]  /*77940*/  LDL.LU R72, [R1+0x8c0] ;  /* 0x0008c00001487983 */ /* 0x008ee20000300800 */
[----:B------:R-:W3:Y:S01]  /*77950*/  LDL.LU R73, [R1+0x8c4] ;  /* 0x0008c40001497983 */ /* 0x000ee20000300800 */
[----:B----4-:R-:W3:Y:S02]  /*77960*/  LDL.LU R74, [R1+0x8c8] ;  /* 0x0008c800014a7983 */ /* 0x010ee40000300800 */
[----:B------:R-:W3:Y:S02]  /*77970*/  LDL.LU R75, [R1+0x8cc] ;  /* 0x0008cc00014b7983 */ /* 0x000ee40000300800 */
[----:B-1----:R-:W4:Y:S01]  /*77980*/  LDL.LU R68, [R1+0x8b0] ;  /* 0x0008b00001447983 */ /* 0x002f220000300800 */
        /* <DEDUP_REMOVED lines=19> */
[C---:B--2---:R-:W-:Y:S08]  /*77ac0*/  HMMA.1688.F32.TF32 R92, R232.reuse, R50, R92 ;  /* 0x00000032e85c723c */ /* 0x044ff0000008105c */
[----:B------:R-:W-:Y:S08]  /*77ad0*/  HMMA.1688.F32.TF32 R96, R232, R54, R96 ;  /* 0x00000036e860723c */ /* 0x000ff00000081060 */
[----:B------:R-:W-:Y:S08]  /*77ae0*/  HMMA.1688.F32.TF32 R124, R236, R6, R120 ;  /* 0x00000006ec7c723c */ /* 0x000ff00000081078 */
[C---:B------:R-:W-:Y:S08]  /*77af0*/  HMMA.1688.F32.TF32 R108, R232.reuse, R62, R108 ;  /* 0x0000003ee86c723c */ /* 0x040ff0000008106c */
[C---:B------:R-:W-:Y:S08]  /*77b00*/  HMMA.1688.F32.TF32 R120, R232.reuse, R66, R224 ;  /* 0x00000042e878723c */ /* 0x040ff000000810e0 */
[C---:B------:R-:W-:Y:S01]  /*77b10*/  HMMA.1688.F32.TF32 R100, R232.reuse, R58, R100 ;  /* 0x0000003ae864723c */ /* 0x040fe20000081064 */
[----:B------:R-:W-:Y:S04]  /*77b20*/  LDS R236, [R0+0x24200] ;  /* 0x0242000000ec7984 */ /* 0x000fe80000000800 */
[----:B------:R-:W-:Y:S04]  /*77b30*/  LDS R238, [R0+0x26200] ;  /* 0x0262000000ee7984 */ /* 0x000fe80000000800 */
[----:B------:R-:W-:Y:S04]  /*77b40*/  LDS R237, [R107+0x24200] ;  /* 0x024200006bed7984 */ /* 0x000fe80000000800 */
[----:B------:R-:W1:Y:S01]  /*77b50*/  LDS R239, [R107+0x26200] ;  /* 0x026200006bef7984 */ /* 0x000e620000000800 */
[----:B---3--:R-:W-:Y:S03]  /*77b60*/  HMMA.1688.F32.TF32 R72, R232, R46, R72 ;  /* 0x0000002ee848723c */ /* 0x008fe60000081048 */
[----:B------:R-:W-:Y:S01]  /*77b70*/  STL.64 [R1+0xef0], R124 ;  /* 0x000ef07c01007387 */ /* 0x000fe20000100a00 */
[----:B------:R-:W-:Y:S01]  /*77b80*/  STL.64 [R1+0xef8], R126 ;  /* 0x000ef87e01007387 */ /* 0x000fe20000100a00 */
[----:B------:R-:W-:Y:S01]  /*77b90*/  MOV R13, R109 ;  /* 0x0000006d000d7202 */ /* 0x000fe20000000f00 */
[----:B------:R-:W-:Y:S01]  /*77ba0*/  IMAD.MOV.U32 R12, RZ, RZ, R108 ;  /* 0x000000ffff0c7224 */ /* 0x000fe200078e006c */
[----:B------:R-:W-:Y:S01]  /*77bb0*/  STL.64 [R1+0xee0], R120 ;  /* 0x000ee07801007387 */ /* 0x000fe20000100a00 */
[----:B------:R-:W-:Y:S02]  /*77bc0*/  STL.64 [R1+0xee8], R122 ;  /* 0x000ee87a01007387 */ /* 0x000fe40000100a00 */
[----:B------:R-:W-:Y:S02]  /*77bd0*/  STL.64 [R1+0xa58], R110 ;  /* 0x000a586e01007387 */ /* 0x000fe40000100a00 */
[----:B------:R2:W-:Y:S01]  /*77be0*/  STL [R1+0x370c], R13 ;  /* 0x00370c0d01007387 */ /* 0x0005e20000100800 */
[----:B------:R3:W-:Y:S01]  /*77bf0*/  STL [R1+0x3708], R12 ;  /* 0x0037080c01007387 */ /* 0x0007e20000100800 */
[----:B------:R-:W-:Y:S02]  /*77c00*/  STL.64 [R1+0x9f0], R100 ;  /* 0x0009f06401007387 */ /* 0x000fe40000100a00 */
[----:B------:R-:W-:Y:S02]  /*77c10*/  STL.64 [R1+0x9f8], R102 ;  /* 0x0009f86601007387 */ /* 0x000fe40000100a00 */
[----:B------:R-:W-:Y:S01]  /*77c20*/  STL.64 [R1+0x10e0], R96 ;  /* 0x0010e06001007387 */ /* 0x000fe20000100a00 */
[----:B------:R-:W-:Y:S01]  /*77c30*/  STL.64 [R1+0x10e8], R98 ;  /* 0x0010e86201007387 */ /* 0x000fe20000100a00 */
[----:B------:R-:W-:Y:S02]  /*77c40*/  STL.64 [R1+0x10d0], R92 ;  /* 0x0010d05c01007387 */ /* 0x000fe40000100a00 */
[----:B------:R4:W-:Y:S02]  /*77c50*/  STL.64 [R1+0x10d8], R94 ;  /* 0x0010d85e01007387 */ /* 0x0009e40000100a00 */
[----:B------:R-:W-:Y:S01]  /*77c60*/  STL [R1+0x10c0], R72 ;  /* 0x0010c04801007387 */ /* 0x000fe20000100800 */
[----:B------:R1:W-:Y:S01]  /*77c70*/  STL [R1+0x10cc], R75 ;  /* 0x0010cc4b01007387 */ /* 0x0003e20000100800 */
[----:B--2---:R-:W-:-:S02]  /*77c80*/  IMAD.MOV.U32 R13, RZ, RZ, R73 ;  /* 0x000000ffff0d7224 */ /* 0x004fc400078e0049 */
[----:B---3--:R-:W-:Y:S01]  /*77c90*/  IMAD.MOV.U32 R12, RZ, RZ, R74 ;  /* 0x000000ffff0c7224 */ /* 0x008fe200078e004a */
[C---:B----4-:R-:W-:Y:S08]  /*77ca0*/  HMMA.1688.F32.TF32 R92, R232.reuse, R42, R68 ;  /* 0x0000002ae85c723c */ /* 0x050ff00000081044 */
[C---:B-1----:R-:W-:Y:S08]  /*77cb0*/  HMMA.1688.F32.TF32 R72, R232.reuse, R38, R88 ;  /* 0x00000026e848723c */ /* 0x042ff00000081058 */
[C---:B------:R-:W-:Y:S01]  /*77cc0*/  HMMA.1688.F32.TF32 R68, R232.reuse, R34, R84 ;  /* 0x00000022e844723c */ /* 0x040fe20000081054 */
[----:B------:R1:W-:Y:S01]  /*77cd0*/  STL [R1+0x3714], R12 ;  /* 0x0037140c01007387 */ /* 0x0003e20000100800 */
[----:B------:R2:W-:Y:S05]  /*77ce0*/  STL [R1+0x3710], R13 ;  /* 0x0037100d01007387 */ /* 0x0005ea0000100800 */
[----:B------:R-:W-:Y:S01]  /*77cf0*/  STL.64 [R1+0x10b0], R92 ;  /* 0x0010b05c01007387 */ /* 0x000fe20000100a00 */
[----:B------:R-:W-:Y:S07]  /*77d00*/  STL.64 [R1+0x10b8], R94 ;  /* 0x0010b85e01007387 */ /* 0x000fee0000100a00 */
[----:B------:R-:W-:Y:S02]  /*77d10*/  STL.64 [R1+0x10a0], R72 ;  /* 0x0010a04801007387 */ /* 0x000fe40000100a00 */
[----:B------:R3:W-:Y:S07]  /*77d20*/  STL.64 [R1+0x10a8], R74 ;  /* 0x0010a84a01007387 */ /* 0x0007ee0000100a00 */
[----:B-1----:R-:W-:Y:S01]  /*77d30*/  IMAD.MOV.U32 R12, RZ, RZ, R70 ;  /* 0x000000ffff0c7224 */ /* 0x002fe200078e0046 */
[----:B------:R1:W-:Y:S01]  /*77d40*/  STL.64 [R1+0x1090], R68 ;  /* 0x0010904401007387 */ /* 0x0003e20000100a00 */
[----:B--2---:R-:W-:Y:S01]  /*77d50*/  MOV R13, R71 ;  /* 0x00000047000d7202 */ /* 0x004fe20000000f00 */
[C---:B---3--:R-:W-:Y:S08]  /*77d60*/  HMMA.1688.F32.TF32 R72, R232.reuse, R30, R80 ;  /* 0x0000001ee848723c */ /* 0x048ff00000081050 */
[C---:B-1----:R-:W-:Y:S01]  /*77d70*/  HMMA.1688.F32.TF32 R68, R232.reuse, R26, R76 ;  /* 0x0000001ae844723c */ /* 0x042fe2000008104c */
[----:B------:R1:W-:Y:S01]  /*77d80*/  STL [R1+0x371c], R12 ;  /* 0x00371c0c01007387 */ /* 0x0003e20000100800 */
[----:B------:R2:W-:Y:S06]  /*77d90*/  STL [R1+0x3718], R13 ;  /* 0x0037180d01007387 */ /* 0x0005ec0000100800 */
[C---:B------:R-:W-:Y:S07]  /*77da0*/  HMMA.1688.F32.TF32 R76, R232.reuse, R22, R112 ;  /* 0x00000016e84c723c */ /* 0x040fee0000081070 */
[----:B------:R-:W-:Y:S01]  /*77db0*/  STL.64 [R1+0x1470], R72 ;  /* 0x0014704801007387 */ /* 0x000fe20000100a00 */
[----:B------:R3:W-:Y:S08]  /*77dc0*/  STL.64 [R1+0x1478], R74 ;  /* 0x0014784a01007387 */ /* 0x0007f00000100a00 */
[----:B-1----:R-:W-:Y:S01]  /*77dd0*/  IMAD.MOV.U32 R12, RZ, RZ, R68 ;  /* 0x000000ffff0c7224 */ /* 0x002fe200078e0044 */
[----:B------:R1:W-:Y:S01]  /*77de0*/  STL.64 [R1+0x1468], R70 ;  /* 0x0014684601007387 */ /* 0x0003e20000100a00 */
[----:B--2---:R-:W-:Y:S01]  /*77df0*/  IMAD.MOV.U32 R13, RZ, RZ, R69 ;  /* 0x000000ffff0d7224 */ /* 0x004fe200078e0045 */
[C---:B---3--:R-:W-:Y:S08]  /*77e00*/  HMMA.1688.F32.TF32 R72, R232.reuse, R18, R116 ;  /* 0x00000012e848723c */ /* 0x048ff00000081074 */
[----:B-1----:R-:W-:Y:S01]  /*77e10*/  HMMA.1688.F32.TF32 R68, R232, R14, R248 ;  /* 0x0000000ee844723c */ /* 0x002fe200000810f8 */
[----:B------:R-:W-:Y:S01]  /*77e20*/  STL [R1+0x3724], R12 ;  /* 0x0037240c01007387 */ /* 0x000fe20000100800 */
[----:B------:R-:W-:Y:S02]  /*77e30*/  STL [R1+0x3720], R13 ;  /* 0x0037200d01007387 */ /* 0x000fe40000100800 */
[----:B------:R-:W-:Y:S02]  /*77e40*/  STL.64 [R1+0x1450], R76 ;  /* 0x0014504c01007387 */ /* 0x000fe40000100a00 */
[----:B------:R-:W-:Y:S09]  /*77e50*/  STL.64 [R1+0x1458], R78 ;  /* 0x0014584e01007387 */ /* 0x000ff20000100a00 */
[----:B------:R1:W-:Y:S01]  /*77e60*/  STL.64 [R1+0x1440], R72 ;  /* 0x0014404801007387 */ /* 0x0003e20000100a00 */
[----:B------:R2:W-:Y:S07]  /*77e70*/  STL.64 [R1+0x1448], R74 ;  /* 0x0014484a01007387 */ /* 0x0005ee0000100a00 */
[----:B------:R3:W-:Y:S02]  /*77e80*/  STL.64 [R1+0x1430], R68 ;  /* 0x0014304401007387 */ /* 0x0007e40000100a00 */
[----:B------:R-:W4:Y:S01]  /*77e90*/  LDL.LU R80, [R1+0x7b0] ;  /* 0x0007b00001507983 */ /* 0x000f220000300800 */
[----:B------:R-:W4:Y:S01]  /*77ea0*/  LDL.LU R81, [R1+0x7b4] ;  /* 0x0007b40001517983 */ /* 0x000f220000300800 */
[----:B------:R-:W4:Y:S02]  /*77eb0*/  LDL.LU R82, [R1+0x7b8] ;  /* 0x0007b80001527983 */ /* 0x000f240000300800 */
[----:B------:R-:W4:Y:S01]  /*77ec0*/  LDL.LU R83, [R1+0x7bc] ;  /* 0x0007bc0001537983 */ /* 0x000f220000300800 */
[----:B-1----:R-:W4:Y:S01]  /*77ed0*/  LDL.LU R72, [R1+0x7f0] ;  /* 0x0007f00001487983 */ /* 0x002f220000300800 */
[----:B------:R-:W4:Y:S02]  /*77ee0*/  LDL.LU R73, [R1+0x7f4] ;  /* 0x0007f40001497983 */ /* 0x000f240000300800 */
[----:B--2---:R-:W4:Y:S02]  /*77ef0*/  LDL.LU R74, [R1+0x7f8] ;  /* 0x0007f800014a7983 */ /* 0x004f240000300800 */
        /* <DEDUP_REMOVED lines=17> */
[----:B---3--:R-:W3:Y:S01]  /*78010*/  LDL.LU R68, [R1+0x7e0] ;  /* 0x0007e00001447983 */ /* 0x008ee20000300800 */
[----:B------:R-:W-:-:S02]  /*78020*/  IMAD.MOV.U32 R12, RZ, RZ, R70 ;  /* 0x000000ffff0c7224 */ /* 0x000fc400078e0046 */
[----:B------:R-:W3:Y:S01]  /*78030*/  LDL.LU R69, [R1+0x7e4] ;  /* 0x0007e40001457983 */ /* 0x000ee20000300800 */
[----:B------:R-:W-:Y:S01]  /*78040*/  MOV R13, R71 ;  /* 0x00000047000d7202 */ /* 0x000fe20000000f00 */
        /* <DEDUP_REMOVED lines=22> */
[C---:B--2---:R-:W-:Y:S08]  /*781b0*/  HMMA.1688.F32.TF32 R108, R232.reuse, R10, R100 ;  /* 0x0000000ae86c723c */ /* 0x044ff00000081064 */
[----:B------:R-:W-:Y:S01]  /*781c0*/  HMMA.1688.F32.TF32 R100, R232, R6, R248 ;  /* 0x00000006e864723c */ /* 0x000fe200000810f8 */
[----:B------:R-:W2:Y:S07]  /*781d0*/  LDL.LU R248, [R1+0x770] ;  /* 0x0007700001f87983 */ /* 0x000eae0000300800 */
[C---:B----4-:R-:W-:Y:S08]  /*781e0*/  HMMA.1688.F32.TF32 R96, R240.reuse, R66, R96 ;  /* 0x00000042f060723c */ /* 0x050ff00000081060 */
[C---:B------:R-:W-:Y:S08]  /*781f0*/  HMMA.1688.F32.TF32 R92, R240.reuse, R62, R92 ;  /* 0x0000003ef05c723c */ /* 0x040ff0000008105c */
        /* <DEDUP_REMOVED lines=9> */
[----:B------:R-:W2:Y:S01]  /*78290*/  LDL.LU R249, [R1+0x774] ;  /* 0x0007740001f97983 */ /* 0x000ea20000300800 */
[----:B------:R-:W2:Y:S02]  /*782a0*/  LDL.LU R250, [R1+0x778] ;  /* 0x0007780001fa7983 */ /* 0x000ea40000300800 */
[----:B------:R-:W2:Y:S02]  /*782b0*/  LDL.LU R251, [R1+0x77c] ;  /* 0x00077c0001fb7983 */ /* 0x000ea40000300800 */
[----:B------:R-:W-:Y:S01]  /*782c0*/  STL.64 [R1+0x1410], R96 ;  /* 0x0014106001007387 */ /* 0x000fe20000100a00 */
[----:B------:R-:W-:Y:S01]  /*782d0*/  STL.64 [R1+0x1418], R98 ;  /* 0x0014186201007387 */ /* 0x000fe20000100a00 */
[----:B------:R-:W-:Y:S02]  /*782e0*/  STL.64 [R1+0x1400], R92 ;  /* 0x0014005c01007387 */ /* 0x000fe40000100a00 */
[----:B------:R-:W-:Y:S02]  /*782f0*/  STL.64 [R1+0x1408], R94 ;  /* 0x0014085e01007387 */ /* 0x000fe40000100a00 */
[----:B------:R-:W-:Y:S01]  /*78300*/  STL.64 [R1+0x13f0], R72 ;  /* 0x0013f04801007387 */ /* 0x000fe20000100a00 */
[----:B------:R3:W-:Y:S02]  /*78310*/  STL.64 [R1+0x13f8], R74 ;  /* 0x0013f84a01007387 */ /* 0x0007e40000100a00 */
[C---:B---3--:R-:W-:Y:S08]  /*78320*/  HMMA.1688.F32.TF32 R72, R240.reuse, R54, R68 ;  /* 0x00000036f048723c */ /* 0x048ff00000081044 */
[C---:B------:R-:W-:Y:S11]  /*78330*/  HMMA.1688.F32.TF32 R68, R240.reuse, R50, R88 ;  /* 0x00000032f044723c */ /* 0x040ff60000081058 */
[----:B------:R-:W-:Y:S04]  /*78340*/  @!UPT UIADD3 URZ, URZ, URZ, URZ ;  /* 0x0000003f3f3ff290 */ /* 0x000fe8000fffe03f */
[----:B------:R-:W-:Y:S01]  /*78350*/  STL.64 [R1+0x13e0], R72 ;  /* 0x0013e04801007387 */ /* 0x000fe20000100a00 */
[----:B------:R3:W-:Y:S08]  /*78360*/  STL.64 [R1+0x13e8], R74 ;  /* 0x0013e84a01007387 */ /* 0x0007f00000100a00 */
[----:B------:R-:W-:Y:S02]  /*78370*/  IMAD.MOV.U32 R8, RZ, RZ, R68 ;  /* 0x000000ffff087224 */ /* 0x000fe400078e0044 */
[----:B------:R4:W-:Y:S02]  /*78380*/  STL.64 [R1+0x13d8], R70 ;  /* 0x0013d84601007387 */ /* 0x0009e40000100a00 */
[----:B------:R-:W-:Y:S01]  /*78390*/  IMAD.MOV.U32 R9, RZ, RZ, R69 ;  /* 0x000000ffff097224 */ /* 0x000fe200078e0045 */
[C---:B---3--:R-:W-:Y:S08]  /*783a0*/  HMMA.1688.F32.TF32 R72, R240.reuse, R46, R84 ;  /* 0x0000002ef048723c */ /* 0x048ff00000081054 */
[C---:B----4-:R-:W-:Y:S01]  /*783b0*/  HMMA.1688.F32.TF32 R68, R240.reuse, R42, R80 ;  /* 0x0000002af044723c */ /* 0x050fe20000081050 */
[----:B------:R3:W-:Y:S01]  /*783c0*/  STL [R1+0x36e4], R9 ;  /* 0x0036e40901007387 */ /* 0x0007e20000100800 */
[----:B------:R4:W-:Y:S11]  /*783d0*/  STL [R1+0x36e0], R8 ;  /* 0x0036e00801007387 */ /* 0x0009f60000100800 */
[----:B------:R-:W-:Y:S02]  /*783e0*/  @!UPT UIADD3 URZ, URZ, URZ, URZ ;  /* 0x0000003f3f3ff290 */ /* 0x000fe4000fffe03f */
[----:B------:R-:W-:Y:S01]  /*783f0*/  STL.64 [R1+0x13c0], R72 ;  /* 0x0013c04801007387 */ /* 0x000fe20000100a00 */
[----:B------:R1:W-:Y:S08]  /*78400*/  STL.64 [R1+0x13c8], R74 ;  /* 0x0013c84a01007387 */ /* 0x0003f00000100a00 */
[----:B---3--:R-:W-:Y:S02]  /*78410*/  IMAD.MOV.U32 R9, RZ, RZ, R70 ;  /* 0x000000ffff097224 */ /* 0x008fe400078e0046 */
[----:B------:R3:W-:Y:S01]  /*78420*/  STL.64 [R1+0x13b0], R68 ;  /* 0x0013b04401007387 */ /* 0x0007e20000100a00 */
[----:B----4-:R-:W-:Y:S01]  /*78430*/  MOV R8, R71 ;  /* 0x0000004700087202 */ /* 0x010fe20000000f00 */
[C---:B-1----:R-:W-:Y:S08]  /*78440*/  HMMA.1688.F32.TF32 R72, R240.reuse, R38, R76 ;  /* 0x00000026f048723c */ /* 0x042ff0000008104c */
[C---:B---3--:R-:W-:Y:S01]  /*78450*/  HMMA.1688.F32.TF32 R68, R240.reuse, R34, R112 ;  /* 0x00000022f044723c */ /* 0x048fe20000081070 */
[----:B------:R-:W-:Y:S01]  /*78460*/  STL [R1+0x36ec], R8 ;  /* 0x0036ec0801007387 */ /* 0x000fe20000100800 */
[----:B------:R-:W-:Y:S11]  /*78470*/  STL [R1+0x36e8], R9 ;  /* 0x0036e80901007387 */ /* 0x000ff60000100800 */
[----:B------:R-:W-:Y:S02]  /*78480*/  @!UPT UIADD3 URZ, URZ, URZ, URZ ;  /* 0x0000003f3f3ff290 */ /* 0x000fe4000fffe03f */
[----:B------:R-:W-:Y:S01]  /*78490*/  STL.64 [R1+0x13a0], R72 ;  /* 0x0013a04801007387 */ /* 0x000fe20000100a00 */
[----:B------:R-:W-:Y:S07]  /*784a0*/  STL.64 [R1+0x13a8], R74 ;  /* 0x0013a84a01007387 */ /* 0x000fee0000100a00 */
[----:B------:R-:W-:Y:S02]  /*784b0*/  STL.64 [R1+0x1390], R68 ;  /* 0x0013904401007387 */ /* 0x000fe40000100a00 */
[----:B------:R1:W-:Y:S02]  /*784c0*/  STL.64 [R1+0x1398], R70 ;  /* 0x0013984601007387 */ /* 0x0003e40000100a00 */
[----:B-1----:R-:W-:Y:S11]  /*784d0*/  HMMA.1688.F32.TF32 R68, R240, R30, R116 ;  /* 0x0000001ef044723c */ /* 0x002ff60000081074 */
[----:B------:R-:W-:Y:S11]  /*784e0*/  @!UPT UIADD3 URZ, URZ, URZ, URZ ;  /* 0x0000003f3f3ff290 */ /* 0x000ff6000fffe03f */
[----:B------:R-:W-:Y:S01]  /*784f0*/  @!UPT UIADD3 URZ, URZ, URZ, URZ ;  /* 0x0000003f3f3ff290 */ /* 0x000fe2000fffe03f */
[----:B------:R2:W-:Y:S01]  /*78500*/  STL.64 [R1+0x1380], R68 ;  /* 0x0013804401007387 */ /* 0x0005e20000100a00 */
[----:B------:R-:W-:Y:S02]  /*78510*/  IMAD.MOV.U32 R8, RZ, RZ, R70 ;  /* 0x000000ffff087224 */ /* 0x000fe400078e0046 */
[----:B------:R-:W-:-:S05]  /*78520*/  IMAD.MOV.U32 R9, RZ, RZ, R71 ;  /* 0x000000ffff097224 */ /* 0x000fca00078e0047 */
[----:B------:R-:W-:Y:S01]  /*78530*/  STL [R1+0x36f4], R9 ;  /* 0x0036f40901007387 */ /* 0x000fe20000100800 */
[----:B------:R-:W-:Y:S01]  /*78540*/  STL [R1+0x36f0], R8 ;  /* 0x0036f00801007387 */ /* 0x000fe20000100800 */
[C---:B--2---:R-:W-:Y:S02]  /*78550*/  HMMA.1688.F32.TF32 R68, R240.reuse, R26, R248 ;  /* 0x0000001af044723c */ /* 0x044fe400000810f8 */
[----:B------:R-:W2:Y:S11]  /*78560*/  LDL.LU R248, [R1+0x160] ;  /* 0x0001600001f87983 */ /* 0x000eb60000300800 */
[----:B------:R-:W-:Y:S10]  /*78570*/  @!UPT UIADD3 URZ, URZ, URZ, URZ ;  /* 0x0000003f3f3ff290 */ /* 0x000ff4000fffe03f */
        /* <DEDUP_REMOVED lines=21> */
[----:B-1----:R-:W2:Y:S02]  /*786d0*/  LDL.LU R68, [R1+0x6d0] ;  /* 0x0006d00001447983 */ /* 0x002ea40000300800 */
[----:B------:R-:W2:Y:S02]  /*786e0*/  LDL.LU R69, [R1+0x6d4] ;  /* 0x0006d40001457983 */ /* 0x000ea40000300800 */
[----:B---3--:R-:W3:Y:S01]  /*786f0*/  LDL.LU R70, [R1+0x6d8] ;  /* 0x0006d80001467983 */ /* 0x008ee20000300800 */
        /* <DEDUP_REMOVED lines=45> */
[C---:B--2---:R-:W-:Y:S08]  /*789d0*/  HMMA.1688.F32.TF32 R128, R240.reuse, R22, R128 ;  /* 0x00000016f080723c */ /* 0x044ff00000081080 */
[C---:B---3--:R-:W-:Y:S08]  /*789e0*/  HMMA.1688.F32.TF32 R124, R240.reuse, R18, R124 ;  /* 0x00000012f07c723c */ /* 0x048ff0000008107c */
[C---:B------:R-:W-:Y:S08]  /*789f0*/  HMMA.1688.F32.TF32 R120, R240.reuse, R14, R120 ;  /* 0x0000000ef078723c */ /* 0x040ff00000081078 */
[----:B------:R-:W-:Y:S08]  /*78a00*/  HMMA.1688.F32.TF32 R108, R240, R6, R108 ;  /* 0x00000006f06c723c */ /* 0x000ff0000008106c */
[----:B------:R-:W-:Y:S01]  /*78a10*/  HMMA.1688.F32.TF32 R92, R236, R58, R92 ;  /* 0x0000003aec5c723c */ /* 0x000fe2000008105c */
[----:B------:R-:W-:Y:S01]  /*78a20*/  IMAD.MOV.U32 R9, RZ, RZ, R130 ;  /* 0x000000ffff097224 */ /* 0x000fe200078e0082 */
[----:B------:R-:W-:Y:S01]  /*78a30*/  MOV R8, R131 ;  /* 0x0000008300087202 */ /* 0x000fe20000000f00 */
[----:B------:R-:W-:Y:S03]  /*78a40*/  STL.64 [R1+0x1360], R128 ;  /* 0x0013608001007387 */ /* 0x000fe60000100a00 */
[----:B------:R1:W-:Y:S01]  /*78a50*/  STL [R1+0x36fc], R9 ;  /* 0x0036fc0901007387 */ /* 0x0003e20000100800 */
[----:B------:R2:W-:Y:S01]  /*78a60*/  STL [R1+0x36f8], R8 ;  /* 0x0036f80801007387 */ /* 0x0005e20000100800 */
[----:B------:R-:W-:Y:S02]  /*78a70*/  STL.64 [R1+0x1350], R124 ;  /* 0x0013507c01007387 */ /* 0x000fe40000100a00 */
[----:B------:R-:W-:Y:S02]  /*78a80*/  STL.64 [R1+0x1358], R126 ;  /* 0x0013587e01007387 */ /* 0x000fe40000100a00 */
[----:B------:R3:W-:Y:S02]  /*78a90*/  STL.64 [R1+0x1348], R122 ;  /* 0x0013487a01007387 */ /* 0x0007e40000100a00 */
[----:B-1----:R-:W-:-:S02]  /*78aa0*/  IMAD.MOV.U32 R9, RZ, RZ, R120 ;  /* 0x000000ffff097224 */ /* 0x002fc400078e0078 */
[----:B--2---:R-:W-:Y:S01]  /*78ab0*/  IMAD.MOV.U32 R8, RZ, RZ, R121 ;  /* 0x000000ffff087224 */ /* 0x004fe200078e0079 */
[----:B----4-:R-:W-:Y:S08]  /*78ac0*/  HMMA.1688.F32.TF32 R100, R236, R66, R100 ;  /* 0x00000042ec64723c */ /* 0x010ff00000081064 */
[----:B---3--:R-:W-:Y:S08]  /*78ad0*/  HMMA.1688.F32.TF32 R120, R240, R10, R224 ;  /* 0x0000000af078723c */ /* 0x008ff000000810e0 */
[----:B------:R-:W-:Y:S01]  /*78ae0*/  HMMA.1688.F32.TF32 R96, R236, R62, R96 ;  /* 0x0000003eec60723c */ /* 0x000fe20000081060 */
[----:B------:R-:W-:Y:S01]  /*78af0*/  STL [R1+0x3704], R9 ;  /* 0x0037040901007387 */ /* 0x000fe20000100800 */
[----:B------:R-:W-:Y:S02]  /*78b00*/  STL [R1+0x3700], R8 ;  /* 0x0037000801007387 */ /* 0x000fe40000100800 */
[----:B------:R-:W-:-:S02]  /*78b10*/  IMAD.MOV.U32 R17, RZ, RZ, R94 ;  /* 0x000000ffff117224 */ /* 0x000fc400078e005e */
[----:B------:R-:W-:Y:S02]  /*78b20*/  IMAD.MOV.U32 R16, RZ, RZ, R95 ;  /* 0x000000ffff107224 */ /* 0x000fe400078e005f */
        /* <DEDUP_REMOVED lines=13> */
[C---:B--2---:R-:W-:Y:S08]  /*78c00*/  HMMA.1688.F32.TF32 R92, R236.reuse, R54, R72 ;  /* 0x00000036ec5c723c */ /* 0x044ff00000081048 */
[C---:B------:R-:W-:Y:S08]  /*78c10*/  HMMA.1688.F32.TF32 R72, R236.reuse, R50, R68 ;  /* 0x00000032ec48723c */ /* 0x040ff00000081044 */
[C---:B------:R-:W-:Y:S07]  /*78c20*/  HMMA.1688.F32.TF32 R68, R236.reuse, R46, R88 ;  /* 0x0000002eec44723c */ /* 0x040fee0000081058 */
[----:B------:R-:W-:Y:S01]  /*78c30*/  STL.64 [R1+0x1030], R92 ;  /* 0x0010305c01007387 */ /* 0x000fe20000100a00 */
[----:B------:R-:W-:Y:S07]  /*78c40*/  STL.64 [R1+0x1038], R94 ;  /* 0x0010385e01007387 */ /* 0x000fee0000100a00 */
[----:B------:R-:W-:Y:S02]  /*78c50*/  STL.64 [R1+0x1020], R72 ;  /* 0x0010204801007387 */ /* 0x000fe40000100a00 */
[----:B------:R2:W-:Y:S06]  /*78c60*/  STL.64 [R1+0x1028], R74 ;  /* 0x0010284a01007387 */ /* 0x0005ec0000100a00 */
        /* <DEDUP_REMOVED lines=15> */
[----:B------:R-:W1:Y:S11]  /*78d60*/  LDL.LU R80, [R1] ;  /* 0x0000000001507983 */ /* 0x000e760000300800 */
[----:B------:R-:W-:Y:S01]  /*78d70*/  STL.64 [R1+0xfc0], R72 ;  /* 0x000fc04801007387 */ /* 0x000fe20000100a00 */
[----:B------:R-:W-:Y:S07]  /*78d80*/  STL.64 [R1+0xfc8], R74 ;  /* 0x000fc84a01007387 */ /* 0x000fee0000100a00 */
[----:B------:R2:W-:Y:S02]  /*78d90*/  STL.64 [R1+0xfb0], R68 ;  /* 0x000fb04401007387 */ /* 0x0005e40000100a00 */
[----:B------:R3:W-:Y:S01]  /*78da0*/  STL.64 [R1+0xfb8], R70 ;  /* 0x000fb84601007387 */ /* 0x0007e20000100a00 */
[----:B------:R-:W1:Y:S01]  /*78db0*/  LDL.LU R81, [R1+0x4] ;  /* 0x0000040001517983 */ /* 0x000e620000300800 */
[----:B------:R-:W1:Y:S02]  /*78dc0*/  LDL.LU R82, [R1+0x8] ;  /* 0x0000080001527983 */ /* 0x000e640000300800 */
[----:B------:R-:W1:Y:S02]  /*78dd0*/  LDL.LU R83, [R1+0xc] ;  /* 0x00000c0001537983 */ /* 0x000e640000300800 */
[----:B------:R-:W4:Y:S01]  /*78de0*/  LDL.LU R84, [R1+0x10] ;  /* 0x0000100001547983 */ /* 0x000f220000300800 */
[----:B------:R-:W4:Y:S01]  /*78df0*/  LDL.LU R85, [R1+0x14] ;  /* 0x0000140001557983 */ /* 0x000f220000300800 */
[----:B------:R-:W4:Y:S02]  /*78e00*/  LDL.LU R86, [R1+0x18] ;  /* 0x0000180001567983 */ /* 0x000f240000300800 */
[----:B------:R-:W4:Y:S01]  /*78e10*/  LDL.LU R87, [R1+0x1c] ;  /* 0x00001c0001577983 */ /* 0x000f220000300800 */
[----:B--2---:R-:W2:Y:S01]  /*78e20*/  LDL.LU R68, [R1+0x30] ;  /* 0x0000300001447983 */ /* 0x004ea20000300800 */
        /* <DEDUP_REMOVED lines=20> */
[----:B------:R-:W-:-:S02]  /*78f70*/  IMAD.MOV.U32 R9, RZ, RZ, R110 ;  /* 0x000000ffff097224 */ /* 0x000fc400078e006e */
[----:B------:R-:W2:Y:S01]  /*78f80*/  LDL.LU R109, [R1+0x94] ;  /* 0x00009400016d7983 */ /* 0x000ea20000300800 */
[----:B------:R-:W-:Y:S01]  /*78f90*/  MOV R8, R111 ;  /* 0x0000006f00087202 */ /* 0x000fe20000000f00 */
        /* <DEDUP_REMOVED lines=69> */
[----:B------:R-:W3:Y:S01]  /*793f0*/  LDL.LU R247, [R1+0x3930] ;  /* 0x0039300001f77983 */ /* 0x000ee20000300800 */
[C---:B--2---:R-:W-:Y:S11]  /*79400*/  HMMA.1688.F32.TF32 R248, R236.reuse, R18, R248 ;  /* 0x00000012ecf8723c */ /* 0x044ff600000810f8 */
[----:B------:R-:W-:Y:S11]  /*79410*/  @!UPT UIADD3 URZ, URZ, URZ, URZ ;  /* 0x0000003f3f3ff290 */ /* 0x000ff6000fffe03f */
[----:B------:R-:W-:Y:S01]  /*79420*/  @!UPT UIADD3 URZ, URZ, URZ, URZ ;  /* 0x0000003f3f3ff290 */ /* 0x000fe2000fffe03f */
[----:B------:R-:W-:Y:S01]  /*79430*/  STL.64 [R1+0xfa0], R248 ;  /* 0x000fa0f801007387 */ /* 0x000fe20000100a00 */
[----:B------:R2:W-:Y:S03]  /*79440*/  STL.64 [R1+0xfa8], R250 ;  /* 0x000fa8fa01007387 */ /* 0x0005e60000100a00 */
[----:B--2---:R-:W2:Y:S01]  /*79450*/  LDL.LU.64 R250, [R1+0x3928] ;  /* 0x0039280001fa7983 */ /* 0x004ea20000300a00 */
[----:B------:R-:W2:Y:S01]  /*79460*/  LDL.LU.64 R248, [R1+0x3920] ;  /* 0x0039200001f87983 */ /* 0x000ea20000300a00 */
[C---:B------:R-:W-:Y:S08]  /*79470*/  HMMA.1688.F32.TF32 R152, R236.reuse, R14, R152 ;  /* 0x0000000eec98723c */ /* 0x040ff00000081098 */
[C---:B---3--:R-:W-:Y:S11]  /*79480*/  HMMA.1688.F32.TF32 R148, R236.reuse, R10, R148 ;  /* 0x0000000aec94723c */ /* 0x048ff60000081094 */
[----:B------:R-:W-:Y:S04]  /*79490*/  @!UPT UIADD3 URZ, URZ, URZ, URZ ;  /* 0x0000003f3f3ff290 */ /* 0x000fe8000fffe03f */
[----:B------:R-:W-:Y:S01]  /*794a0*/  STL.64 [R1+0x150], R152 ;  /* 0x0001509801007387 */ /* 0x000fe20000100a00 */
[----:B------:R3:W-:Y:S07]  /*794b0*/  STL.64 [R1+0x158], R154 ;  /* 0x0001589a01007387 */ /* 0x0007ee0000100a00 */
[----:B------:R-:W-:Y:S02]  /*794c0*/  STL.64 [R1+0x140], R148 ;  /* 0x0001409401007387 */ /* 0x000fe40000100a00 */
[----:B------:R1:W-:Y:S01]  /*794d0*/  STL.64 [R1+0x148], R150 ;  /* 0x0001489601007387 */ /* 0x0003e20000100a00 */
[----:B---3--:R-:W-:Y:S08]  /*794e0*/  HMMA.1688.F32.TF32 R152, R236, R6, R144 ;  /* 0x00000006ec98723c */ /* 0x008ff00000081090 */
[C---:B-1----:R-:W-:Y:S08]  /*794f0*/  HMMA.1688.F32.TF32 R148, R232.reuse, R66, R140 ;  /* 0x00000042e894723c */ /* 0x042ff0000008108c */
        /* <DEDUP_REMOVED lines=13> */
[C---:B----4-:R-:W-:Y:S01]  /*795d0*/  HMMA.1688.F32.TF32 R84, R232.reuse, R6, R84 ;  /* 0x00000006e854723c */ /* 0x050fe20000081054 */
        /* <DEDUP_REMOVED lines=27> */
[----:B------:R-:W-:Y:S01]  /*79790*/  STL.64 [R1+0x1308], R98 ;  /* 0x0013086201007387 */ /* 0x000fe20000100a00 */
[----:B------:R-:W-:Y:S01]  /*797a0*/  HMMA.1688.F32.TF32 R72, R232, R10, R88 ;  /* 0x0000000ae848723c */ /* 0x000fe20000081058 */
[----:B------:R-:W-:Y:S01]  /*797b0*/  STL.64 [R1+0x12f0], R92 ;  /* 0x0012f05c01007387 */ /* 0x000fe20000100a00 */
[----:B------:R-:W-:Y:S01]  /*797c0*/  STL.64 [R1+0x12f8], R94 ;  /* 0x0012f85e01007387 */ /* 0x000fe20000100a00 */
[----:B------:R-:W-:Y:S02]  /*797d0*/  STL.64 [R1+0x12e0], R68 ;  /* 0x0012e04401007387 */ /* 0x000fe40000100a00 */
[----:B------:R1:W-:Y:S01]  /*797e0*/  STL.64 [R1+0x12e8], R70 ;  /* 0x0012e84601007387 */ /* 0x0003e20000100a00 */
[----:B------:R-:W-:Y:S04]  /*797f0*/  LDS R232, [R0+0x24380] ;  /* 0x0243800000e87984 */ /* 0x000fe80000000800 */
[----:B------:R-:W-:Y:S01]  /*79800*/  LDS R234, [R0+0x26380] ;  /* 0x0263800000ea7984 */ /* 0x000fe20000000800 */
[C---:B-1----:R-:W-:Y:S11]  /*79810*/  HMMA.1688.F32.TF32 R68, R240.reuse, R66, R80 ;  /* 0x00000042f044723c */ /* 0x042ff60000081050 */
[----:B------:R-:W-:Y:S01]  /*79820*/  @!UPT UIADD3 URZ, URZ, URZ, URZ ;  /* 0x0000003f3f3ff290 */ /* 0x000fe2000fffe03f */
[----:B------:R-:W-:Y:S01]  /*79830*/  STL.64 [R1+0x12d0], R72 ;  /* 0x0012d04801007387 */ /* 0x000fe20000100a00 */
[----:B------:R-:W-:Y:S02]  /*79840*/  STL.64 [R1+0x12d8], R74 ;  /* 0x0012d84a01007387 */ /* 0x000fe40000100a00 */
[----:B------:R-:W-:Y:S02]  /*79850*/  STL.64 [R1+0x50], R84 ;  /* 0x0000505401007387 */ /* 0x000fe40000100a00 */
[----:B------:R-:W-:Y:S06]  /*79860*/  STL.64 [R1+0x58], R86 ;  /* 0x0000585601007387 */ /* 0x000fec0000100a00 */
[----:B------:R-:W-:Y:S01]  /*79870*/  STL.64 [R1+0x12c0], R68 ;  /* 0x0012c04401007387 */ /* 0x000fe20000100a00 */
[----:B------:R1:W-:Y:S02]  /*79880*/  STL.64 [R1+0x12c8], R70 ;  /* 0x0012c84601007387 */ /* 0x0003e40000100a00 */
[C---:B-1----:R-:W-:Y:S08]  /*79890*/  HMMA.1688.F32.TF32 R68, R240.reuse, R58, R244 ;  /* 0x0000003af044723c */ /* 0x042ff000000810f4 */
[C---:B--2---:R-:W-:Y:S11]  /*798a0*/  HMMA.1688.F32.TF32 R72, R240.reuse, R62, R248 ;  /* 0x0000003ef048723c */ /* 0x044ff600000810f8 */
[----:B------:R-:W-:Y:S11]  /*798b0*/  @!UPT UIADD3 URZ, URZ, URZ, URZ ;  /* 0x0000003f3f3ff290 */ /* 0x000ff6000fffe03f */
[----:B------:R-:W-:Y:S01]  /*798c0*/  @!UPT UIADD3 URZ, URZ, URZ, URZ ;  /* 0x0000003f3f3ff290 */ /* 0x000fe2000fffe03f */
[----:B------:R-:W-:Y:S01]  /*798d0*/  STL.64 [R1+0x12b0], R72 ;  /* 0x0012b04801007387 */ /* 0x000fe20000100a00 */
[----:B------:R-:W-:Y:S02]  /*798e0*/  STL.64 [R1+0x12b8], R74 ;  /* 0x0012b84a01007387 */ /* 0x000fe40000100a00 */
[----:B------:R-:W-:Y:S02]  /*798f0*/  STL.64 [R1+0x12a0], R68 ;  /* 0x0012a04401007387 */ /* 0x000fe40000100a00 */
[----:B------:R1:W-:Y:S02]  /*79900*/  STL.64 [R1+0x12a8], R70 ;  /* 0x0012a84601007387 */ /* 0x0003e40000100a00 */
[C---:B-1----:R-:W-:Y:S08]  /*79910*/  HMMA.1688.F32.TF32 R68, R240.reuse, R54, R76 ;  /* 0x00000036f044723c */ /* 0x042ff0000008104c */
[C---:B------:R-:W-:Y:S11]  /*79920*/  HMMA.1688.F32.TF32 R72, R240.reuse, R50, R112 ;  /* 0x00000032f048723c */ /* 0x040ff60000081070 */
[----:B------:R-:W-:Y:S04]  /*79930*/  @!UPT UIADD3 URZ, URZ, URZ, URZ ;  /* 0x0000003f3f3ff290 */ /* 0x000fe8000fffe03f */
[----:B------:R-:W-:Y:S01]  /*79940*/  STL.64 [R1+0x1290], R68 ;  /* 0x0012904401007387 */ /* 0x000fe20000100a00 */
[----:B------:R1:W-:Y:S02]  /*79950*/  STL.64 [R1+0x1298], R70 ;  /* 0x0012984601007387 */ /* 0x0003e40000100a00 */
[----:B------:R-:W2:Y:S01]  /*79960*/  LDL.LU R76, [R1+0x650] ;  /* 0x00065000014c7983 */ /* 0x000ea20000300800 */
[----:B-1----:R-:W-:Y:S04]  /*79970*/  HMMA.1688.F32.TF32 R68, R240, R46, R116 ;  /* 0x0000002ef044723c */ /* 0x002fe80000081074 */
[----:B------:R-:W-:Y:S01]  /*79980*/  STL.64 [R1+0x1280], R72 ;  /* 0x0012804801007387 */ /* 0x000fe20000100a00 */
[----:B------:R-:W-:Y:S11]  /*79990*/  STL.64 [R1+0x1288], R74 ;  /* 0x0012884a01007387 */ /* 0x000ff60000100a00 */
[----:B------:R-:W-:Y:S07]  /*799a0*/  @!UPT UIADD3 URZ, URZ, URZ, URZ ;  /* 0x0000003f3f3ff290 */ /* 0x000fee000fffe03f */
        /* <DEDUP_REMOVED lines=13> */
[----:B-1----:R-:W2:Y:S02]  /*79a80*/  LDL.LU R68, [R1+0x690] ;  /* 0x0006900001447983 */ /* 0x002ea40000300800 */
[----:B------:R-:W2:Y:S02]  /*79a90*/  LDL.LU R69, [R1+0x694] ;  /* 0x0006940001457983 */ /* 0x000ea40000300800 */
[----:B---3--:R-:W2:Y:S01]  /*79aa0*/  LDL.LU R70, [R1+0x698] ;  /* 0x0006980001467983 */ /* 0x008ea20000300800 */
        /* <DEDUP_REMOVED lines=49> */
[----:B------:R-:W-:-:S02]  /*79dc0*/  IMAD.MOV.U32 R112, RZ, RZ, R228 ;  /* 0x000000ffff707224 */ /* 0x000fc400078e00e4 */
[----:B------:R-:W3:Y:S01]  /*79dd0*/  LDL.LU R228, [R1+0x3918] ;  /* 0x0039180001e47983 */ /* 0x000ee20000300800 */
[----:B------:R-:W-:Y:S01]  /*79de0*/  MOV R113, R229 ;  /* 0x000000e500717202 */ /* 0x000fe20000000f00 */
[----:B------:R-:W-:Y:S01]  /*79df0*/  IMAD.MOV.U32 R114, RZ, RZ, R230 ;  /* 0x000000ffff727224 */ /* 0x000fe200078e00e6 */
[----:B------:R-:W3:Y:S01]  /*79e00*/  LDL.LU R229, [R1+0x3914] ;  /* 0x0039140001e57983 */ /* 0x000ee20000300800 */
[----:B------:R-:W3:Y:S02]  /*79e10*/  LDL.LU R230, [R1+0x3910] ;  /* 0x0039100001e67983 */ /* 0x000ee40000300800 */
[----:B------:R-:W-:Y:S02]  /*79e20*/  IMAD.MOV.U32 R115, RZ, RZ, R231 ;  /* 0x000000ffff737224 */ /* 0x000fe400078e00e7 */
[----:B------:R-:W3:Y:S01]  /*79e30*/  LDL.LU R231, [R1+0x390c] ;  /* 0x00390c0001e77983 */ /* 0x000ee20000300800 */
[----:B------:R-:W4:Y:S02]  /*79e40*/  LDL.LU R116, [R1+0x630] ;  /* 0x0006300001747983 */ /* 0x000f240000300800 */
[----:B------:R-:W4:Y:S02]  /*79e50*/  LDL.LU R117, [R1+0x634] ;  /* 0x0006340001757983 */ /* 0x000f240000300800 */
[----:B------:R-:W4:Y:S01]  /*79e60*/  LDL.LU R118, [R1+0x638] ;  /* 0x0006380001767983 */ /* 0x000f220000300800 */
[----:B------:R-:W4:Y:S01]  /*79e70*/  LDL.LU R119, [R1+0x63c] ;  /* 0x00063c0001777983 */ /* 0x000f220000300800 */
[----:B------:R-:W-:-:S05]  /*79e80*/  LOP3.LUT R251, R0, 0x20, RZ, 0x3c, !PT ;  /* 0x0000002000fb7812 */ /* 0x000fca00078e3cff */
[----:B------:R-:W-:Y:S04]  /*79e90*/  LDS R233, [R251+0x24380] ;  /* 0x02438000fbe97984 */ /* 0x000fe80000000800 */
[----:B------:R-:W1:Y:S04]  /*79ea0*/  LDS R235, [R251+0x26380] ;  /* 0x02638000fbeb7984 */ /* 0x000e680000000800 */
[----:B------:R-:W-:Y:S04]  /*79eb0*/  LDS R237, [R251+0x24480] ;  /* 0x02448000fbed7984 */ /* 0x000fe80000000800 */
[----:B------:R-:W-:Y:S01]  /*79ec0*/  LDS R239, [R251+0x26480] ;  /* 0x02648000fbef7984 */ /* 0x000fe20000000800 */
[C---:B--2---:R-:W-:Y:S08]  /*79ed0*/  HMMA.1688.F32.TF32 R136, R240.reuse, R42, R132 ;  /* 0x0000002af088723c */ /* 0x044ff00000081084 */
[C---:B------:R-:W-:Y:S08]  /*79ee0*/  HMMA.1688.F32.TF32 R132, R240.reuse, R38, R128 ;  /* 0x00000026f084723c */ /* 0x040ff00000081080 */
[C---:B---3--:R-:W-:Y:S07]  /*79ef0*/  HMMA.1688.F32.TF32 R128, R240.reuse, R34, R228 ;  /* 0x00000022f080723c */ /* 0x048fee00000810e4 */
[----:B------:R-:W-:Y:S01]  /*79f00*/  STL.64 [R1+0x1260], R136 ;  /* 0x0012608801007387 */ /* 0x000fe20000100a00 */
[----:B------:R-:W-:Y:S07]  /*79f10*/  STL.64 [R1+0x1268], R138 ;  /* 0x0012688a01007387 */ /* 0x000fee0000100a00 */
[----:B------:R-:W-:Y:S02]  /*79f20*/  STL.64 [R1+0x1250], R132 ;  /* 0x0012508401007387 */ /* 0x000fe40000100a00 */
[----:B------:R-:W-:Y:S01]  /*79f30*/  STL.64 [R1+0x1258], R134 ;  /* 0x0012588601007387 */ /* 0x000fe20000100a00 */
[C---:B------:R-:W-:Y:S08]  /*79f40*/  HMMA.1688.F32.TF32 R108, R240.reuse, R18, R108 ;  /* 0x00000012f06c723c */ /* 0x040ff0000008106c */
[C---:B------:R-:W-:Y:S08]  /*79f50*/  HMMA.1688.F32.TF32 R104, R240.reuse, R14, R104 ;  /* 0x0000000ef068723c */ /* 0x040ff00000081068 */
[C---:B------:R-:W-:Y:S08]  /*79f60*/  HMMA.1688.F32.TF32 R100, R240.reuse, R10, R100 ;  /* 0x0000000af064723c */ /* 0x040ff00000081064 */
[----:B------:R-:W-:Y:S08]  /*79f70*/  HMMA.1688.F32.TF32 R96, R240, R6, R96 ;  /* 0x00000006f060723c */ /* 0x000ff00000081060 */
[----:B-1----:R-:W-:Y:S01]  /*79f80*/  HMMA.1688.F32.TF32 R84, R232, R50, R84 ;  /* 0x00000032e854723c */ /* 0x002fe20000081054 */
        /* <DEDUP_REMOVED lines=8> */
[----:B------:R-:W-:Y:S07]  /*7a010*/  HMMA.1688.F32.TF32 R120, R240, R22, R224 ;  /* 0x00000016f078723c */ /* 0x000fee00000810e0 */
[----:B------:R-:W-:Y:S01]  /*7a020*/  STL.64 [R1+0x1230], R128 ;  /* 0x0012308001007387 */ /* 0x000fe20000100a00 */
[----:B------:R-:W-:Y:S07]  /*7a030*/  STL.64 [R1+0x1238], R130 ;  /* 0x0012388201007387 */ /* 0x000fee0000100a00 */
[----:B------:R-:W-:Y:S02]  /*7a040*/  STL.64 [R1+0x1220], R124 ;  /* 0x0012207c01007387 */ /* 0x000fe40000100a00 */
[----:B------:R-:W-:Y:S06]  /*7a050*/  STL.64 [R1+0x1228], R126 ;  /* 0x0012287e01007387 */ /* 0x000fec0000100a00 */
        /* <DEDUP_REMOVED lines=10> */
[C---:B--2---:R-:W-:Y:S08]  /*7a100*/  HMMA.1688.F32.TF32 R96, R232.reuse, R66, R92 ;  /* 0x00000042e860723c */ /* 0x044ff0000008105c */
[C---:B------:R-:W-:Y:S08]  /*7a110*/  HMMA.1688.F32.TF32 R92, R232.reuse, R62, R72 ;  /* 0x0000003ee85c723c */ /* 0x040ff00000081048 */
[C---:B------:R-:W-:Y:S08]  /*7a120*/  HMMA.1688.F32.TF32 R72, R232.reuse, R58, R68 ;  /* 0x0000003ae848723c */ /* 0x040ff00000081044 */
[C---:B------:R-:W-:Y:S01]  /*7a130*/  HMMA.1688.F32.TF32 R68, R232.reuse, R54, R88 ;  /* 0x00000036e844723c */ /* 0x040fe20000081058 */
[----:B------:R-:W-:Y:S01]  /*7a140*/  STL.64 [R1+0x30], R96 ;  /* 0x0000306001007387 */ /* 0x000fe20000100a00 */
[----:B------:R-:W-:Y:S05]  /*7a150*/  STL.64 [R1+0x38], R98 ;  /* 0x0000386201007387 */ /* 0x000fea0000100a00 */
[----:B------:R-:W-:Y:S02]  /*7a160*/  STL.64 [R1+0x20], R92 ;  /* 0x0000205c01007387 */ /* 0x000fe40000100a00 */
[----:B------:R-:W-:Y:S06]  /*7a170*/  STL.64 [R1+0x28], R94 ;  /* 0x0000285e01007387 */ /* 0x000fec0000100a00 */
[----:B------:R-:W-:Y:S01]  /*7a180*/  STL.64 [R1+0x10], R72 ;  /* 0x0000104801007387 */ /* 0x000fe20000100a00 */
[----:B------:R4:W-:Y:S07]  /*7a190*/  STL.64 [R1+0x18], R74 ;  /* 0x0000184a01007387 */ /* 0x0009ee0000100a00 */
[----:B------:R-:W-:Y:S02]  /*7a1a0*/  STL.64 [R1], R68 ;  /* 0x0000004401007387 */ /* 0x000fe40000100a00 */
[----:B------:R2:W-:Y:S01]  /*7a1b0*/  STL.64 [R1+0x8], R70 ;  /* 0x0000084601007387 */ /* 0x0005e20000100a00 */
[C---:B----4-:R-:W-:Y:S08]  /*7a1c0*/  HMMA.1688.F32.TF32 R72, R232.reuse, R46, R80 ;  /* 0x0000002ee848723c */ /* 0x050ff00000081050 */
[C---:B--2---:R-:W-:Y:S01]  /*7a1d0*/  HMMA.1688.F32.TF32 R68, R232.reuse, R42, R76 ;  /* 0x0000002ae844723c */ /* 0x044fe2000008104c */
[----:B------:R-:W-:Y:S01]  /*7a1e0*/  STL.64 [R1+0xf90], R84 ;  /* 0x000f905401007387 */ /* 0x000fe20000100a00 */
[----:B------:R-:W-:Y:S11]  /*7a1f0*/  STL.64 [R1+0xf98], R86 ;  /* 0x000f985601007387 */ /* 0x000ff60000100a00 */
[----:B------:R-:W-:Y:S02]  /*7a200*/  @!UPT UIADD3 URZ, URZ, URZ, URZ ;  /* 0x0000003f3f3ff290 */ /* 0x000fe4000fffe03f */
[----:B------:R-:W-:Y:S01]  /*7a210*/  STL.64 [R1+0xf80], R72 ;  /* 0x000f804801007387 */ /* 0x000fe20000100a00 */
[----:B------:R2:W-:Y:S08]  /*7a220*/  STL.64 [R1+0xf88], R74 ;  /* 0x000f884a01007387 */ /* 0x0005f00000100a00 */
[----:B------:R-:W-:Y:S02]  /*7a230*/  IMAD.MOV.U32 R20, RZ, RZ, R68 ;  /* 0x000000ffff147224 */ /* 0x000fe400078e0044 */
[----:B------:R3:W-:Y:S01]  /*7a240*/  STL.64 [R1+0xf78], R70 ;  /* 0x000f784601007387 */ /* 0x0007e20000100a00 */
[----:B------:R-:W-:Y:S01]  /*7a250*/  MOV R21, R69 ;  /* 0x0000004500157202 */ /* 0x000fe20000000f00 */
[C---:B--2---:R-:W-:Y:S08]  /*7a260*/  HMMA.1688.F32.TF32 R72, R232.reuse, R38, R112 ;  /* 0x00000026e848723c */ /* 0x044ff00000081070 */
[----:B---3--:R-:W-:Y:S01]  /*7a270*/  HMMA.1688.F32.TF32 R68, R232, R34, R116 ;  /* 0x00000022e844723c */ /* 0x008fe20000081074 */
[----:B------:R-:W-:Y:S01]  /*7a280*/  STL [R1+0x36a8], R21 ;  /* 0x0036a81501007387 */ /* 0x000fe20000100800 */
[----:B------:R-:W-:Y:S05]  /*7a290*/  STL [R1+0x36a4], R20 ;  /* 0x0036a41401007387 */ /* 0x000fea0000100800 */
[----:B------:R-:W-:-:S08]  /*7a2a0*/  IMAD.MOV.U32 R119, RZ, RZ, R2 ;  /* 0x000000ffff777224 */ /* 0x000fd000078e0002 */
[----:B------:R-:W-:Y:S01]  /*7a2b0*/  STL.64 [R1+0xf60], R72 ;  /* 0x000f604801007387 */ /* 0x000fe20000100a00 */
[----:B------:R-:W-:Y:S07]  /*7a2c0*/  STL.64 [R1+0xf68], R74 ;  /* 0x000f684a01007387 */ /* 0x000fee0000100a00 */
[----:B------:R2:W-:Y:S02]  /*7a2d0*/  STL.64 [R1+0x850], R68 ;  /* 0x0008504401007387 */ /* 0x0005e40000100a00 */
[----:B------:R-:W3:Y:S01]  /*7a2e0*/  LDL.LU R116, [R1+0x3d0] ;  /* 0x0003d00001747983 */ /* 0x000ee20000300800 */
[----:B------:R-:W3:Y:S01]  /*7a2f0*/  LDL.LU R117, [R1+0x3d4] ;  /* 0x0003d40001757983 */ /* 0x000ee20000300800 */
[----:B------:R-:W3:Y:S02]  /*7a300*/  LDL.LU R118, [R1+0x3d8] ;  /* 0x0003d80001767983 */ /* 0x000ee40000300800 */
[----:B------:R-:W4:Y:S02]  /*7a310*/  LDL.LU R2, [R1+0x3908] ;  /* 0x0039080001027983 */ /* 0x000f240000300800 */
        /* <DEDUP_REMOVED lines=12> */
[----:B--2---:R-:W2:Y:S02]  /*7a3e0*/  LDL.LU R68, [R1+0x430] ;  /* 0x0004300001447983 */ /* 0x004ea40000300800 */
[----:B------:R-:W-:Y:S01]  /*7a3f0*/  IMAD.MOV.U32 R21, RZ, RZ, R70 ;  /* 0x000000ffff157224 */ /* 0x000fe200078e0046 */
[----:B------:R-:W2:Y:S01]  /*7a400*/  LDL.LU R69, [R1+0x434] ;  /* 0x0004340001457983 */ /* 0x000ea20000300800 */
[----:B------:R-:W-:-:S02]  /*7a410*/  IMAD.MOV.U32 R20, RZ, RZ, R71 ;  /* 0x000000ffff147224 */ /* 0x000fc400078e0047 */
        /* <DEDUP_REMOVED lines=45> */
[----:B------:R1:W-:Y:S01]  /*7a6f0*/  STL [R1+0x36b0], R21 ;  /* 0x0036b01501007387 */ /* 0x0003e20000100800 */
[----:B------:R1:W-:Y:S01]  /*7a700*/  STL [R1+0x36ac], R20 ;  /* 0x0036ac1401007387 */ /* 0x0003e20000100800 */
[C---:B--2---:R-:W-:Y:S08]  /*7a710*/  HMMA.1688.F32.TF32 R120, R232.reuse, R26, R120 ;  /* 0x0000001ae878723c */ /* 0x044ff00000081078 */
[C---:B---3--:R-:W-:Y:S08]  /*7a720*/  HMMA.1688.F32.TF32 R124, R232.reuse, R30, R124 ;  /* 0x0000001ee87c723c */ /* 0x048ff0000008107c */
[C---:B------:R-:W-:Y:S08]  /*7a730*/  HMMA.1688.F32.TF32 R108, R232.reuse, R18, R108 ;  /* 0x00000012e86c723c */ /* 0x040ff0000008106c */
[C---:B------:R-:W-:Y:S08]  /*7a740*/  HMMA.1688.F32.TF32 R96, R232.reuse, R6, R96 ;  /* 0x00000006e860723c */ /* 0x040ff00000081060 */
[C---:B----4-:R-:W-:Y:S08]  /*7a750*/  HMMA.1688.F32.TF32 R104, R232.reuse, R14, R104 ;  /* 0x0000000ee868723c */ /* 0x050ff00000081068 */
[----:B------:R-:W-:Y:S01]  /*7a760*/  HMMA.1688.F32.TF32 R100, R232, R10, R100 ;  /* 0x0000000ae864723c */ /* 0x000fe20000081064 */
[----:B------:R-:W-:Y:S01]  /*7a770*/  STL.64 [R1+0xf50], R124 ;  /* 0x000f507c01007387 */ /* 0x000fe20000100a00 */
[----:B------:R-:W-:Y:S02]  /*7a780*/  STL.64 [R1+0xf58], R126 ;  /* 0x000f587e01007387 */ /* 0x000fe40000100a00 */
[----:B-1----:R-:W-:-:S02]  /*7a790*/  IMAD.MOV.U32 R21, RZ, RZ, R120 ;  /* 0x000000ffff157224 */ /* 0x002fc400078e0078 */
[----:B------:R1:W-:Y:S02]  /*7a7a0*/  STL.64 [R1+0xf48], R122 ;  /* 0x000f487a01007387 */ /* 0x0003e40000100a00 */
[----:B------:R-:W-:Y:S02]  /*7a7b0*/  IMAD.MOV.U32 R20, RZ, RZ, R121 ;  /* 0x000000ffff147224 */ /* 0x000fe400078e0079 */
[----:B-1----:R-:W-:Y:S08]  /*7a7c0*/  HMMA.1688.F32.TF32 R120, R232, R22, R224 ;  /* 0x00000016e878723c */ /* 0x002ff000000810e0 */
[C---:B------:R-:W-:Y:S08]  /*7a7d0*/  HMMA.1688.F32.TF32 R92, R228.reuse, R66, R92 ;  /* 0x00000042e45c723c */ /* 0x040ff0000008105c */
[----:B------:R-:W-:Y:S01]  /*7a7e0*/  HMMA.1688.F32.TF32 R72, R228, R62, R72 ;  /* 0x0000003ee448723c */ /* 0x000fe20000081048 */
[----:B------:R1:W-:Y:S01]  /*7a7f0*/  STL [R1+0x36b8], R21 ;  /* 0x0036b81501007387 */ /* 0x0003e20000100800 */
[----:B------:R2:W-:Y:S01]  /*7a800*/  STL [R1+0x36b4], R20 ;  /* 0x0036b41401007387 */ /* 0x0005e20000100800 */
[----:B------:R-:W-:-:S05]  /*7a810*/  MOV R79, R2 ;  /* 0x00000002004f7202 */ /* 0x000fca0000000f00 */
[C---:B------:R-:W-:Y:S08]  /*7a820*/  HMMA.1688.F32.TF32 R80, R228.reuse, R46, R80 ;  /* 0x0000002ee450723c */ /* 0x040ff00000081050 */
[----:B------:R-:W-:Y:S01]  /*7a830*/  HMMA.1688.F32.TF32 R240, R228, R34, R116 ;  /* 0x00000022e4f0723c */ /* 0x000fe20000081074 */
[----:B------:R-:W-:Y:S04]  /*7a840*/  LDS R232, [R0+0x24500] ;  /* 0x0245000000e87984 */ /* 0x000fe80000000800 */
[----:B------:R-:W-:Y:S04]  /*7a850*/  LDS R234, [R0+0x26500] ;  /* 0x0265000000ea7984 */ /* 0x000fe80000000800 */
[----:B------:R-:W-:Y:S04]  /*7a860*/  LDS R233, [R251+0x24500] ;  /* 0x02450000fbe97984 */ /* 0x000fe80000000800 */
[----:B------:R-:W3:Y:S01]  /*7a870*/  LDS R235, [R251+0x26500] ;  /* 0x02650000fbeb7984 */ /* 0x000ee20000000800 */
[----:B-1----:R-:W-:Y:S01]  /*7a880*/  IMAD.MOV.U32 R21, RZ, RZ, R106 ;  /* 0x000000ffff157224 */ /* 0x002fe200078e006a */
[----:B--2---:R-:W-:-:S02]  /*7a890*/  MOV R20, R107 ;  /* 0x0000006b00147202 */ /* 0x004fc40000000f00 */
[----:B------:R-:W-:Y:S01]  /*7a8a0*/  STL.64 [R1+0xf30], R120 ;  /* 0x000f307801007387 */ /* 0x000fe20000100a00 */
[----:B------:R-:W-:Y:S02]  /*7a8b0*/  STL.64 [R1+0xf38], R122 ;  /* 0x000f387a01007387 */ /* 0x000fe40000100a00 */
[----:B------:R-:W-:Y:S02]  /*7a8c0*/  STL.64 [R1+0xf20], R108 ;  /* 0x000f206c01007387 */ /* 0x000fe40000100a00 */
[----:B------:R-:W-:Y:S01]  /*7a8d0*/  STL.64 [R1+0xf28], R110 ;  /* 0x000f286e01007387 */ /* 0x000fe20000100a00 */
[----:B------:R-:W-:Y:S01]  /*7a8e0*/  STL.64 [R1+0xf10], R104 ;  /* 0x000f106801007387 */ /* 0x000fe20000100a00 */
[----:B------:R1:W-:Y:S02]  /*7a8f0*/  STL [R1+0x36c0], R21 ;  /* 0x0036c01501007387 */ /* 0x0003e40000100800 */
[----:B------:R2:W-:Y:S02]  /*7a900*/  STL [R1+0x36bc], R20 ;  /* 0x0036bc1401007387 */ /* 0x0005e40000100800 */
[----:B------:R-:W-:Y:S01]  /*7a910*/  STL.64 [R1+0xf00], R100 ;  /* 0x000f006401007387 */ /* 0x000fe20000100a00 */
[----:B------:R-:W-:Y:S01]  /*7a920*/  STL.64 [R1+0xf08], R102 ;  /* 0x000f086601007387 */ /* 0x000fe20000100a00 */
[----:B------:R-:W-:Y:S02]  /*7a930*/  STL.64 [R1+0xed8], R98 ;  /* 0x000ed86201007387 */ /* 0x000fe40000100a00 */
[----:B-1----:R-:W-:-:S02]  /*7a940*/  IMAD.MOV.U32 R21, RZ, RZ, R96 ;  /* 0x000000ffff157224 */ /* 0x002fc400078e0060 */
[----:B--2---:R-:W-:-:S03]  /*7a950*/  IMAD.MOV.U32 R20, RZ, RZ, R97 ;  /* 0x000000ffff147224 */ /* 0x004fc600078e0061 */
[----:B------:R1:W-:Y:S02]  /*7a960*/  STL [R1+0x36c8], R21 ;  /* 0x0036c81501007387 */ /* 0x0003e40000100800 */
[----:B------:R2:W-:Y:S02]  /*7a970*/  STL [R1+0x36c4], R20 ;  /* 0x0036c41401007387 */ /* 0x0005e40000100800 */
[----:B------:R-:W-:Y:S02]  /*7a980*/  STL.64 [R1+0xec0], R92 ;  /* 0x000ec05c01007387 */ /* 0x000fe40000100a00 */
[----:B------:R-:W-:Y:S01]  /*7a990*/  STL.64 [R1+0xec8], R94 ;  /* 0x000ec85e01007387 */ /* 0x000fe20000100a00 */
[----:B------:R4:W-:Y:S01]  /*7a9a0*/  STL.64 [R1+0xeb0], R72 ;  /* 0x000eb04801007387 */ /* 0x0009e20000100a00 */
[----:B-1----:R-:W-:Y:S01]  /*7a9b0*/  IMAD.MOV.U32 R21, RZ, RZ, R74 ;  /* 0x000000ffff157224 */ /* 0x002fe200078e004a */
[----:B--2---:R-:W-:Y:S02]  /*7a9c0*/  MOV R20, R75 ;  /* 0x0000004b00147202 */ /* 0x004fe40000000f00 */
[C---:B----4-:R-:W-:Y:S08]  /*7a9d0*/  HMMA.1688.F32.TF32 R72, R228.reuse, R58, R68 ;  /* 0x0000003ae448723c */ /* 0x050ff00000081044 */
[C---:B------:R-:W-:Y:S11]  /*7a9e0*/  HMMA.1688.F32.TF32 R68, R228.reuse, R54, R88 ;  /* 0x00000036e444723c */ /* 0x040ff60000081058 */
[----:B------:R-:W-:Y:S11]  /*7a9f0*/  @!UPT UIADD3 URZ, URZ, URZ, URZ ;  /* 0x0000003f3f3ff290 */ /* 0x000ff6000fffe03f */
[----:B------:R-:W-:Y:S01]  /*7aa00*/  @!UPT UIADD3 URZ, URZ, URZ, URZ ;  /* 0x0000003f3f3ff290 */ /* 0x000fe2000fffe03f */
[----:B------:R-:W-:Y:S01]  /*7aa10*/  STL.64 [R1+0xe90], R68 ;  /* 0x000e904401007387 */ /* 0x000fe20000100a00 */
[----:B------:R-:W-:Y:S02]  /*7aa20*/  STL.64 [R1+0xea0], R72 ;  /* 0x000ea04801007387 */ /* 0x000fe40000100a00 */
[----:B------:R-:W-:Y:S02]  /*7aa30*/  STL.64 [R1+0xea8], R74 ;  /* 0x000ea84a01007387 */ /* 0x000fe40000100a00 */
[----:B------:R1:W-:Y:S02]  /*7aa40*/  STL [R1+0xe98], R70 ;  /* 0x000e984601007387 */ /* 0x0003e40000100800 */
[----:B------:R-:W-:Y:S02]  /*7aa50*/  IMAD.MOV.U32 R2, RZ, RZ, R71 ;  /* 0x000000ffff027224 */ /* 0x000fe400078e0047 */
[C---:B-1----:R-:W-:Y:S08]  /*7aa60*/  HMMA.1688.F32.TF32 R68, R228.reuse, R50, R84 ;  /* 0x00000032e444723c */ /* 0x042ff00000081054 */
[C---:B------:R-:W-:Y:S11]  /*7aa70*/  HMMA.1688.F32.TF32 R72, R228.reuse, R42, R76 ;  /* 0x0000002ae448723c */ /* 0x040ff6000008104c */
[----:B------:R-:W-:Y:S04]  /*7aa80*/  @!UPT UIADD3 URZ, URZ, URZ, URZ ;  /* 0x0000003f3f3ff290 */ /* 0x000fe8000fffe03f */
[----:B------:R-:W-:Y:S01]  /*7aa90*/  STL.64 [R1+0xe80], R68 ;  /* 0x000e804401007387 */ /* 0x000fe20000100a00 */
[----:B------:R1:W-:Y:S02]  /*7aaa0*/  STL.64 [R1+0xe88], R70 ;  /* 0x000e884601007387 */ /* 0x0003e40000100a00 */
[----:B-1----:R-:W-:Y:S01]  /*7aab0*/  HMMA.1688.F32.TF32 R68, R228, R38, R112 ;  /* 0x00000026e444723c */ /* 0x002fe20000081070 */
[----:B------:R-:W-:Y:S01]  /*7aac0*/  STL.64 [R1+0xe70], R80 ;  /* 0x000e705001007387 */ /* 0x000fe20000100a00 */
[----:B------:R-:W-:Y:S03]  /*7aad0*/  STL.64 [R1+0xe78], R82 ;  /* 0x000e785201007387 */ /* 0x000fe60000100a00 */
[----:B------:R1:W-:Y:S02]  /*7aae0*/  STL.64 [R1+0xe60], R72 ;  /* 0x000e604801007387 */ /* 0x0003e40000100a00 */
[----:B------:R2:W-:Y:S01]  /*7aaf0*/  STL.64 [R1+0xe68], R74 ;  /* 0x000e684a01007387 */ /* 0x0005e20000100a00 */
[----:B------:R-:W4:Y:S11]  /*7ab00*/  LDL.LU R76, [R1+0x320] ;  /* 0x00032000014c7983 */ /* 0x000f360000300800 */
[----:B------:R-:W-:Y:S04]  /*7ab10*/  @!UPT UIADD3 URZ, URZ, URZ, URZ ;  /* 0x0000003f3f3ff290 */ /* 0x000fe8000fffe03f */
[----:B------:R3:W-:Y:S01]  /*7ab20*/  STL.64 [R1+0xe50], R68 ;  /* 0x000e504401007387 */ /* 0x0007e20000100a00 */
        /* <DEDUP_REMOVED lines=8> */
[----:B-1----:R-:W4:Y:S02]  /*7abb0*/  LDL.LU R72, [R1+0x270] ;  /* 0x0002700001487983 */ /* 0x002f240000300800 */
[----:B------:R-:W4:Y:S02]  /*7abc0*/  LDL.LU R73, [R1+0x274] ;  /* 0x0002740001497983 */ /* 0x000f240000300800 */
[----:B--2---:R-:W4:Y:S01]  /*7abd0*/  LDL.LU R74, [R1+0x278] ;  /* 0x00027800014a7983 */ /* 0x004f220000300800 */
        /* <DEDUP_REMOVED lines=37> */
[----:B---3--:R-:W3:Y:S02]  /*7ae30*/  LDL.LU R68, [R1+0x360] ;  /* 0x0003600001447983 */ /* 0x008ee40000300800 */
        /* <DEDUP_REMOVED lines=19> */
[----:B------:R-:W-:Y:S02]  /*7af70*/  STL [R1+0x369c], R240 ;  /* 0x00369cf001007387 */ /* 0x000fe40000100800 */
[----:B------:R-:W-:Y:S02]  /*7af80*/  STL [R1+0x3698], R241 ;  /* 0x003698f101007387 */ /* 0x000fe40000100800 */
[----:B------:R-:W-:Y:S01]  /*7af90*/  STL [R1+0x3694], R242 ;  /* 0x003694f201007387 */ /* 0x000fe20000100800 */
[----:B------:R-:W-:Y:S01]  /*7afa0*/  STL [R1+0x3690], R243 ;  /* 0x003690f301007387 */ /* 0x000fe20000100800 */
[C---:B----4-:R-:W-:Y:S08]  /*7afb0*/  HMMA.1688.F32.TF32 R72, R236.reuse, R58, R72 ;  /* 0x0000003aec48723c */ /* 0x050ff00000081048 */
[C---:B--2---:R-:W-:Y:S08]  /*7afc0*/  HMMA.1688.F32.TF32 R92, R236.reuse, R62, R92 ;  /* 0x0000003eec5c723c */ /* 0x044ff0000008105c */
[----:B------:R-:W-:Y:S08]  /*7afd0*/  HMMA.1688.F32.TF32 R96, R236, R66, R96 ;  /* 0x00000042ec60723c */ /* 0x000ff00000081060 */
        /* <DEDUP_REMOVED lines=10> */
[----:B------:R-:W1:Y:S01]  /*7b080*/  LDS R231, [R251+0x26580] ;  /* 0x02658000fbe77984 */ /* 0x000e620000000800 */
[C---:B---3--:R-:W-:Y:S03]  /*7b090*/  HMMA.1688.F32.TF32 R68, R236.reuse, R54, R68 ;  /* 0x00000036ec44723c */ /* 0x048fe60000081044 */
        /* <DEDUP_REMOVED lines=23> */
[C---:B---3--:R-:W-:Y:S11]  /*7b210*/  HMMA.1688.F32.TF32 R68, R236.reuse, R46, R84 ;  /* 0x0000002eec44723c */ /* 0x048ff60000081054 */
[----:B------:R-:W-:Y:S11]  /*7b220*/  @!UPT UIADD3 URZ, URZ, URZ, URZ ;  /* 0x0000003f3f3ff290 */ /* 0x000ff6000fffe03f */
[----:B------:R-:W-:Y:S01]  /*7b230*/  @!UPT UIADD3 URZ, URZ, URZ, URZ ;  /* 0x0000003f3f3ff290 */ /* 0x000fe2000fffe03f */
[----:B------:R-:W-:Y:S01]  /*7b240*/  STL.64 [R1+0xbf0], R68 ;  /* 0x000bf04401007387 */ /* 0x000fe20000100a00 */
[----:B------:R-:W-:Y:S02]  /*7b250*/  STL.64 [R1+0xc00], R72 ;  /* 0x000c004801007387 */ /* 0x000fe40000100a00 */
[----:B------:R-:W-:Y:S02]  /*7b260*/  STL.64 [R1+0xc08], R74 ;  /* 0x000c084a01007387 */ /* 0x000fe40000100a00 */
[----:B------:R2:W-:Y:S02]  /*7b270*/  STL [R1+0xbf8], R70 ;  /* 0x000bf84601007387 */ /* 0x0005e40000100800 */
[----:B------:R-:W-:Y:S02]  /*7b280*/  IMAD.MOV.U32 R240, RZ, RZ, R71 ;  /* 0x000000fffff07224 */ /* 0x000fe400078e0047 */
[C---:B--2---:R-:W-:Y:S08]  /*7b290*/  HMMA.1688.F32.TF32 R68, R236.reuse, R38, R76 ;  /* 0x00000026ec44723c */ /* 0x044ff0000008104c */
[----:B------:R-:W-:Y:S01]  /*7b2a0*/  HMMA.1688.F32.TF32 R72, R236, R42, R80 ;  /* 0x0000002aec48723c */ /* 0x000fe20000081050 */
[----:B------:R2:W-:Y:S11]  /*7b2b0*/  STL [R1+0x36a0], R240 ;  /* 0x0036a0f001007387 */ /* 0x0005f60000100800 */
[----:B------:R-:W-:Y:S03]  /*7b2c0*/  @!UPT UIADD3 URZ, URZ, URZ, URZ ;  /* 0x0000003f3f3ff290 */ /* 0x000fe6000fffe03f */
[----:B------:R-:W-:Y:S08]  /*7b2d0*/  STL.64 [R1+0xbd0], R68 ;  /* 0x000bd04401007387 */ /* 0x000ff00000100a00 */
[----:B------:R-:W-:Y:S02]  /*7b2e0*/  STL.64 [R1+0xbe0], R72 ;  /* 0x000be04801007387 */ /* 0x000fe40000100a00 */
[----:B------:R-:W-:Y:S02]  /*7b2f0*/  STL.64 [R1+0xbe8], R74 ;  /* 0x000be84a01007387 */ /* 0x000fe40000100a00 */
[----:B------:R3:W-:Y:S02]  /*7b300*/  STL [R1+0xbd8], R70 ;  /* 0x000bd84601007387 */ /* 0x0007e40000100800 */
[----:B--2---:R-:W-:-:S02]  /*7b310*/  IMAD.MOV.U32 R240, RZ, RZ, R71 ;  /* 0x000000fffff07224 */ /* 0x004fc400078e0047 */
[C---:B---3--:R-:W-:Y:S11]  /*7b320*/  HMMA.1688.F32.TF32 R68, R236.reuse, R34, R112 ;  /* 0x00000022ec44723c */ /* 0x048ff60000081070 */
[----:B------:R-:W-:Y:S11]  /*7b330*/  @!UPT UIADD3 URZ, URZ, URZ, URZ ;  /* 0x0000003f3f3ff290 */ /* 0x000ff6000fffe03f */
[----:B------:R-:W-:Y:S01]  /*7b340*/  @!UPT UIADD3 URZ, URZ, URZ, URZ ;  /* 0x0000003f3f3ff290 */ /* 0x000fe2000fffe03f */
[----:B------:R-:W-:Y:S01]  /*7b350*/  STL.64 [R1+0xba0], R68 ;  /* 0x000ba04401007387 */ /* 0x000fe20000100a00 */
[----:B------:R2:W-:Y:S02]  /*7b360*/  STL.64 [R1+0xba8], R70 ;  /* 0x000ba84601007387 */ /* 0x0005e40000100a00 */
[C---:B--2---:R-:W-:Y:S11]  /*7b370*/  HMMA.1688.F32.TF32 R68, R236.reuse, R30, R116 ;  /* 0x0000001eec44723c */ /* 0x044ff60000081074 */
[----:B------:R-:W-:Y:S11]  /*7b380*/  @!UPT UIADD3 URZ, URZ, URZ, URZ ;  /* 0x0000003f3f3ff290 */ /* 0x000ff6000fffe03f */
[----:B------:R-:W-:Y:S01]  /*7b390*/  @!UPT UIADD3 URZ, URZ, URZ, URZ ;  /* 0x0000003f3f3ff290 */ /* 0x000fe2000fffe03f */
[----:B------:R-:W-:Y:S01]  /*7b3a0*/  STL [R1+0xb9c], R71 ;  /* 0x000b9c4701007387 */ /* 0x000fe20000100800 */
[----:B------:R-:W-:Y:S02]  /*7b3b0*/  IMAD.MOV.U32 R242, RZ, RZ, R69 ;  /* 0x000000fffff27224 */ /* 0x000fe400078e0045 */
[----:B------:R-:W-:Y:S01]  /*7b3c0*/  IMAD.MOV.U32 R243, RZ, RZ, R70 ;  /* 0x000000fffff37224 */ /* 0x000fe200078e0046 */
[----:B------:R-:W-:Y:S01]  /*7b3d0*/  MOV R241, R68 ;  /* 0x0000004400f17202 */ /* 0x000fe20000000f00 */
[----:B------:R-:W2:Y:S01]  /*7b3e0*/  LDL.LU R244, [R1+0x2b0] ;  /* 0x0002b00001f47983 */ /* 0x000ea20000300800 */
[----:B------:R-:W2:Y:S02]  /*7b3f0*/  LDL.LU R245, [R1+0x2b4] ;  /* 0x0002b40001f57983 */ /* 0x000ea40000300800 */
[----:B------:R-:W2:Y:S02]  /*7b400*/  LDL.LU R246, [R1+0x2b8] ;  /* 0x0002b80001f67983 */ /* 0x000ea40000300800 */
[----:B------:R-:W2:Y:S01]  /*7b410*/  LDL.LU R247, [R1+0x2bc] ;  /* 0x0002bc0001f77983 */ /* 0x000ea20000300800 */
[----:B------:R-:W-:Y:S01]  /*7b420*/  STL.64 [R1+0x36d8], R242 ;  /* 0x0036d8f201007387 */ /* 0x000fe20000100a00 */
[----:B------:R3:W-:Y:S03]  /*7b430*/  STL.64 [R1+0x36d0], R240 ;  /* 0x0036d0f001007387 */ /* 0x0007e60000100a00 */
[----:B---3--:R-:W3:Y:S01]  /*7b440*/  LDL.LU R240, [R1+0x2c0] ;  /* 0x0002c00001f07983 */ /* 0x008ee20000300800 */
        /* <DEDUP_REMOVED lines=95> */
[C---:B--2---:R-:W-:Y:S08]  /*7ba40*/  HMMA.1688.F32.TF32 R152, R236.reuse, R26, R152 ;  /* 0x0000001aec98723c */ /* 0x044ff00000081098 */
[C---:B---3--:R-:W-:Y:S08]  /*7ba50*/  HMMA.1688.F32.TF32 R148, R236.reuse, R22, R148 ;  /* 0x00000016ec94723c */ /* 0x048ff00000081094 */
[C---:B------:R-:W-:Y:S08]  /*7ba60*/  HMMA.1688.F32.TF32 R144, R236.reuse, R18, R144 ;  /* 0x00000012ec90723c */ /* 0x040ff00000081090 */
[C---:B------:R-:W-:Y:S08]  /*7ba70*/  HMMA.1688.F32.TF32 R140, R236.reuse, R14, R140 ;  /* 0x0000000eec8c723c */ /* 0x040ff0000008108c */
[C---:B------:R-:W-:Y:S08]  /*7ba80*/  HMMA.1688.F32.TF32 R136, R236.reuse, R10, R136 ;  /* 0x0000000aec88723c */ /* 0x040ff00000081088 */
[----:B----4-:R-:W-:Y:S08]  /*7ba90*/  HMMA.1688.F32.TF32 R236, R236, R6, R132 ;  /* 0x00000006ecec723c */ /* 0x010ff00000081084 */
[C---:B------:R-:W-:Y:S08]  /*7baa0*/  HMMA.1688.F32.TF32 R128, R232.reuse, R66, R128 ;  /* 0x00000042e880723c */ /* 0x040ff00000081080 */
[C---:B------:R-:W-:Y:S08]  /*7bab0*/  HMMA.1688.F32.TF32 R124, R232.reuse, R62, R124 ;  /* 0x0000003ee87c723c */ /* 0x040ff0000008107c */
[C---:B------:R-:W-:Y:S01]  /*7bac0*/  HMMA.1688.F32.TF32 R120, R232.reuse, R58, R120 ;  /* 0x0000003ae878723c */ /* 0x040fe20000081078 */
[----:B------:R-:W-:Y:S01]  /*7bad0*/  STL.64 [R1+0xb80], R152 ;  /* 0x000b809801007387 */ /* 0x000fe20000100a00 */
[----:B------:R2:W-:Y:S06]  /*7bae0*/  STL.64 [R1+0xb88], R154 ;  /* 0x000b889a01007387 */ /* 0x0005ec0000100a00 */
[C---:B------:R-:W-:Y:S01]  /*7baf0*/  HMMA.1688.F32.TF32 R224, R232.reuse, R54, R224 ;  /* 0x00000036e8e0723c */ /* 0x040fe200000810e0 */
[----:B--2---:R-:W2:Y:S01]  /*7bb00*/  LDL.LU.64 R154, [R1+0x3900] ;  /* 0x00390000019a7983 */ /* 0x004ea20000300a00 */
[----:B------:R-:W2:Y:S02]  /*7bb10*/  LDL.LU.64 R152, [R1+0x38f8] ;  /* 0x0038f80001987983 */ /* 0x000ea40000300a00 */
[----:B------:R-:W-:Y:S02]  /*7bb20*/  STL.64 [R1+0xb70], R148 ;  /* 0x000b709401007387 */ /* 0x000fe40000100a00 */
[----:B------:R3:W-:Y:S02]  /*7bb30*/  STL.64 [R1+0xb78], R150 ;  /* 0x000b789601007387 */ /* 0x0007e40000100a00 */
[C---:B------:R-:W-:Y:S01]  /*7bb40*/  HMMA.1688.F32.TF32 R108, R232.reuse, R50, R108 ;  /* 0x00000032e86c723c */ /* 0x040fe2000008106c */
[----:B---3--:R-:W3:Y:S01]  /*7bb50*/  LDL.LU.64 R150, [R1+0x38f0] ;  /* 0x0038f00001967983 */ /* 0x008ee20000300a00 */
[----:B------:R-:W3:Y:S02]  /*7bb60*/  LDL.LU.64 R148, [R1+0x38e8] ;  /* 0x0038e80001947983 */ /* 0x000ee40000300a00 */
[----:B------:R-:W-:Y:S02]  /*7bb70*/  STL.64 [R1+0xb60], R144 ;  /* 0x000b609001007387 */ /* 0x000fe40000100a00 */
[----:B------:R4:W-:Y:S02]  /*7bb80*/  STL.64 [R1+0xb68], R146 ;  /* 0x000b689201007387 */ /* 0x0009e40000100a00 */
[C---:B------:R-:W-:Y:S01]  /*7bb90*/  HMMA.1688.F32.TF32 R104, R232.reuse, R46, R104 ;  /* 0x0000002ee868723c */ /* 0x040fe20000081068 */
[----:B----4-:R-:W4:Y:S01]  /*7bba0*/  LDL.LU.64 R146, [R1+0x38e0] ;  /* 0x0038e00001927983 */ /* 0x010f220000300a00 */
[----:B------:R-:W4:Y:S02]  /*7bbb0*/  LDL.LU.64 R144, [R1+0x38d8] ;  /* 0x0038d80001907983 */ /* 0x000f240000300a00 */
[----:B------:R-:W-:Y:S02]  /*7bbc0*/  STL.64 [R1+0xb20], R140 ;  /* 0x000b208c01007387 */ /* 0x000fe40000100a00 */
[----:B------:R1:W-:Y:S02]  /*7bbd0*/  STL.64 [R1+0xb28], R142 ;  /* 0x000b288e01007387 */ /* 0x0003e40000100a00 */
[C---:B------:R-:W-:Y:S01]  /*7bbe0*/  HMMA.1688.F32.TF32 R100, R232.reuse, R42, R100 ;  /* 0x0000002ae864723c */ /* 0x040fe20000081064 */
[----:B-1----:R-:W2:Y:S01]  /*7bbf0*/  LDL.LU.64 R142, [R1+0x38d0] ;  /* 0x0038d000018e7983 */ /* 0x002ea20000300a00 */
[----:B------:R-:W2:Y:S02]  /*7bc00*/  LDL.LU.64 R140, [R1+0x38c8] ;  /* 0x0038c800018c7983 */ /* 0x000ea40000300a00 */
[----:B------:R-:W-:Y:S02]  /*7bc10*/  STL.64 [R1+0xb10], R136 ;  /* 0x000b108801007387 */ /* 0x000fe40000100a00 */
[----:B------:R1:W-:Y:S02]  /*7bc20*/  STL.64 [R1+0xb18], R138 ;  /* 0x000b188a01007387 */ /* 0x0003e40000100a00 */
[C---:B------:R-:W-:Y:S01]  /*7bc30*/  HMMA.1688.F32.TF32 R96, R232.reuse, R38, R96 ;  /* 0x00000026e860723c */ /* 0x040fe20000081060 */
[----:B-1----:R-:W2:Y:S01]  /*7bc40*/  LDL.LU.64 R138, [R1+0x38c0] ;  /* 0x0038c000018a7983 */ /* 0x002ea20000300a00 */
[----:B------:R-:W2:Y:S02]  /*7bc50*/  LDL.LU.64 R136, [R1+0x38b8] ;  /* 0x0038b80001887983 */ /* 0x000ea40000300a00 */
[----:B------:R-:W2:Y:S02]  /*7bc60*/  LDL.LU.64 R134, [R1+0x38b0] ;  /* 0x0038b00001867983 */ /* 0x000ea40000300a00 */
[----:B------:R-:W2:Y:S01]  /*7bc70*/  LDL.LU.64 R132, [R1+0x38a8] ;  /* 0x0038a80001847983 */ /* 0x000ea20000300a00 */
[----:B------:R-:W-:Y:S01]  /*7bc80*/  STL.64 [R1+0xb00], R236 ;  /* 0x000b00ec01007387 */ /* 0x000fe20000100a00 */
[----:B------:R-:W-:Y:S02]  /*7bc90*/  STL.64 [R1+0xb08], R238 ;  /* 0x000b08ee01007387 */ /* 0x000fe40000100a00 */
[----:B------:R-:W-:Y:S02]  /*7bca0*/  STL.64 [R1+0xaf0], R128 ;  /* 0x000af08001007387 */ /* 0x000fe40000100a00 */
[----:B------:R1:W-:Y:S01]  /*7bcb0*/  STL.64 [R1+0xaf8], R130 ;  /* 0x000af88201007387 */ /* 0x0003e20000100a00 */
        /* <DEDUP_REMOVED lines=8> */
[----:B------:R-:W-:Y:S01]  /*7bd40*/  HMMA.1688.F32.TF32 R244, R228, R54, R244 ;  /* 0x00000036e4f4723c */ /* 0x000fe200000810f4 */
[----:B------:R-:W-:Y:S04]  /*7bd50*/  LDS R236, [R0+0x24600] ;  /* 0x0246000000ec7984 */ /* 0x000fe80000000800 */
[----:B-1----:R-:W2:Y:S01]  /*7bd60*/  LDL.LU.64 R130, [R1+0x38a0] ;  /* 0x0038a00001827983 */ /* 0x002ea20000300a00 */
[----:B------:R-:W2:Y:S02]  /*7bd70*/  LDL.LU.64 R128, [R1+0x3898] ;  /* 0x0038980001807983 */ /* 0x000ea40000300a00 */
[----:B------:R-:W-:Y:S02]  /*7bd80*/  STL.64 [R1+0xae0], R124 ;  /* 0x000ae07c01007387 */ /* 0x000fe40000100a00 */
[----:B------:R1:W-:Y:S01]  /*7bd90*/  STL.64 [R1+0xae8], R126 ;  /* 0x000ae87e01007387 */ /* 0x0003e20000100a00 */
[----:B------:R-:W-:Y:S04]  /*7bda0*/  LDS R238, [R0+0x26600] ;  /* 0x0266000000ee7984 */ /* 0x000fe80000000800 */
[----:B------:R-:W-:Y:S04]  /*7bdb0*/  LDS R237, [R251+0x24600] ;  /* 0x02460000fbed7984 */ /* 0x000fe80000000800 */
[----:B------:R-:W2:Y:S04]  /*7bdc0*/  LDS R239, [R251+0x26600] ;  /* 0x02660000fbef7984 */ /* 0x000ea80000000800 */
[----:B-1----:R-:W2:Y:S01]  /*7bdd0*/  LDL.LU.64 R126, [R1+0x3890] ;  /* 0x00389000017e7983 */ /* 0x002ea20000300a00 */
[----:B------:R-:W2:Y:S02]  /*7bde0*/  LDL.LU.64 R124, [R1+0x3888] ;  /* 0x00388800017c7983 */ /* 0x000ea40000300a00 */
[----:B------:R-:W-:Y:S02]  /*7bdf0*/  STL.64 [R1+0xad0], R120 ;  /* 0x000ad07801007387 */ /* 0x000fe40000100a00 */
[----:B------:R1:W-:Y:S02]  /*7be00*/  STL.64 [R1+0xad8], R122 ;  /* 0x000ad87a01007387 */ /* 0x0003e40000100a00 */
        /* <DEDUP_REMOVED lines=19> */
[----:B------:R1:W-:Y:S01]  /*7bf40*/  STL.64 [R1+0xa88], R98 ;  /* 0x000a886201007387 */ /* 0x0003e20000100a00 */
[----:B------:R-:W-:Y:S01]  /*7bf50*/  HMMA.1688.F32.TF32 R232, R232, R6, R112 ;  /* 0x00000006e8e8723c */ /* 0x000fe20000081070 */
        /* <DEDUP_REMOVED lines=16> */
[----:B-1----:R-:W3:Y:S01]  /*7c060*/  LDL.LU.64 R90, [R1+0x37f0] ;  /* 0x0037f000015a7983 */ /* 0x002ee20000300a00 */
[----:B------:R-:W3:Y:S02]  /*7c070*/  LDL.LU.64 R88, [R1+0x37e8] ;  /* 0x0037e80001587983 */ /* 0x000ee40000300a00 */
        /* <DEDUP_REMOVED lines=12> */
[----:B------:R-:W3:Y:S02]  /*7c140*/  LDL.LU.64 R114, [R1+0x37b0] ;  /* 0x0037b00001727983 */ /* 0x000ee40000300a00 */
[----:B------:R-:W3:Y:S01]  /*7c150*/  LDL.LU.64 R112, [R1+0x37a8] ;  /* 0x0037a80001707983 */ /* 0x000ee20000300a00 */
[----:B------:R1:W-:Y:S01]  /*7c160*/  STL.64 [R1+0x9e0], R232 ;  /* 0x0009e0e801007387 */ /* 0x0003e20000100a00 */
[----:B------:R1:W-:Y:S03]  /*7c170*/  STL.64 [R1+0x9e8], R234 ;  /* 0x0009e8ea01007387 */ /* 0x0003e60000100a00 */
[----:B-1----:R-:W3:Y:S01]  /*7c180*/  LDL.LU R232, [R1+0x2d0] ;  /* 0x0002d00001e87983 */ /* 0x002ee20000300800 */
[----:B------:R-:W3:Y:S02]  /*7c190*/  LDL.LU R233, [R1+0x2d4] ;  /* 0x0002d40001e97983 */ /* 0x000ee40000300800 */
[----:B------:R-:W3:Y:S02]  /*7c1a0*/  LDL.LU R234, [R1+0x2d8] ;  /* 0x0002d80001ea7983 */ /* 0x000ee40000300800 */
[----:B------:R-:W3:Y:S01]  /*7c1b0*/  LDL.LU R235, [R1+0x2dc] ;  /* 0x0002dc0001eb7983 */ /* 0x000ee20000300800 */
[----:B------:R-:W-:Y:S01]  /*7c1c0*/  STL.64 [R1+0x9d0], R116 ;  /* 0x0009d07401007387 */ /* 0x000fe20000100a00 */
[----:B------:R1:W-:Y:S03]  /*7c1d0*/  STL.64 [R1+0x9d8], R118 ;  /* 0x0009d87601007387 */ /* 0x0003e60000100a00 */
[----:B-1----:R-:W4:Y:S01]  /*7c1e0*/  LDL.LU.64 R118, [R1+0x37a0] ;  /* 0x0037a00001767983 */ /* 0x002f220000300a00 */
[----:B------:R-:W4:Y:S01]  /*7c1f0*/  LDL.LU.64 R116, [R1+0x3798] ;  /* 0x0037980001747983 */ /* 0x000f220000300a00 */
[C---:B--2---:R-:W-:Y:S08]  /*7c200*/  HMMA.1688.F32.TF32 R68, R228.reuse, R26, R68 ;  /* 0x0000001ae444723c */ /* 0x044ff00000081044 */
[C---:B---3--:R-:W-:Y:S11]  /*7c210*/  HMMA.1688.F32.TF32 R232, R228.reuse, R62, R232 ;  /* 0x0000003ee4e8723c */ /* 0x048ff600000810e8 */
[----:B------:R-:W-:Y:S11]  /*7c220*/  @!UPT UIADD3 URZ, URZ, URZ, URZ ;  /* 0x0000003f3f3ff290 */ /* 0x000ff6000fffe03f */
[----:B------:R-:W-:Y:S01]  /*7c230*/  @!UPT UIADD3 URZ, URZ, URZ, URZ ;  /* 0x0000003f3f3ff290 */ /* 0x000fe2000fffe03f */
[----:B------:R-:W-:Y:S01]  /*7c240*/  STL.64 [R1+0x9c0], R232 ;  /* 0x0009c0e801007387 */ /* 0x000fe20000100a00 */
[----:B------:R1:W-:Y:S02]  /*7c250*/  STL.64 [R1+0x9c8], R234 ;  /* 0x0009c8ea01007387 */ /* 0x0003e40000100a00 */
[C---:B-1----:R-:W-:Y:S08]  /*7c260*/  HMMA.1688.F32.TF32 R232, R228.reuse, R58, R240 ;  /* 0x0000003ae4e8723c */ /* 0x042ff000000810f0 */
[C---:B----4-:R-:W-:Y:S08]  /*7c270*/  HMMA.1688.F32.TF32 R240, R228.reuse, R50, R116 ;  /* 0x00000032e4f0723c */ /* 0x050ff00000081074 */
[C---:B------:R-:W-:Y:S08]  /*7c280*/  HMMA.1688.F32.TF32 R116, R228.reuse, R42, R76 ;  /* 0x0000002ae474723c */ /* 0x040ff0000008104c */
[C---:B------:R-:W-:Y:S01]  /*7c290*/  HMMA.1688.F32.TF32 R76, R228.reuse, R34, R84 ;  /* 0x00000022e44c723c */ /* 0x040fe20000081054 */
[----:B------:R-:W-:Y:S01]  /*7c2a0*/  STL.64 [R1+0x9b0], R232 ;  /* 0x0009b0e801007387 */ /* 0x000fe20000100a00 */
[----:B------:R1:W-:Y:S06]  /*7c2b0*/  STL.64 [R1+0x9b8], R234 ;  /* 0x0009b8ea01007387 */ /* 0x0003ec0000100a00 */
[C---:B-1----:R-:W-:Y:S08]  /*7c2c0*/  HMMA.1688.F32.TF32 R232, R228.reuse, R46, R112 ;  /* 0x0000002ee4e8723c */ /* 0x042ff00000081070 */
        /* <DEDUP_REMOVED lines=9> */
[----:B------:R-:W-:Y:S03]  /*7c360*/  STL.64 [R1+0x978], R118 ;  /* 0x0009787601007387 */ /* 0x000fe60000100a00 */
[----:B------:R-:W-:Y:S01]  /*7c370*/  STL.64 [R1+0x960], R112 ;  /* 0x0009607001007387 */ /* 0x000fe20000100a00 */
[----:B------:R-:W-:Y:S02]  /*7c380*/  STL.64 [R1+0x968], R114 ;  /* 0x0009687201007387 */ /* 0x000fe40000100a00 */
[----:B------:R-:W-:Y:S02]  /*7c390*/  STL.64 [R1+0x950], R76 ;  /* 0x0009504c01007387 */ /* 0x000fe40000100a00 */
[----:B------:R1:W-:Y:S03]  /*7c3a0*/  STL.64 [R1+0x958], R78 ;  /* 0x0009584e01007387 */ /* 0x0003e60000100a00 */
[----:B------:R-:W-:Y:S01]  /*7c3b0*/  STL.64 [R1+0x940], R80 ;  /* 0x0009405001007387 */ /* 0x000fe20000100a00 */
[----:B------:R-:W-:Y:S02]  /*7c3c0*/  STL.64 [R1+0x948], R82 ;  /* 0x0009485201007387 */ /* 0x000fe40000100a00 */
[----:B------:R-:W-:Y:S02]  /*7c3d0*/  STL.64 [R1+0x930], R68 ;  /* 0x0009304401007387 */ /* 0x000fe40000100a00 */
[----:B------:R2:W-:Y:S01]  /*7c3e0*/  STL.64 [R1+0x938], R70 ;  /* 0x0009384601007387 */ /* 0x0005e20000100a00 */
[----:B------:R-:W-:Y:S04]  /*7c3f0*/  LDS R80, [R0+0x24680] ;  /* 0x0246800000507984 */ /* 0x000fe80000000800 */
[----:B------:R-:W-:Y:S04]  /*7c400*/  LDS R82, [R0+0x26680] ;  /* 0x0266800000527984 */ /* 0x000fe80000000800 */
[----:B------:R-:W-:Y:S04]  /*7c410*/  LDS R81, [R251+0x24680] ;  /* 0x02468000fb517984 */ /* 0x000fe80000000800 */
[----:B------:R-:W3:Y:S01]  /*7c420*/  LDS R83, [R251+0x26680] ;  /* 0x02668000fb537984 */ /* 0x000ee20000000800 */
[C---:B-1----:R-:W-:Y:S08]  /*7c430*/  HMMA.1688.F32.TF32 R76, R228.reuse, R22, R72 ;  /* 0x00000016e44c723c */ /* 0x042ff00000081048 */
[C---:B------:R-:W-:Y:S08]  /*7c440*/  HMMA.1688.F32.TF32 R72, R228.reuse, R18, R92 ;  /* 0x00000012e448723c */ /* 0x040ff0000008105c */
[C---:B--2---:R-:W-:Y:S07]  /*7c450*/  HMMA.1688.F32.TF32 R68, R228.reuse, R14, R96 ;  /* 0x0000000ee444723c */ /* 0x044fee0000081060 */
[----:B------:R-:W-:Y:S01]  /*7c460*/  STL.64 [R1+0x920], R76 ;  /* 0x0009204c01007387 */ /* 0x000fe20000100a00 */
[----:B------:R-:W-:Y:S02]  /*7c470*/  STL.64 [R1+0x928], R78 ;  /* 0x0009284e01007387 */ /* 0x000fe40000100a00 */
[----:B------:R-:W2:Y:S05]  /*7c480*/  LDL.LU R244, [R1+0xc0] ;  /* 0x0000c00001f47983 */ /* 0x000eaa0000300800 */
[----:B------:R-:W-:Y:S01]  /*7c490*/  STL.64 [R1+0x910], R72 ;  /* 0x0009104801007387 */ /* 0x000fe20000100a00 */
[----:B------:R1:W-:Y:S07]  /*7c4a0*/  STL.64 [R1+0x918], R74 ;  /* 0x0009184a01007387 */ /* 0x0003ee0000100a00 */
[----:B------:R-:W-:Y:S02]  /*7c4b0*/  STL.64 [R1+0x900], R68 ;  /* 0x0009004401007387 */ /* 0x000fe40000100a00 */
[----:B------:R4:W-:Y:S02]  /*7c4c0*/  STL.64 [R1+0x908], R70 ;  /* 0x0009084601007387 */ /* 0x0009e40000100a00 */
[----:B------:R-:W2:Y:S01]  /*7c4d0*/  LDL.LU R245, [R1+0xc4] ;  /* 0x0000c40001f57983 */ /* 0x000ea20000300800 */
[----:B------:R-:W2:Y:S01]  /*7c4e0*/  LDL.LU R246, [R1+0xc8] ;  /* 0x0000c80001f67983 */ /* 0x000ea20000300800 */
[----:B------:R-:W2:Y:S01]  /*7c4f0*/  LDL.LU R247, [R1+0xcc] ;  /* 0x0000cc0001f77983 */ /* 0x000ea20000300800 */
[C---:B-1----:R-:W-:Y:S08]  /*7c500*/  HMMA.1688.F32.TF32 R72, R228.reuse, R10, R100 ;  /* 0x0000000ae448723c */ /* 0x042ff00000081064 */
[----:B----4-:R-:W-:Y:S08]  /*7c510*/  HMMA.1688.F32.TF32 R68, R228, R6, R104 ;  /* 0x00000006e444723c */ /* 0x010ff00000081068 */
[C---:B------:R-:W-:Y:S07]  /*7c520*/  HMMA.1688.F32.TF32 R76, R236.reuse, R66, R108 ;  /* 0x00000042ec4c723c */ /* 0x040fee000008106c */
[----:B------:R-:W-:Y:S01]  /*7c530*/  STL.64 [R1+0x8f0], R72 ;  /* 0x0008f04801007387 */ /* 0x000fe20000100a00 */
[----:B------:R1:W-:Y:S07]  /*7c540*/  STL.64 [R1+0x8f8], R74 ;  /* 0x0008f84a01007387 */ /* 0x0003ee0000100a00 */
[----:B------:R-:W-:Y:S02]  /*7c550*/  STL.64 [R1+0x8e0], R68 ;  /* 0x0008e04401007387 */ /* 0x000fe40000100a00 */
[----:B------:R4:W-:Y:S01]  /*7c560*/  STL.64 [R1+0x8e8], R70 ;  /* 0x0008e84601007387 */ /* 0x0009e20000100a00 */
[C---:B-1----:R-:W-:Y:S08]  /*7c570*/  HMMA.1688.F32.TF32 R72, R236.reuse, R62, R224 ;  /* 0x0000003eec48723c */ /* 0x042ff000000810e0 */
[-C--:B----4-:R-:W-:Y:S01]  /*7c580*/  HMMA.1688.F32.TF32 R68, R236, R58.reuse, R120 ;  /* 0x0000003aec44723c */ /* 0x090fe20000081078 */
[----:B------:R-:W-:Y:S01]  /*7c590*/  STL.64 [R1+0x8d0], R76 ;  /* 0x0008d04c01007387 */ /* 0x000fe20000100a00 */
[----:B------:R-:W-:Y:S06]  /*7c5a0*/  STL.64 [R1+0x8d8], R78 ;  /* 0x0008d84e01007387 */ /* 0x000fec0000100a00 */
[C---:B---3--:R-:W-:Y:S08]  /*7c5b0*/  HMMA.1688.F32.TF32 R84, R80.reuse, R58, R180 ;  /* 0x0000003a5054723c */ /* 0x048ff000000810b4 */
[----:B------:R-:W-:Y:S01]  /*7c5c0*/  HMMA.1688.F32.TF32 R88, R80, R50, R188 ;  /* 0x000000325058723c */ /* 0x000fe200000810bc */
        /* <DEDUP_REMOVED lines=14> */
[----:B------:R-:W-:Y:S01]  /*7c6b0*/  IMAD.MOV.U32 R234, RZ, RZ, R223 ;  /* 0x000000ffffea7224 */ /* 0x000fe200078e00df */
[----:B------:R-:W-:Y:S04]  /*7c6c0*/  LDS R120, [R0+0x24700] ;  /* 0x0247000000787984 */ /* 0x000fe80000000800 */
[----:B------:R-:W-:Y:S01]  /*7c6d0*/  STL.64 [R1+0x8c0], R72 ;  /* 0x0008c04801007387 */ /* 0x000fe20000100a00 */
[----:B------:R-:W-:Y:S02]  /*7c6e0*/  STL.64 [R1+0x8c8], R74 ;  /* 0x0008c84a01007387 */ /* 0x000fe40000100a00 */
[----:B------:R-:W-:Y:S02]  /*7c6f0*/  STL.64 [R1+0x8b0], R68 ;  /* 0x0008b04401007387 */ /* 0x000fe40000100a00 */
[----:B------:R1:W-:Y:S01]  /*7c700*/  STL.64 [R1+0x8b8], R70 ;  /* 0x0008b84601007387 */ /* 0x0003e20000100a00 */
[----:B------:R-:W-:Y:S04]  /*7c710*/  LDS R122, [R0+0x26700] ;  /* 0x02670000007a7984 */ /* 0x000fe80000000800 */
[----:B------:R-:W-:Y:S04]  /*7c720*/  LDS R121, [R251+0x24700] ;  /* 0x02470000fb797984 */ /* 0x000fe80000000800 */
[----:B------:R-:W3:Y:S01]  /*7c730*/  LDS R123, [R251+0x26700] ;  /* 0x02670000fb7b7984 */ /* 0x000ee20000000800 */
[C---:B-1----:R-:W-:Y:S08]  /*7c740*/  HMMA.1688.F32.TF32 R68, R236.reuse, R54, R124 ;  /* 0x00000036ec44723c */ /* 0x042ff0000008107c */
[C---:B------:R-:W-:Y:S08]  /*7c750*/  HMMA.1688.F32.TF32 R72, R236.reuse, R50, R128 ;  /* 0x00000032ec48723c */ /* 0x040ff00000081080 */
[C---:B------:R-:W-:Y:S07]  /*7c760*/  HMMA.1688.F32.TF32 R76, R236.reuse, R42, R136 ;  /* 0x0000002aec4c723c */ /* 0x040fee0000081088 */
[----:B------:R-:W-:Y:S01]  /*7c770*/  STL.64 [R1+0x8a0], R68 ;  /* 0x0008a04401007387 */ /* 0x000fe20000100a00 */
[----:B------:R1:W-:Y:S07]  /*7c780*/  STL.64 [R1+0x8a8], R70 ;  /* 0x0008a84601007387 */ /* 0x0003ee0000100a00 */
[----:B------:R-:W-:Y:S02]  /*7c790*/  STL.64 [R1+0x890], R72 ;  /* 0x0008904801007387 */ /* 0x000fe40000100a00 */
[----:B------:R4:W-:Y:S01]  /*7c7a0*/  STL.64 [R1+0x898], R74 ;  /* 0x0008984a01007387 */ /* 0x0009e20000100a00 */
[C---:B-1----:R-:W-:Y:S08]  /*7c7b0*/  HMMA.1688.F32.TF32 R68, R236.reuse, R46, R132 ;  /* 0x0000002eec44723c */ /* 0x042ff00000081084 */
[C---:B----4-:R-:W-:Y:S11]  /*7c7c0*/  HMMA.1688.F32.TF32 R72, R236.reuse, R38, R140 ;  /* 0x00000026ec48723c */ /* 0x050ff6000008108c */
[----:B------:R-:W-:Y:S04]  /*7c7d0*/  @!UPT UIADD3 URZ, URZ, URZ, URZ ;  /* 0x0000003f3f3ff290 */ /* 0x000fe8000fffe03f */
[----:B------:R-:W-:Y:S01]  /*7c7e0*/  STL.64 [R1+0x880], R68 ;  /* 0x0008804401007387 */ /* 0x000fe20000100a00 */
[----:B------:R1:W-:Y:S02]  /*7c7f0*/  STL.64 [R1+0x888], R70 ;  /* 0x0008884601007387 */ /* 0x0003e40000100a00 */
[----:B------:R-:W-:Y:S02]  /*7c800*/  STL.64 [R1+0x870], R76 ;  /* 0x0008704c01007387 */ /* 0x000fe40000100a00 */
[----:B------:R-:W-:Y:S03]  /*7c810*/  STL.64 [R1+0x878], R78 ;  /* 0x0008784e01007387 */ /* 0x000fe60000100a00 */
[----:B------:R-:W-:Y:S01]  /*7c820*/  STL.64 [R1+0x860], R72 ;  /* 0x0008604801007387 */ /* 0x000fe20000100a00 */
[----:B------:R4:W-:Y:S01]  /*7c830*/  STL.64 [R1+0x868], R74 ;  /* 0x0008684a01007387 */ /* 0x0009e20000100a00 */
[C---:B-1----:R-:W-:Y:S08]  /*7c840*/  HMMA.1688.F32.TF32 R68, R236.reuse, R34, R144 ;  /* 0x00000022ec44723c */ /* 0x042ff00000081090 */
[C---:B----4-:R-:W-:Y:S08]  /*7c850*/  HMMA.1688.F32.TF32 R72, R236.reuse, R30, R148 ;  /* 0x0000001eec48723c */ /* 0x050ff00000081094 */
        /* <DEDUP_REMOVED lines=15> */
[C---:B----4-:R-:W-:Y:S08]  /*7c950*/  HMMA.1688.F32.TF32 R76, R236.reuse, R10, R168 ;  /* 0x0000000aec4c723c */ /* 0x050ff000000810a8 */
[----:B---3--:R-:W-:Y:S01]  /*7c960*/  HMMA.1688.F32.TF32 R72, R236, R6, R172 ;  /* 0x00000006ec48723c */ /* 0x008fe200000810ac */
[----:B------:R-:W-:Y:S01]  /*7c970*/  IMAD.MOV.U32 R250, RZ, RZ, R252 ;  /* 0x000000fffffa7224 */ /* 0x000fe200078e00fc */
[----:B------:R-:W-:Y:S04]  /*7c980*/  LDS R165, [R251+0x28000] ;  /* 0x02800000fba57984 */ /* 0x000fe80000000800 */
[----:B------:R-:W-:Y:S04]  /*7c990*/  LDS R167, [R251+0x2a000] ;  /* 0x02a00000fba77984 */ /* 0x000fe80000000800 */
[----:B------:R-:W-:Y:S04]  /*7c9a0*/  LDS R237, [R251+0x28080] ;  /* 0x02808000fbed7984 */ /* 0x000fe80000000800 */
[----:B------:R-:W-:Y:S04]  /*7c9b0*/  LDS R164, [R0+0x28000] ;  /* 0x0280000000a47984 */ /* 0x000fe80000000800 */
[----:B------:R-:W-:Y:S04]  /*7c9c0*/  LDS R166, [R0+0x2a000] ;  /* 0x02a0000000a67984 */ /* 0x000fe80000000800 */
[----:B------:R-:W-:Y:S04]  /*7c9d0*/  LDS R236, [R0+0x28080] ;  /* 0x0280800000ec7984 */ /* 0x000fe80000000800 */
[----:B------:R-:W-:Y:S04]  /*7c9e0*/  LDS R238, [R0+0x2a080] ;  /* 0x02a0800000ee7984 */ /* 0x000fe80000000800 */
[----:B------:R-:W-:Y:S01]  /*7c9f0*/  STL.64 [R1+0x7f0], R68 ;  /* 0x0007f04401007387 */ /* 0x000fe20000100a00 */
[----:B------:R-:W-:Y:S02]  /*7ca00*/  STL.64 [R1+0x7f8], R70 ;  /* 0x0007f84601007387 */ /* 0x000fe40000100a00 */
[----:B------:R-:W-:Y:S02]  /*7ca10*/  STL.64 [R1+0x7e0], R76 ;  /* 0x0007e04c01007387 */ /* 0x000fe40000100a00 */
[----:B------:R1:W-:Y:S01]  /*7ca20*/  STL.64 [R1+0x7e8], R78 ;  /* 0x0007e84e01007387 */ /* 0x0003e20000100a00 */
[----:B------:R-:W-:Y:S01]  /*7ca30*/  STL.64 [R1+0x7d0], R72 ;  /* 0x0007d04801007387 */ /* 0x000fe20000100a00 */
[----:B------:R2:W-:Y:S03]  /*7ca40*/  STL.64 [R1+0x7d8], R74 ;  /* 0x0007d84a01007387 */ /* 0x0005e60000100a00 */
[----:B------:R-:W-:Y:S04]  /*7ca50*/  LDS R68, [R0+0x24780] ;  /* 0x0247800000447984 */ /* 0x000fe80000000800 */
[----:B------:R-:W-:Y:S04]  /*7ca60*/  LDS R70, [R0+0x26780] ;  /* 0x0267800000467984 */ /* 0x000fe80000000800 */
[----:B------:R-:W-:Y:S04]  /*7ca70*/  LDS R69, [R251+0x24780] ;  /* 0x02478000fb457984 */ /* 0x000fe80000000800 */
[----:B------:R-:W3:Y:S01]  /*7ca80*/  LDS R71, [R251+0x26780] ;  /* 0x02678000fb477984 */ /* 0x000ee20000000800 */
[C---:B-1----:R-:W-:Y:S08]  /*7ca90*/  HMMA.1688.F32.TF32 R76, R80.reuse, R62, R176 ;  /* 0x0000003e504c723c */ /* 0x042ff000000810b0 */
[C---:B--2---:R-:W-:Y:S11]  /*7caa0*/  HMMA.1688.F32.TF32 R72, R80.reuse, R66, R244 ;  /* 0x000000425048723c */ /* 0x044ff600000810f4 */
[----:B------:R-:W-:Y:S11]  /*7cab0*/  @!UPT UIADD3 URZ, URZ, URZ, URZ ;  /* 0x0000003f3f3ff290 */ /* 0x000ff6000fffe03f */
[----:B------:R-:W-:Y:S01]  /*7cac0*/  @!UPT UIADD3 URZ, URZ, URZ, URZ ;  /* 0x0000003f3f3ff290 */ /* 0x000fe2000fffe03f */
[----:B------:R-:W-:Y:S01]  /*7cad0*/  STL.64 [R1+0x7c0], R72 ;  /* 0x0007c04801007387 */ /* 0x000fe20000100a00 */
[----:B------:R1:W-:Y:S02]  /*7cae0*/  STL.64 [R1+0x7c8], R74 ;  /* 0x0007c84a01007387 */ /* 0x0003e40000100a00 */
[----:B-1----:R-:W-:Y:S01]  /*7caf0*/  HMMA.1688.F32.TF32 R72, R80, R54, R184 ;  /* 0x000000365048723c */ /* 0x002fe200000810b8 */
[----:B------:R1:W-:Y:S01]  /*7cb00*/  STL.64 [R1+0x7b0], R76 ;  /* 0x0007b04c01007387 */ /* 0x0003e20000100a00 */
[----:B------:R2:W-:Y:S02]  /*7cb10*/  STL.64 [R1+0x7b8], R78 ;  /* 0x0007b84e01007387 */ /* 0x0005e40000100a00 */
[----:B------:R-:W-:Y:S01]  /*7cb20*/  IMAD.MOV.U32 R244, RZ, RZ, R200 ;  /* 0x000000fffff47224 */ /* 0x000fe200078e00c8 */
[----:B------:R-:W-:Y:S01]  /*7cb30*/  MOV R245, R201 ;  /* 0x000000c900f57202 */ /* 0x000fe20000000f00 */
[----:B-1----:R-:W4:Y:S01]  /*7cb40*/  LDL.LU R76, [R1+0xb30] ;  /* 0x000b3000014c7983 */ /* 0x002f220000300800 */
[----:B------:R-:W-:Y:S02]  /*7cb50*/  STL.64 [R1+0x7a0], R84 ;  /* 0x0007a05401007387 */ /* 0x000fe40000100a00 */
[----:B------:R1:W-:Y:S02]  /*7cb60*/  STL.64 [R1+0x7a8], R86 ;  /* 0x0007a85601007387 */ /* 0x0003e40000100a00 */
[----:B------:R-:W-:Y:S11]  /*7cb70*/  IMAD.MOV.U32 R246, RZ, RZ, R202 ;  /* 0x000000fffff67224 */ /* 0x000ff600078e00ca */
[----:B------:R-:W-:Y:S01]  /*7cb80*/  @!UPT UIADD3 URZ, URZ, URZ, URZ ;  /* 0x0000003f3f3ff290 */ /* 0x000fe2000fffe03f */
[----:B------:R-:W-:Y:S01]  /*7cb90*/  STL.64 [R1+0x790], R72 ;  /* 0x0007904801007387 */ /* 0x000fe20000100a00 */
[----:B------:R3:W-:Y:S02]  /*7cba0*/  STL.64 [R1+0x798], R74 ;  /* 0x0007984a01007387 */ /* 0x0007e40000100a00 */
[----:B------:R-:W4:Y:S02]  /*7cbb0*/  LDL.LU R77, [R1+0xb34] ;  /* 0x000b3400014d7983 */ /* 0x000f240000300800 */
[----:B--2---:R-:W4:Y:S01]  /*7cbc0*/  LDL.LU R78, [R1+0xb38] ;  /* 0x000b3800014e7983 */ /* 0x004f220000300800 */
[----:B------:R-:W4:Y:S01]  /*7cbd0*/  LDL.LU R79, [R1+0xb3c] ;  /* 0x000b3c00014f7983 */ /* 0x000f220000300800 */
[----:B------:R-:W2:Y:S02]  /*7cbe0*/  LDL.LU R200, [R1+0x3794] ;  /* 0x0037940001c87983 */ /* 0x000ea40000300800 */
[----:B------:R-:W2:Y:S02]  /*7cbf0*/  LDL.LU R201, [R1+0x3790] ;  /* 0x0037900001c97983 */ /* 0x000ea40000300800 */
[----:B------:R-:W2:Y:S02]  /*7cc00*/  LDL.LU R202, [R1+0x378c] ;  /* 0x00378c0001ca7983 */ /* 0x000ea40000300800 */
[----:B------:R-:W-:-:S02]  /*7cc10*/  IMAD.MOV.U32 R247, RZ, RZ, R203 ;  /* 0x000000fffff77224 */ /* 0x000fc400078e00cb */
[----:B------:R-:W2:Y:S01]  /*7cc20*/  LDL.LU R203, [R1+0x3788] ;  /* 0x0037880001cb7983 */ /* 0x000ea20000300800 */
[C---:B-1----:R-:W-:Y:S08]  /*7cc30*/  HMMA.1688.F32.TF32 R84, R80.reuse, R46, R192 ;  /* 0x0000002e5054723c */ /* 0x042ff000000810c0 */
[C---:B---3--:R-:W-:Y:S01]  /*7cc40*/  HMMA.1688.F32.TF32 R72, R80.reuse, R42, R196 ;  /* 0x0000002a5048723c */ /* 0x048fe200000810c4 */
[----:B------:R-:W-:Y:S01]  /*7cc50*/  STL.64 [R1+0x780], R88 ;  /* 0x0007805801007387 */ /* 0x000fe20000100a00 */
[----:B------:R-:W-:Y:S11]  /*7cc60*/  STL.64 [R1+0x788], R90 ;  /* 0x0007885a01007387 */ /* 0x000ff60000100a00 */
[----:B------:R-:W-:Y:S02]  /*7cc70*/  @!UPT UIADD3 URZ, URZ, URZ, URZ ;  /* 0x0000003f3f3ff290 */ /* 0x000fe4000fffe03f */
[----:B------:R-:W-:Y:S01]  /*7cc80*/  STL.64 [R1+0x770], R84 ;  /* 0x0007705401007387 */ /* 0x000fe20000100a00 */
[----:B------:R-:W-:Y:S02]  /*7cc90*/  STL.64 [R1+0x778], R86 ;  /* 0x0007785601007387 */ /* 0x000fe40000100a00 */
[----:B------:R-:W3:Y:S05]  /*7cca0*/  LDL.LU R212, [R1+0x3784] ;  /* 0x0037840001d47983 */ /* 0x000eea0000300800 */
[----:B------:R-:W-:Y:S01]  /*7ccb0*/  STL.64 [R1+0x760], R72 ;  /* 0x0007604801007387 */ /* 0x000fe20000100a00 */
[----:B------:R2:W-:Y:S01]  /*7ccc0*/  STL.64 [R1+0x768], R74 ;  /* 0x0007684a01007387 */ /* 0x0005e20000100a00 */
[----:B------:R-:W3:Y:S02]  /*7ccd0*/  LDL.LU R213, [R1+0x3780] ;  /* 0x0037800001d57983 */ /* 0x000ee40000300800 */
[----:B------:R-:W3:Y:S02]  /*7cce0*/  LDL.LU R214, [R1+0x377c] ;  /* 0x00377c0001d67983 */ /* 0x000ee40000300800 */
[----:B------:R-:W3:Y:S01]  /*7ccf0*/  LDL.LU R208, [R1+0x3778] ;  /* 0x0037780001d07983 */ /* 0x000ee20000300800 */
[----:B------:R-:W3:Y:S01]  /*7cd00*/  LDL.LU R209, [R1+0x3774] ;  /* 0x0037740001d17983 */ /* 0x000ee20000300800 */
[C---:B--2---:R-:W-:Y:S11]  /*7cd10*/  HMMA.1688.F32.TF32 R72, R80.reuse, R38, R200 ;  /* 0x000000265048723c */ /* 0x044ff600000810c8 */
[----:B------:R-:W-:Y:S11]  /*7cd20*/  @!UPT UIADD3 URZ, URZ, URZ, URZ ;  /* 0x0000003f3f3ff290 */ /* 0x000ff6000fffe03f */
[----:B------:R-:W-:Y:S01]  /*7cd30*/  @!UPT UIADD3 URZ, URZ, URZ, URZ ;  /* 0x0000003f3f3ff290 */ /* 0x000fe2000fffe03f */
[----:B------:R-:W-:Y:S01]  /*7cd40*/  STL.64 [R1+0x750], R72 ;  /* 0x0007504801007387 */ /* 0x000fe20000100a00 */
[----:B------:R1:W-:Y:S02]  /*7cd50*/  STL.64 [R1+0x758], R74 ;  /* 0x0007584a01007387 */ /* 0x0003e40000100a00 */
[----:B------:R-:W3:Y:S02]  /*7cd60*/  LDL.LU R210, [R1+0x3770] ;  /* 0x0037700001d27983 */ /* 0x000ee40000300800 */
[----:B------:R-:W3:Y:S01]  /*7cd70*/  LDL.LU R211, [R1+0x376c] ;  /* 0x00376c0001d37983 */ /* 0x000ee20000300800 */
[----:B------:R-:W1:Y:S01]  /*7cd80*/  LDL.LU R204, [R1+0x3768] ;  /* 0x0037680001cc7983 */ /* 0x000e620000300800 */
[----:B------:R-:W1:Y:S02]  /*7cd90*/  LDL.LU R205, [R1+0x3764] ;  /* 0x0037640001cd7983 */ /* 0x000e640000300800 */
[----:B------:R-:W1:Y:S02]  /*7cda0*/  LDL.LU R206, [R1+0x3760] ;  /* 0x0037600001ce7983 */ /* 0x000e640000300800 */
[----:B------:R-:W1:Y:S01]  /*7cdb0*/  LDL.LU R207, [R1+0x375c] ;  /* 0x00375c0001cf7983 */ /* 0x000e620000300800 */
[----:B------:R-:W2:Y:S01]  /*7cdc0*/  LDL.LU R215, [R1+0x3758] ;  /* 0x0037580001d77983 */ /* 0x000ea20000300800 */
[----:B------:R-:W2:Y:S02]  /*7cdd0*/  LDL.LU R219, [R1+0x3754] ;  /* 0x0037540001db7983 */ /* 0x000ea40000300800 */
[----:B------:R-:W4:Y:S02]  /*7cde0*/  LDL.LU R222, [R1+0x3750] ;  /* 0x0037500001de7983 */ /* 0x000f240000300800 */
[----:B------:R-:W4:Y:S01]  /*7cdf0*/  LDL.LU R223, [R1+0x374c] ;  /* 0x00374c0001df7983 */ /* 0x000f220000300800 */
[----:B------:R-:W4:Y:S01]  /*7ce00*/  LDL.LU R235, [R1+0xc8c] ;  /* 0x000c8c0001eb7983 */ /* 0x000f220000300800 */
[C---:B-1----:R-:W-:Y:S08]  /*7ce10*/  HMMA.1688.F32.TF32 R72, R80.reuse, R34, R204 ;  /* 0x000000225048723c */ /* 0x042ff000000810cc */
[C---:B---3--:R-:W-:Y:S08]  /*7ce20*/  HMMA.1688.F32.TF32 R88, R80.reuse, R30, R208 ;  /* 0x0000001e5058723c */ /* 0x048ff000000810d0 */
[C---:B--2---:R-:W-:Y:S08]  /*7ce30*/  HMMA.1688.F32.TF32 R84, R80.reuse, R26, R212 ;  /* 0x0000001a5054723c */ /* 0x044ff000000810d4 */
[C---:B----4-:R-:W-:Y:S01]  /*7ce40*/  HMMA.1688.F32.TF32 R220, R80.reuse, R18, R220 ;  /* 0x0000001250dc723c */ /* 0x050fe200000810dc */
[----:B------:R-:W-:Y:S01]  /*7ce50*/  STL.64 [R1+0x740], R72 ;  /* 0x0007404801007387 */ /* 0x000fe20000100a00 */
[----:B------:R1:W-:Y:S06]  /*7ce60*/  STL.64 [R1+0x748], R74 ;  /* 0x0007484a01007387 */ /* 0x0003ec0000100a00 */
[C---:B-1----:R-:W-:Y:S01]  /*7ce70*/  HMMA.1688.F32.TF32 R72, R80.reuse, R22, R216 ;  /* 0x000000165048723c */ /* 0x042fe200000810d8 */
[----:B------:R-:W-:Y:S01]  /*7ce80*/  STL.64 [R1+0x730], R88 ;  /* 0x0007305801007387 */ /* 0x000fe20000100a00 */
[----:B------:R-:W-:Y:S05]  /*7ce90*/  STL.64 [R1+0x738], R90 ;  /* 0x0007385a01007387 */ /* 0x000fea0000100a00 */
[----:B------:R-:W-:Y:S02]  /*7cea0*/  STL.64 [R1+0x470], R84 ;  /* 0x0004705401007387 */ /* 0x000fe40000100a00 */
[----:B------:R-:W-:Y:S06]  /*7ceb0*/  STL.64 [R1+0x478], R86 ;  /* 0x0004785601007387 */ /* 0x000fec0000100a00 */
[----:B------:R-:W-:Y:S08]  /*7cec0*/  STL.64 [R1+0x34d8], R222 ;  /* 0x0034d8de01007387 */ /* 0x000ff00000100a00 */
[----:B------:R-:W-:Y:S01]  /*7ced0*/  STL.64 [R1+0x190], R72 ;  /* 0x0001904801007387 */ /* 0x000fe20000100a00 */
[----:B------:R1:W-:Y:S02]  /*7cee0*/  STL.64 [R1+0x198], R74 ;  /* 0x0001984a01007387 */ /* 0x0003e40000100a00 */
[C---:B-1----:R-:W-:Y:S01]  /*7cef0*/  HMMA.1688.F32.TF32 R72, R80.reuse, R14, R76 ;  /* 0x0000000e5048723c */ /* 0x042fe2000008104c */
[----:B------:R-:W-:Y:S07]  /*7cf00*/  STL.64 [R1+0x34d0], R220 ;  /* 0x0034d0dc01007387 */ /* 0x000fee0000100a00 */
[C---:B------:R-:W-:Y:S11]  /*7cf10*/  HMMA.1688.F32.TF32 R76, R80.reuse, R10, R244 ;  /* 0x0000000a504c723c */ /* 0x040ff600000810f4 */
[----:B------:R-:W-:Y:S04]  /*7cf20*/  @!UPT UIADD3 URZ, URZ, URZ, URZ ;  /* 0x0000003f3f3ff290 */ /* 0x000fe8000fffe03f */
[----:B------:R-:W-:Y:S01]  /*7cf30*/  STL.64 [R1+0x34e8], R74 ;  /* 0x0034e84a01007387 */ /* 0x000fe20000100a00 */
[----:B------:R1:W-:Y:S02]  /*7cf40*/  STL.64 [R1+0x34e0], R72 ;  /* 0x0034e04801007387 */ /* 0x0003e40000100a00 */
[----:B------:R-:W2:Y:S02]  /*7cf50*/  LDL.LU R244, [R1+0xc90] ;  /* 0x000c900001f47983 */ /* 0x000ea40000300800 */
[----:B------:R-:W2:Y:S01]  /*7cf60*/  LDL.LU R245, [R1+0xc94] ;  /* 0x000c940001f57983 */ /* 0x000ea20000300800 */
[----:B------:R-:W2:Y:S01]  /*7cf70*/  LDL.LU R246, [R1+0xc98] ;  /* 0x000c980001f67983 */ /* 0x000ea20000300800 */
[----:B------:R-:W2:Y:S02]  /*7cf80*/  LDL.LU R247, [R1+0xc9c] ;  /* 0x000c9c0001f77983 */ /* 0x000ea40000300800 */
[----:B------:R-:W-:Y:S02]  /*7cf90*/  STL.64 [R1+0x34f8], R78 ;  /* 0x0034f84e01007387 */ /* 0x000fe40000100a00 */
[----:B------:R-:W-:Y:S01]  /*7cfa0*/  STL.64 [R1+0x34f0], R76 ;  /* 0x0034f04c01007387 */ /* 0x000fe20000100a00 */
[----:B------:R-:W-:Y:S01]  /*7cfb0*/  HMMA.1688.F32.TF32 R80, R80, R6, R240 ;  /* 0x000000065050723c */ /* 0x000fe200000810f0 */
[----:B------:R-:W3:Y:S01]  /*7cfc0*/  LDL.LU R240, [R1+0xca0] ;  /* 0x000ca00001f07983 */ /* 0x000ee20000300800 */
[----:B------:R-:W3:Y:S02]  /*7cfd0*/  LDL.LU R241, [R1+0xca4] ;  /* 0x000ca40001f17983 */ /* 0x000ee40000300800 */
[----:B------:R-:W3:Y:S02]  /*7cfe0*/  LDL.LU R242, [R1+0xca8] ;  /* 0x000ca80001f27983 */ /* 0x000ee40000300800 */
[----:B------:R-:W3:Y:S02]  /*7cff0*/  LDL.LU R243, [R1+0xcac] ;  /* 0x000cac0001f37983 */ /* 0x000ee40000300800 */
[C---:B------:R-:W-:Y:S08]  /*7d000*/  HMMA.1688.F32.TF32 R84, R120.reuse, R66, R112 ;  /* 0x000000427854723c */ /* 0x040ff00000081070 */
[C---:B------:R-:W-:Y:S08]  /*7d010*/  HMMA.1688.F32.TF32 R88, R120.reuse, R62, R116 ;  /* 0x0000003e7858723c */ /* 0x040ff00000081074 */
[C---:B------:R-:W-:Y:S01]  /*7d020*/  HMMA.1688.F32.TF32 R92, R120.reuse, R58, R232 ;  /* 0x0000003a785c723c */ /* 0x040fe200000810e8 */
[----:B------:R-:W-:Y:S01]  /*7d030*/  STL.64 [R1+0x3508], R82 ;  /* 0x0035085201007387 */ /* 0x000fe20000100a00 */
[----:B------:R-:W-:Y:S05]  /*7d040*/  STL.64 [R1+0x3500], R80 ;  /* 0x0035005001007387 */ /* 0x000fea0000100a00 */
[----:B------:R-:W-:Y:S01]  /*7d050*/  STL.64 [R1+0x3518], R86 ;  /* 0x0035185601007387 */ /* 0x000fe20000100a00 */
[----:B------:R-:W-:Y:S07]  /*7d060*/  STL.64 [R1+0x3510], R84 ;  /* 0x0035105401007387 */ /* 0x000fee0000100a00 */
[----:B------:R-:W-:Y:S02]  /*7d070*/  STL.64 [R1+0x3528], R90 ;  /* 0x0035285a01007387 */ /* 0x000fe40000100a00 */
[----:B------:R-:W-:Y:S01]  /*7d080*/  STL.64 [R1+0x3520], R88 ;  /* 0x0035205801007387 */ /* 0x000fe20000100a00 */
        /* <DEDUP_REMOVED lines=12> */
[----:B------:R-:W-:Y:S01]  /*7d150*/  STL.64 [R1+0x3538], R94 ;  /* 0x0035385e01007387 */ /* 0x000fe20000100a00 */
[----:B------:R-:W-:Y:S01]  /*7d160*/  STL.64 [R1+0x3530], R92 ;  /* 0x0035305c01007387 */ /* 0x000fe20000100a00 */
[C---:B--2---:R-:W-:Y:S02]  /*7d170*/  HMMA.1688.F32.TF32 R96, R120.reuse, R54, R244 ;  /* 0x000000367860723c */ /* 0x044fe400000810f4 */
[----:B------:R-:W2:Y:S01]  /*7d180*/  LDL.LU R244, [R1+0xce0] ;  /* 0x000ce00001f47983 */ /* 0x000ea20000300800 */
[----:B------:R-:W2:Y:S02]  /*7d190*/  LDL.LU R245, [R1+0xce4] ;  /* 0x000ce40001f57983 */ /* 0x000ea40000300800 */
[----:B------:R-:W2:Y:S02]  /*7d1a0*/  LDL.LU R246, [R1+0xce8] ;  /* 0x000ce80001f67983 */ /* 0x000ea40000300800 */
[----:B------:R-:W2:Y:S11]  /*7d1b0*/  LDL.LU R247, [R1+0xcec] ;  /* 0x000cec0001f77983 */ /* 0x000eb60000300800 */
[----:B------:R-:W-:Y:S05]  /*7d1c0*/  @!UPT UIADD3 URZ, URZ, URZ, URZ ;  /* 0x0000003f3f3ff290 */ /* 0x000fea000fffe03f */
[----:B------:R-:W-:Y:S01]  /*7d1d0*/  STL.64 [R1+0x34c8], R98 ;  /* 0x0034c86201007387 */ /* 0x000fe20000100a00 */
[----:B------:R-:W-:Y:S02]  /*7d1e0*/  STL.64 [R1+0x34c0], R96 ;  /* 0x0034c06001007387 */ /* 0x000fe40000100a00 */
[----:B------:R-:W1:Y:S02]  /*7d1f0*/  LDL.LU R232, [R1+0xcf0] ;  /* 0x000cf00001e87983 */ /* 0x000e640000300800 */
[----:B------:R-:W1:Y:S01]  /*7d200*/  LDL.LU R233, [R1+0xcf4] ;  /* 0x000cf40001e97983 */ /* 0x000e620000300800 */
[----:B------:R-:W1:Y:S01]  /*7d210*/  LDL.LU R234, [R1+0xcf8] ;  /* 0x000cf80001ea7983 */ /* 0x000e620000300800 */
[----:B------:R-:W1:Y:S01]  /*7d220*/  LDL.LU R235, [R1+0xcfc] ;  /* 0x000cfc0001eb7983 */ /* 0x000e620000300800 */
[C---:B---3--:R-:W-:Y:S01]  /*7d230*/  HMMA.1688.F32.TF32 R100, R120.reuse, R50, R240 ;  /* 0x000000327864723c */ /* 0x048fe200000810f0 */
[----:B------:R-:W3:Y:S01]  /*7d240*/  LDL.LU R240, [R1+0xd00] ;  /* 0x000d000001f07983 */ /* 0x000ee20000300800 */
[----:B------:R-:W3:Y:S01]  /*7d250*/  LDL.LU R241, [R1+0xd04] ;  /* 0x000d040001f17983 */ /* 0x000ee20000300800 */
[----:B------:R-:W3:Y:S02]  /*7d260*/  LDL.LU R242, [R1+0xd08] ;  /* 0x000d080001f27983 */ /* 0x000ee40000300800 */
[----:B------:R-:W3:Y:S03]  /*7d270*/  LDL.LU R243, [R1+0xd0c] ;  /* 0x000d0c0001f37983 */ /* 0x000ee60000300800 */
[C---:B----4-:R-:W-:Y:S08]  /*7d280*/  HMMA.1688.F32.TF32 R104, R120.reuse, R46, R104 ;  /* 0x0000002e7868723c */ /* 0x050ff00000081068 */
[C---:B------:R-:W-:Y:S08]  /*7d290*/  HMMA.1688.F32.TF32 R108, R120.reuse, R42, R112 ;  /* 0x0000002a786c723c */ /* 0x040ff00000081070 */
[C---:B------:R-:W-:Y:S01]  /*7d2a0*/  HMMA.1688.F32.TF32 R112, R120.reuse, R38, R116 ;  /* 0x000000267870723c */ /* 0x040fe20000081074 */
[----:B------:R-:W-:Y:S01]  /*7d2b0*/  STL [R1+0x345c], R100 ;  /* 0x00345c6401007387 */ /* 0x000fe20000100800 */
[----:B------:R-:W-:Y:S02]  /*7d2c0*/  STL [R1+0x3458], R101 ;  /* 0x0034586501007387 */ /* 0x000fe40000100800 */
[----:B------:R-:W-:Y:S02]  /*7d2d0*/  STL [R1+0x3454], R102 ;  /* 0x0034546601007387 */ /* 0x000fe40000100800 */
[----:B------:R-:W-:Y:S01]  /*7d2e0*/  STL [R1+0x3450], R103 ;  /* 0x0034506701007387 */ /* 0x000fe20000100800 */
[----:B------:R-:W-:Y:S01]  /*7d2f0*/  STL [R1+0x344c], R104 ;  /* 0x00344c6801007387 */ /* 0x000fe20000100800 */
[----:B------:R-:W-:Y:S02]  /*7d300*/  STL [R1+0x3448], R105 ;  /* 0x0034486901007387 */ /* 0x000fe40000100800 */
[----:B------:R-:W-:Y:S02]  /*7d310*/  STL [R1+0x3444], R106 ;  /* 0x0034446a01007387 */ /* 0x000fe40000100800 */
[----:B------:R-:W-:Y:S03]  /*7d320*/  STL [R1+0x3440], R107 ;  /* 0x0034406b01007387 */ /* 0x000fe60000100800 */
[----:B------:R-:W-:Y:S01]  /*7d330*/  STL [R1+0x3464], R108 ;  /* 0x0034646c01007387 */ /* 0x000fe20000100800 */
[----:B------:R-:W-:Y:S02]  /*7d340*/  STL [R1+0x3460], R109 ;  /* 0x0034606d01007387 */ /* 0x000fe40000100800 */
[----:B------:R-:W-:Y:S02]  /*7d350*/  STL [R1+0x343c], R110 ;  /* 0x00343c6e01007387 */ /* 0x000fe40000100800 */
[----:B------:R-:W-:Y:S03]  /*7d360*/  STL [R1+0x3438], R111 ;  /* 0x0034386f01007387 */ /* 0x000fe60000100800 */
[----:B------:R-:W-:Y:S01]  /*7d370*/  STL [R1+0x3434], R112 ;  /* 0x0034347001007387 */ /* 0x000fe20000100800 */
[----:B------:R-:W-:Y:S02]  /*7d380*/  STL [R1+0x3430], R113 ;  /* 0x0034307101007387 */ /* 0x000fe40000100800 */
[----:B------:R-:W-:Y:S02]  /*7d390*/  STL [R1+0x342c], R114 ;  /* 0x00342c7201007387 */ /* 0x000fe40000100800 */
[----:B------:R-:W-:Y:S01]  /*7d3a0*/  STL [R1+0x3428], R115 ;  /* 0x0034287301007387 */ /* 0x000fe20000100800 */
[C---:B--2---:R-:W-:Y:S01]  /*7d3b0*/  HMMA.1688.F32.TF32 R116, R120.reuse, R34, R244 ;  /* 0x000000227874723c */ /* 0x044fe200000810f4 */
[----:B------:R-:W2:Y:S01]  /*7d3c0*/  LDL.LU R244, [R1+0xd10] ;  /* 0x000d100001f47983 */ /* 0x000ea20000300800 */
[----:B------:R-:W2:Y:S02]  /*7d3d0*/  LDL.LU R245, [R1+0xd14] ;  /* 0x000d140001f57983 */ /* 0x000ea40000300800 */
[----:B------:R-:W2:Y:S02]  /*7d3e0*/  LDL.LU R246, [R1+0xd18] ;  /* 0x000d180001f67983 */ /* 0x000ea40000300800 */
[----:B------:R-:W2:Y:S02]  /*7d3f0*/  LDL.LU R247, [R1+0xd1c] ;  /* 0x000d1c0001f77983 */ /* 0x000ea40000300800 */
[C---:B-1----:R-:W-:Y:S11]  /*7d400*/  HMMA.1688.F32.TF32 R72, R120.reuse, R30, R232 ;  /* 0x0000001e7848723c */ /* 0x042ff600000810e8 */
[----:B------:R-:W-:Y:S04]  /*7d410*/  @!UPT UIADD3 URZ, URZ, URZ, URZ ;  /* 0x0000003f3f3ff290 */ /* 0x000fe8000fffe03f */
[----:B------:R-:W-:Y:S01]  /*7d420*/  STL [R1+0x3474], R116 ;  /* 0x0034747401007387 */ /* 0x000fe20000100800 */
[----:B------:R-:W-:Y:S02]  /*7d430*/  STL [R1+0x3470], R117 ;  /* 0x0034707501007387 */ /* 0x000fe40000100800 */
[----:B------:R-:W-:Y:S02]  /*7d440*/  STL [R1+0x346c], R118 ;  /* 0x00346c7601007387 */ /* 0x000fe40000100800 */
[----:B------:R-:W-:Y:S01]  /*7d450*/  STL [R1+0x3468], R119 ;  /* 0x0034687701007387 */ /* 0x000fe20000100800 */
[----:B------:R-:W4:Y:S04]  /*7d460*/  LDL.LU R224, [R1+0xd20] ;  /* 0x000d200001e07983 */ /* 0x000f280000300800 */
        /* <DEDUP_REMOVED lines=9> */
[----:B---3--:R-:W-:Y:S03]  /*7d500*/  HMMA.1688.F32.TF32 R72, R120, R26, R240 ;  /* 0x0000001a7848723c */ /* 0x008fe600000810f0 */
[----:B------:R-:W3:Y:S01]  /*7d510*/  LDL.LU R240, [R1+0xd90] ;  /* 0x000d900001f07983 */ /* 0x000ee20000300800 */
[----:B------:R-:W3:Y:S02]  /*7d520*/  LDL.LU R241, [R1+0xd94] ;  /* 0x000d940001f17983 */ /* 0x000ee40000300800 */
[----:B------:R-:W3:Y:S02]  /*7d530*/  LDL.LU R242, [R1+0xd98] ;  /* 0x000d980001f27983 */ /* 0x000ee40000300800 */
[----:B------:R-:W3:Y:S01]  /*7d540*/  LDL.LU R243, [R1+0xd9c] ;  /* 0x000d9c0001f37983 */ /* 0x000ee20000300800 */
[----:B------:R-:W3:Y:S01]  /*7d550*/  LDL.LU R232, [R1+0xdc0] ;  /* 0x000dc00001e87983 */ /* 0x000ee20000300800 */
[----:B------:R-:W3:Y:S02]  /*7d560*/  LDL.LU R233, [R1+0xdc4] ;  /* 0x000dc40001e97983 */ /* 0x000ee40000300800 */
[----:B------:R-:W3:Y:S02]  /*7d570*/  LDL.LU R234, [R1+0xdc8] ;  /* 0x000dc80001ea7983 */ /* 0x000ee40000300800 */
[----:B------:R-:W3:Y:S10]  /*7d580*/  LDL.LU R235, [R1+0xdcc] ;  /* 0x000dcc0001eb7983 */ /* 0x000ef40000300800 */
[----:B------:R-:W-:-:S02]  /*7d590*/  IMAD.MOV.U32 R112, RZ, RZ, R72 ;  /* 0x000000ffff707224 */ /* 0x000fc400078e0048 */
[----:B------:R-:W-:Y:S01]  /*7d5a0*/  IMAD.MOV.U32 R113, RZ, RZ, R73 ;  /* 0x000000ffff717224 */ /* 0x000fe200078e0049 */
[----:B------:R-:W-:Y:S01]  /*7d5b0*/  MOV R114, R74 ;  /* 0x0000004a00727202 */ /* 0x000fe20000000f00 */
[----:B------:R-:W-:-:S05]  /*7d5c0*/  IMAD.MOV.U32 R115, RZ, RZ, R75 ;  /* 0x000000ffff737224 */ /* 0x000fca00078e004b */
[----:B------:R-:W-:Y:S01]  /*7d5d0*/  STL [R1+0x3484], R115 ;  /* 0x0034847301007387 */ /* 0x000fe20000100800 */
[----:B------:R-:W-:Y:S02]  /*7d5e0*/  STL [R1+0x3480], R114 ;  /* 0x0034807201007387 */ /* 0x000fe40000100800 */
[----:B------:R-:W-:Y:S02]  /*7d5f0*/  STL [R1+0x347c], R113 ;  /* 0x00347c7101007387 */ /* 0x000fe40000100800 */
[----:B------:R-:W-:Y:S01]  /*7d600*/  STL [R1+0x3478], R112 ;  /* 0x0034787001007387 */ /* 0x000fe20000100800 */
[C---:B--2---:R-:W-:Y:S11]  /*7d610*/  HMMA.1688.F32.TF32 R72, R120.reuse, R22, R244 ;  /* 0x000000167848723c */ /* 0x044ff600000810f4 */
[----:B------:R-:W-:Y:S11]  /*7d620*/  @!UPT UIADD3 URZ, URZ, URZ, URZ ;  /* 0x0000003f3f3ff290 */ /* 0x000ff6000fffe03f */
[----:B------:R-:W-:Y:S01]  /*7d630*/  @!UPT UIADD3 URZ, URZ, URZ, URZ ;  /* 0x0000003f3f3ff290 */ /* 0x000fe2000fffe03f */
[----:B------:R4:W-:Y:S01]  /*7d640*/  STL [R1+0x440], R72 ;  /* 0x0004404801007387 */ /* 0x0009e20000100800 */
[----:B------:R-:W-:Y:S02]  /*7d650*/  IMAD.MOV.U32 R116, RZ, RZ, R73 ;  /* 0x000000ffff747224 */ /* 0x000fe400078e0049 */
[----:B------:R-:W-:Y:S01]  /*7d660*/  IMAD.MOV.U32 R117, RZ, RZ, R74 ;  /* 0x000000ffff757224 */ /* 0x000fe200078e004a */
[----:B------:R-:W-:Y:S01]  /*7d670*/  MOV R118, R75 ;  /* 0x0000004b00767202 */ /* 0x000fe20000000f00 */
[----:B------:R-:W2:Y:S01]  /*7d680*/  LDL.LU R244, [R1+0xd80] ;  /* 0x000d800001f47983 */ /* 0x000ea20000300800 */
[----:B------:R-:W2:Y:S02]  /*7d690*/  LDL.LU R245, [R1+0xd84] ;  /* 0x000d840001f57983 */ /* 0x000ea40000300800 */
[----:B------:R-:W2:Y:S02]  /*7d6a0*/  LDL.LU R246, [R1+0xd88] ;  /* 0x000d880001f67983 */ /* 0x000ea40000300800 */
[----:B------:R-:W2:Y:S01]  /*7d6b0*/  LDL.LU R247, [R1+0xd8c] ;  /* 0x000d8c0001f77983 */ /* 0x000ea20000300800 */
[C---:B----4-:R-:W-:Y:S11]  /*7d6c0*/  HMMA.1688.F32.TF32 R72, R120.reuse, R18, R224 ;  /* 0x000000127848723c */ /* 0x050ff600000810e0 */
[----:B------:R-:W-:Y:S11]  /*7d6d0*/  @!UPT UIADD3 URZ, URZ, URZ, URZ ;  /* 0x0000003f3f3ff290 */ /* 0x000ff6000fffe03f */
[----:B------:R-:W-:Y:S02]  /*7d6e0*/  @!UPT UIADD3 URZ, URZ, URZ, URZ ;  /* 0x0000003f3f3ff290 */ /* 0x000fe4000fffe03f */
[----:B------:R-:W-:Y:S02]  /*7d6f0*/  IMAD.MOV.U32 R115, RZ, RZ, R72 ;  /* 0x000000ffff737224 */ /* 0x000fe400078e0048 */
[----:B------:R-:W-:Y:S02]  /*7d700*/  IMAD.MOV.U32 R114, RZ, RZ, R73 ;  /* 0x000000ffff727224 */ /* 0x000fe400078e0049 */
[----:B------:R-:W-:Y:S01]  /*7d710*/  IMAD.MOV.U32 R113, RZ, RZ, R74 ;  /* 0x000000ffff717224 */ /* 0x000fe200078e004a */
[----:B------:R-:W-:Y:S02]  /*7d720*/  MOV R112, R75 ;  /* 0x0000004b00707202 */ /* 0x000fe40000000f00 */
[C---:B------:R-:W-:Y:S01]  /*7d730*/  HMMA.1688.F32.TF32 R72, R120.reuse, R14, R228 ;  /* 0x0000000e7848723c */ /* 0x040fe200000810e4 */
[----:B------:R-:W-:Y:S01]  /*7d740*/  STL [R1+0x3490], R118 ;  /* 0x0034907601007387 */ /* 0x000fe20000100800 */
[----:B------:R-:W-:Y:S02]  /*7d750*/  STL [R1+0x348c], R117 ;  /* 0x00348c7501007387 */ /* 0x000fe40000100800 */
[----:B------:R-:W-:Y:S11]  /*7d760*/  STL [R1+0x3488], R116 ;  /* 0x0034887401007387 */ /* 0x000ff60000100800 */
[----:B------:R-:W-:Y:S09]  /*7d770*/  @!UPT UIADD3 URZ, URZ, URZ, URZ ;  /* 0x0000003f3f3ff290 */ /* 0x000ff2000fffe03f */
[----:B------:R-:W-:Y:S02]  /*7d780*/  IMAD.MOV.U32 R119, RZ, RZ, R72 ;  /* 0x000000ffff777224 */ /* 0x000fe400078e0048 */
[----:B------:R-:W-:Y:S02]  /*7d790*/  IMAD.MOV.U32 R108, RZ, RZ, R73 ;  /* 0x000000ffff6c7224 */ /* 0x000fe400078e0049 */
[----:B------:R-:W-:Y:S01]  /*7d7a0*/  IMAD.MOV.U32 R109, RZ, RZ, R74 ;  /* 0x000000ffff6d7224 */ /* 0x000fe200078e004a */
[----:B------:R-:W-:Y:S02]  /*7d7b0*/  MOV R100, R75 ;  /* 0x0000004b00647202 */ /* 0x000fe40000000f00 */
[C---:B---3--:R-:W-:Y:S01]  /*7d7c0*/  HMMA.1688.F32.TF32 R72, R120.reuse, R10, R232 ;  /* 0x0000000a7848723c */ /* 0x048fe200000810e8 */
[----:B------:R-:W-:Y:S01]  /*7d7d0*/  STL [R1+0x34a0], R112 ;  /* 0x0034a07001007387 */ /* 0x000fe20000100800 */
[----:B------:R-:W-:Y:S02]  /*7d7e0*/  STL [R1+0x349c], R115 ;  /* 0x00349c7301007387 */ /* 0x000fe40000100800 */
[----:B------:R-:W-:Y:S02]  /*7d7f0*/  STL [R1+0x3498], R114 ;  /* 0x0034987201007387 */ /* 0x000fe40000100800 */
[----:B------:R1:W-:Y:S11]  /*7d800*/  STL [R1+0x3494], R113 ;  /* 0x0034947101007387 */ /* 0x0003f60000100800 */
[----:B------:R-:W-:Y:S07]  /*7d810*/  @!UPT UIADD3 URZ, URZ, URZ, URZ ;  /* 0x0000003f3f3ff290 */ /* 0x000fee000fffe03f */
[----:B-1----:R-:W-:Y:S02]  /*7d820*/  IMAD.MOV.U32 R113, RZ, RZ, R72 ;  /* 0x000000ffff717224 */ /* 0x002fe400078e0048 */
[----:B------:R-:W-:Y:S02]  /*7d830*/  IMAD.MOV.U32 R118, RZ, RZ, R73 ;  /* 0x000000ffff767224 */ /* 0x000fe400078e0049 */
[----:B------:R-:W-:Y:S01]  /*7d840*/  IMAD.MOV.U32 R117, RZ, RZ, R74 ;  /* 0x000000ffff757224 */ /* 0x000fe200078e004a */
[----:B------:R-:W-:Y:S02]  /*7d850*/  MOV R116, R75 ;  /* 0x0000004b00747202 */ /* 0x000fe40000000f00 */
[----:B------:R-:W-:Y:S01]  /*7d860*/  HMMA.1688.F32.TF32 R72, R120, R6, R240 ;  /* 0x000000067848723c */ /* 0x000fe200000810f0 */
[----:B------:R-:W-:Y:S01]  /*7d870*/  STL [R1+0x34bc], R109 ;  /* 0x0034bc6d01007387 */ /* 0x000fe20000100800 */
[----:B------:R-:W-:Y:S02]  /*7d880*/  STL [R1+0x34b8], R108 ;  /* 0x0034b86c01007387 */ /* 0x000fe40000100800 */
[----:B------:R1:W-:Y:S02]  /*7d890*/  STL [R1+0x34a4], R119 ;  /* 0x0034a47701007387 */ /* 0x0003e40000100800 */
[----:B------:R-:W-:-:S02]  /*7d8a0*/  IMAD.MOV.U32 R232, RZ, RZ, R56 ;  /* 0x000000ffffe87224 */ /* 0x000fc400078e0038 */
[----:B------:R-:W-:Y:S02]  /*7d8b0*/  IMAD.MOV.U32 R233, RZ, RZ, R57 ;  /* 0x000000ffffe97224 */ /* 0x000fe400078e0039 */
[----:B------:R-:W-:Y:S01]  /*7d8c0*/  IMAD.MOV.U32 R234, RZ, RZ, R60 ;  /* 0x000000ffffea7224 */ /* 0x000fe200078e003c */
[----:B------:R-:W-:Y:S11]  /*7d8d0*/  MOV R235, R61 ;  /* 0x0000003d00eb7202 */ /* 0x000ff60000000f00 */
[----:B------:R-:W-:Y:S02]  /*7d8e0*/  @!UPT UIADD3 URZ, URZ, URZ, URZ ;  /* 0x0000003f3f3ff290 */ /* 0x000fe4000fffe03f */
[----:B------:R-:W-:Y:S01]  /*7d8f0*/  IMAD.MOV.U32 R115, RZ, RZ, R74 ;  /* 0x000000ffff737224 */ /* 0x000fe200078e004a */
[----:B------:R-:W-:Y:S01]  /*7d900*/  MOV R114, R75 ;  /* 0x0000004b00727202 */ /* 0x000fe20000000f00 */
[----:B------:R-:W-:Y:S02]  /*7d910*/  IMAD.MOV.U32 R112, RZ, RZ, R73 ;  /* 0x000000ffff707224 */ /* 0x000fe400078e0049 */
[----:B-1----:R-:W-:Y:S02]  /*7d920*/  IMAD.MOV.U32 R119, RZ, RZ, R72 ;  /* 0x000000ffff777224 */ /* 0x002fe400078e0048 */
[----:B------:R-:W-:Y:S01]  /*7d930*/  STL.64 [R1+0x3558], R114 ;  /* 0x0035587201007387 */ /* 0x000fe20000100a00 */
[----:B------:R-:W-:Y:S02]  /*7d940*/  STL.64 [R1+0x3550], R112 ;  /* 0x0035507001007387 */ /* 0x000fe40000100a00 */
[----:B------:R-:W-:Y:S02]  /*7d950*/  STL.64 [R1+0x3548], R118 ;  /* 0x0035487601007387 */ /* 0x000fe40000100a00 */
[----:B------:R-:W-:Y:S01]  /*7d960*/  STL.64 [R1+0x3540], R116 ;  /* 0x0035407401007387 */ /* 0x000fe20000100a00 */
        /* <DEDUP_REMOVED lines=19> */
[----:B------:R-:W4:Y:S02]  /*7daa0*/  LDL.LU R131, [R1+0xd4c] ;  /* 0x000d4c0001837983 */ /* 0x000f240000300800 */
        /* <DEDUP_REMOVED lines=12> */
[C---:B------:R-:W-:Y:S08]  /*7db70*/  HMMA.1688.F32.TF32 R40, R68.reuse, R42, R224 ;  /* 0x0000002a4428723c */ /* 0x040ff000000810e0 */
[C---:B------:R-:W-:Y:S08]  /*7db80*/  HMMA.1688.F32.TF32 R36, R68.reuse, R38, R228 ;  /* 0x000000264424723c */ /* 0x040ff000000810e4 */
[C---:B------:R-:W-:Y:S08]  /*7db90*/  HMMA.1688.F32.TF32 R32, R68.reuse, R34, R232 ;  /* 0x000000224420723c */ /* 0x040ff000000810e8 */
[----:B--2---:R-:W-:Y:S07]  /*7dba0*/  HMMA.1688.F32.TF32 R72, R68, R66, R244 ;  /* 0x000000424448723c */ /* 0x004fee00000810f4 */
[----:B------:R-:W-:-:S02]  /*7dbb0*/  IMAD.MOV.U32 R244, RZ, RZ, R29 ;  /* 0x000000fffff47224 */ /* 0x000fc400078e001d */
[----:B------:R-:W-:Y:S02]  /*7dbc0*/  IMAD.MOV.U32 R245, RZ, RZ, R28 ;  /* 0x000000fffff57224 */ /* 0x000fe400078e001c */
[----:B------:R-:W-:Y:S01]  /*7dbd0*/  IMAD.MOV.U32 R246, RZ, RZ, R25 ;  /* 0x000000fffff67224 */ /* 0x000fe200078e0019 */
[----:B------:R-:W-:Y:S01]  /*7dbe0*/  MOV R247, R24 ;  /* 0x0000001800f77202 */ /* 0x000fe20000000f00 */
[C---:B------:R-:W-:Y:S08]  /*7dbf0*/  HMMA.1688.F32.TF32 R28, R68.reuse, R30, R240 ;  /* 0x0000001e441c723c */ /* 0x040ff000000810f0 */
[----:B------:R-:W-:Y:S03]  /*7dc00*/  HMMA.1688.F32.TF32 R24, R68, R26, R244 ;  /* 0x0000001a4418723c */ /* 0x000fe600000810f4 */
[----:B------:R-:W-:-:S02]  /*7dc10*/  IMAD.MOV.U32 R102, RZ, RZ, R73 ;  /* 0x000000ffff667224 */ /* 0x000fc400078e0049 */
[----:B------:R-:W-:Y:S02]  /*7dc20*/  IMAD.MOV.U32 R103, RZ, RZ, R74 ;  /* 0x000000ffff677224 */ /* 0x000fe400078e004a */
[----:B------:R-:W-:-:S03]  /*7dc30*/  IMAD.MOV.U32 R101, RZ, RZ, R72 ;  /* 0x000000ffff657224 */ /* 0x000fc600078e0048 */
[----:B------:R-:W-:Y:S02]  /*7dc40*/  STL.64 [R1+0x34b0], R102 ;  /* 0x0034b06601007387 */ /* 0x000fe40000100a00 */
[----:B------:R-:W-:Y:S01]  /*7dc50*/  STL.64 [R1+0x34a8], R100 ;  /* 0x0034a86401007387 */ /* 0x000fe20000100a00 */
[----:B---3--:R-:W-:Y:S01]  /*7dc60*/  MOV R127, R56 ;  /* 0x00000038007f7202 */ /* 0x008fe20000000f00 */
[----:B----4-:R-:W-:Y:S02]  /*7dc70*/  IMAD.MOV.U32 R125, RZ, RZ, R60 ;  /* 0x000000ffff7d7224 */ /* 0x010fe400078e003c */
[----:B------:R-:W-:Y:S02]  /*7dc80*/  IMAD.MOV.U32 R124, RZ, RZ, R61 ;  /* 0x000000ffff7c7224 */ /* 0x000fe400078e003d */
[----:B------:R-:W-:Y:S02]  /*7dc90*/  IMAD.MOV.U32 R126, RZ, RZ, R57 ;  /* 0x000000ffff7e7224 */ /* 0x000fe400078e0039 */
[C---:B------:R-:W-:Y:S08]  /*7dca0*/  HMMA.1688.F32.TF32 R56, R68.reuse, R58, R136 ;  /* 0x0000003a4438723c */ /* 0x040ff00000081088 */
[C---:B------:R-:W-:Y:S08]  /*7dcb0*/  HMMA.1688.F32.TF32 R60, R68.reuse, R62, R140 ;  /* 0x0000003e443c723c */ /* 0x040ff0000008108c */
[C---:B------:R-:W-:Y:S08]  /*7dcc0*/  HMMA.1688.F32.TF32 R52, R68.reuse, R54, R132 ;  /* 0x000000364434723c */ /* 0x040ff00000081084 */
[C---:B------:R-:W-:Y:S08]  /*7dcd0*/  HMMA.1688.F32.TF32 R44, R68.reuse, R46, R124 ;  /* 0x0000002e442c723c */ /* 0x040ff0000008107c */
[----:B------:R-:W-:Y:S01]  /*7dce0*/  HMMA.1688.F32.TF32 R48, R68, R50, R128 ;  /* 0x000000324430723c */ /* 0x000fe20000081080 */
[----:B------:R-:W-:Y:S01]  /*7dcf0*/  STL [R1+0x3424], R62 ;  /* 0x0034243e01007387 */ /* 0x000fe20000100800 */
[----:B------:R-:W-:Y:S02]  /*7dd00*/  STL [R1+0x3420], R63 ;  /* 0x0034203f01007387 */ /* 0x000fe40000100800 */
[----:B------:R-:W-:Y:S02]  /*7dd10*/  STL.64 [R1+0x3568], R58 ;  /* 0x0035683a01007387 */ /* 0x000fe40000100a00 */
[----:B------:R-:W-:Y:S01]  /*7dd20*/  STL.64 [R1+0x3560], R56 ;  /* 0x0035603801007387 */ /* 0x000fe20000100a00 */
[----:B------:R-:W-:Y:S01]  /*7dd30*/  STL.64 [R1+0x3578], R54 ;  /* 0x0035783601007387 */ /* 0x000fe20000100a00 */
[----:B------:R-:W-:Y:S11]  /*7dd40*/  STL.64 [R1+0x3570], R52 ;  /* 0x0035703401007387 */ /* 0x000ff60000100a00 */
[----:B------:R-:W-:Y:S04]  /*7dd50*/  @!UPT UIADD3 URZ, URZ, URZ, URZ ;  /* 0x0000003f3f3ff290 */ /* 0x000fe8000fffe03f */
[----:B------:R-:W-:Y:S01]  /*7dd60*/  STL.64 [R1+0x3588], R50 ;  /* 0x0035883201007387 */ /* 0x000fe20000100a00 */
[----:B------:R-:W-:Y:S02]  /*7dd70*/  STL.64 [R1+0x3580], R48 ;  /* 0x0035803001007387 */ /* 0x000fe40000100a00 */
        /* <DEDUP_REMOVED lines=12> */
[----:B------:R-:W2:Y:S02]  /*7de40*/  LDL.LU R248, [R1+0x1570] ;  /* 0x0015700001f87983 */ /* 0x000ea40000300800 */
[----:B------:R-:W2:Y:S01]  /*7de50*/  LDL.LU R249, [R1+0x1574] ;  /* 0x0015740001f97983 */ /* 0x000ea20000300800 */
[----:B------:R-:W3:Y:S01]  /*7de60*/  LDL.LU R252, [R1+0x3738] ;  /* 0x0037380001fc7983 */ /* 0x000ee20000300800 */
[----:B------:R-:W2:Y:S02]  /*7de70*/  LDL.LU R251, [R1+0x157c] ;  /* 0x00157c0001fb7983 */ /* 0x000ea40000300800 */
[----:B------:R-:W4:Y:S02]  /*7de80*/  LDL.LU R244, [R1+0x1580] ;  /* 0x0015800001f47983 */ /* 0x000f240000300800 */
[----:B------:R-:W-:-:S02]  /*7de90*/  IMAD.MOV.U32 R245, RZ, RZ, R3 ;  /* 0x000000fffff57224 */ /* 0x000fc400078e0003 */
[----:B------:R-:W-:Y:S01]  /*7dea0*/  IMAD.MOV.U32 R246, RZ, RZ, R64 ;  /* 0x000000fffff67224 */ /* 0x000fe200078e0040 */
[----:B------:R-:W2:Y:S01]  /*7deb0*/  LDL.LU R3, [R1+0x3734] ;  /* 0x0037340001037983 */ /* 0x000ea20000300800 */
[----:B------:R-:W2:Y:S01]  /*7dec0*/  LDL.LU R64, [R1+0x3730] ;  /* 0x0037300001407983 */ /* 0x000ea20000300800 */
[----:B------:R-:W-:Y:S02]  /*7ded0*/  MOV R247, R65 ;  /* 0x0000004100f77202 */ /* 0x000fe40000000f00 */
[----:B------:R-:W4:Y:S01]  /*7dee0*/  LDL.LU R65, [R1+0x372c] ;  /* 0x00372c0001417983 */ /* 0x000f220000300800 */
[----:B---3--:R-:W-:-:S03]  /*7def0*/  IMAD.MOV.U32 R232, RZ, RZ, R252 ;  /* 0x000000ffffe87224 */ /* 0x008fc600078e00fc */
[----:B------:R-:W3:Y:S01]  /*7df00*/  LDL.LU R252, [R1+0x3728] ;  /* 0x0037280001fc7983 */ /* 0x000ee20000300800 */
[----:B------:R-:W3:Y:S02]  /*7df10*/  LDL.LU R233, [R1+0x1594] ;  /* 0x0015940001e97983 */ /* 0x000ee40000300800 */
[----:B------:R-:W3:Y:S02]  /*7df20*/  LDL.LU R234, [R1+0x1598] ;  /* 0x0015980001ea7983 */ /* 0x000ee40000300800 */
[----:B------:R-:W3:Y:S01]  /*7df30*/  LDL.LU R235, [R1+0x159c] ;  /* 0x00159c0001eb7983 */ /* 0x000ee20000300800 */
[----:B------:R-:W3:Y:S01]  /*7df40*/  LDL.LU R228, [R1+0x15a0] ;  /* 0x0015a00001e47983 */ /* 0x000ee20000300800 */
[----:B--2---:R-:W-:Y:S01]  /*7df50*/  IMAD.MOV.U32 R230, RZ, RZ, R64 ;  /* 0x000000ffffe67224 */ /* 0x004fe200078e0040 */
[----:B------:R-:W-:Y:S01]  /*7df60*/  MOV R231, R3 ;  /* 0x0000000300e77202 */ /* 0x000fe20000000f00 */
[----:B----4-:R-:W-:Y:S01]  /*7df70*/  IMAD.MOV.U32 R229, RZ, RZ, R65 ;  /* 0x000000ffffe57224 */ /* 0x010fe200078e0041 */
[----:B------:R-:W-:Y:S01]  /*7df80*/  HMMA.1688.F32.TF32 R124, R68, R14, R244 ;  /* 0x0000000e447c723c */ /* 0x000fe200000810f4 */
[----:B------:R-:W-:-:S07]  /*7df90*/  MOV R104, R75 ;  /* 0x0000004b00687202 */ /* 0x000fce0000000f00 */
[C---:B------:R-:W-:Y:S01]  /*7dfa0*/  HMMA.1688.F32.TF32 R128, R68.reuse, R10, R248 ;  /* 0x0000000a4480723c */ /* 0x040fe200000810f8 */
[----:B---3--:R-:W1:Y:S04]  /*7dfb0*/  LDSM.16.M88.4 R96, [R252+0x42100] ;  /* 0x04210000fc60783b */ /* 0x008e680000000200 */
[----:B------:R-:W2:Y:S04]  /*7dfc0*/  LDSM.16.M88.4 R240, [R252+0x40100] ;  /* 0x04010000fcf0783b */ /* 0x000ea80000000200 */
[----:B------:R-:W3:Y:S04]  /*7dfd0*/  LDSM.16.M88.4 R100, [R252+0x46100] ;  /* 0x04610000fc64783b */ /* 0x000ee80000000200 */
[----:B------:R-:W4:Y:S04]  /*7dfe0*/  LDSM.16.M88.4 R48, [R252+0x44100] ;  /* 0x04410000fc30783b */ /* 0x000f280000000200 */
[----:B------:R-:W4:Y:S04]  /*7dff0*/  LDSM.16.M88.4 R116, [R252+0x48100] ;  /* 0x04810000fc74783b */ /* 0x000f280000000200 */
[----:B------:R-:W4:Y:S04]  /*7e000*/  LDSM.16.M88.4 R88, [R252+0x4a100] ;  /* 0x04a10000fc58783b */ /* 0x000f280000000200 */
[----:B------:R-:W4:Y:S04]  /*7e010*/  LDSM.16.M88.4 R52, [R252+0x4c100] ;  /* 0x04c10000fc34783b */ /* 0x000f280000000200 */
[----:B------:R-:W4:Y:S01]  /*7e020*/  LDSM.16.M88.4 R80, [R252+0x4e100] ;  /* 0x04e10000fc50783b */ /* 0x000f220000000200 */
[C---:B------:R-:W-:Y:S08]  /*7e030*/  HMMA.1688.F32.TF32 R64, R68.reuse, R22, R228 ;  /* 0x000000164440723c */ /* 0x040ff000000810e4 */
[----:B------:R-:W-:Y:S01]  /*7e040*/  HMMA.1688.F32.TF32 R120, R68, R18, R232 ;  /* 0x000000124478723c */ /* 0x000fe200000810e8 */
[----:B------:R-:W-:Y:S01]  /*7e050*/  IMAD.MOV.U32 R250, RZ, RZ, R5 ;  /* 0x000000fffffa7224 */ /* 0x000fe200078e0005 */
[----:B------:R-:W-:Y:S01]  /*7e060*/  MOV R251, R4 ;  /* 0x0000000400fb7202 */ /* 0x000fe20000000f00 */
[----:B------:R-:W-:Y:S04]  /*7e070*/  LDSM.16.M88.4 R132, [R252+0x50100] ;  /* 0x05010000fc84783b */ /* 0x000fe80000000200 */
[----:B------:R-:W-:Y:S04]  /*7e080*/  LDSM.16.M88.4 R136, [R252+0x52100] ;  /* 0x05210000fc88783b */ /* 0x000fe80000000200 */
[----:B------:R-:W-:Y:S04]  /*7e090*/  LDSM.16.M88.4 R140, [R252+0x54100] ;  /* 0x05410000fc8c783b */ /* 0x000fe80000000200 */
[----:B------:R-:W-:Y:S04]  /*7e0a0*/  LDSM.16.M88.4 R144, [R252+0x56100] ;  /* 0x05610000fc90783b */ /* 0x000fe80000000200 */
[----:B------:R-:W-:Y:S04]  /*7e0b0*/  LDSM.16.M88.4 R148, [R252+0x58100] ;  /* 0x05810000fc94783b */ /* 0x000fe80000000200 */
[----:B------:R-:W-:Y:S04]  /*7e0c0*/  LDSM.16.M88.4 R152, [R252+0x5a100] ;  /* 0x05a10000fc98783b */ /* 0x000fe80000000200 */
[----:B------:R-:W4:Y:S04]  /*7e0d0*/  LDSM.16.M88.4 R156, [R252+0x5c100] ;  /* 0x05c10000fc9c783b */ /* 0x000f280000000200 */
[----:B------:R-:W-:Y:S04]  /*7e0e0*/  LDSM.16.M88.4 R160, [R252+0x5e100] ;  /* 0x05e10000fca0783b */ /* 0x000fe80000000200 */
[----:B------:R-:W-:Y:S04]  /*7e0f0*/  LDS R4, [R0+0x28100] ;  /* 0x0281000000047984 */ /* 0x000fe80000000800 */
[----:B------:R-:W-:Y:S01]  /*7e100*/  LDS R18, [R0+0x2a280] ;  /* 0x02a2800000127984 */ /* 0x000fe20000000800 */
[----:B-1----:R-:W-:-:S02]  /*7e110*/  IMAD.MOV.U32 R62, RZ, RZ, R98 ;  /* 0x000000ffff3e7224 */ /* 0x002fc400078e0062 */
[----:B------:R-:W-:Y:S01]  /*7e120*/  IMAD.MOV.U32 R63, RZ, RZ, R99 ;  /* 0x000000ffff3f7224 */ /* 0x000fe200078e0063 */
[----:B--2---:R1:W-:Y:S01]  /*7e130*/  STL.64 [R1+0x208], R242 ;  /* 0x000208f201007387 */ /* 0x0043e20000100a00 */
[----:B---3--:R-:W-:Y:S02]  /*7e140*/  IMAD.MOV.U32 R110, RZ, RZ, R102 ;  /* 0x000000ffff6e7224 */ /* 0x008fe400078e0066 */
[----:B------:R-:W-:Y:S02]  /*7e150*/  IMAD.MOV.U32 R111, RZ, RZ, R103 ;  /* 0x000000ffff6f7224 */ /* 0x000fe400078e0067 */
[----:B----4-:R-:W-:Y:S01]  /*7e160*/  IMAD.MOV.U32 R109, RZ, RZ, R50 ;  /* 0x000000ffff6d7224 */ /* 0x010fe200078e0032 */
[----:B------:R-:W-:Y:S01]  /*7e170*/  STL.64 [R1+0x3598], R62 ;  /* 0x0035983e01007387 */ /* 0x000fe20000100a00 */
[----:B------:R-:W-:Y:S01]  /*7e180*/  MOV R108, R51 ;  /* 0x00000033006c7202 */ /* 0x000fe20000000f00 */
[----:B------:R-:W-:Y:S02]  /*7e190*/  STL.64 [R1+0x3590], R60 ;  /* 0x0035903c01007387 */ /* 0x000fe40000100a00 */
[----:B------:R-:W-:Y:S02]  /*7e1a0*/  STL.64 [R1+0x1f8], R98 ;  /* 0x0001f86201007387 */ /* 0x000fe40000100a00 */
[----:B------:R-:W-:Y:S01]  /*7e1b0*/  IMAD.MOV.U32 R106, RZ, RZ, R118 ;  /* 0x000000ffff6a7224 */ /* 0x000fe200078e0076 */
[----:B------:R-:W-:Y:S01]  /*7e1c0*/  MOV R107, R119 ;  /* 0x00000077006b7202 */ /* 0x000fe20000000f00 */
[----:B------:R-:W-:Y:S01]  /*7e1d0*/  STL.64 [R1+0x1e8], R50 ;  /* 0x0001e83201007387 */ /* 0x000fe20000100a00 */
[----:B------:R-:W-:Y:S02]  /*7e1e0*/  STL.64 [R1+0x35a8], R110 ;  /* 0x0035a86e01007387 */ /* 0x000fe40000100a00 */
[----:B------:R-:W-:Y:S02]  /*7e1f0*/  STL.64 [R1+0x35a0], R108 ;  /* 0x0035a06c01007387 */ /* 0x000fe40000100a00 */
[----:B------:R-:W-:Y:S01]  /*7e200*/  STL.64 [R1+0x1d8], R102 ;  /* 0x0001d86601007387 */ /* 0x000fe20000100a00 */
[----:B------:R-:W-:Y:S01]  /*7e210*/  STL.64 [R1+0x35b8], R106 ;  /* 0x0035b86a01007387 */ /* 0x000fe20000100a00 */
[----:B------:R-:W-:Y:S02]  /*7e220*/  STL [R1+0x35b0], R104 ;  /* 0x0035b06801007387 */ /* 0x000fe40000100800 */
[----:B------:R-:W-:Y:S02]  /*7e230*/  STL.64 [R1+0x1c8], R118 ;  /* 0x0001c87601007387 */ /* 0x000fe40000100a00 */
[----:B------:R-:W-:Y:S01]  /*7e240*/  STL.64 [R1+0x1b8], R90 ;  /* 0x0001b85a01007387 */ /* 0x000fe20000100a00 */
[----:B------:R-:W-:Y:S01]  /*7e250*/  STL.64 [R1+0x1a8], R54 ;  /* 0x0001a83601007387 */ /* 0x000fe20000100a00 */
[----:B------:R-:W-:Y:S02]  /*7e260*/  STL.64 [R1+0x138], R82 ;  /* 0x0001385201007387 */ /* 0x000fe40000100a00 */
[----:B------:R-:W-:Y:S02]  /*7e270*/  STL [R1+0x3394], R252 ;  /* 0x003394fc01007387 */ /* 0x000fe40000100800 */
[----:B------:R-:W-:Y:S01]  /*7e280*/  STL.64 [R1+0x35c8], R66 ;  /* 0x0035c84201007387 */ /* 0x000fe20000100a00 */
[----:B------:R-:W-:Y:S01]  /*7e290*/  STL.64 [R1+0x35c0], R64 ;  /* 0x0035c04001007387 */ /* 0x000fe20000100a00 */
[----:B------:R-:W-:Y:S02]  /*7e2a0*/  STL.64 [R1+0x35d8], R122 ;  /* 0x0035d87a01007387 */ /* 0x000fe40000100a00 */
[----:B------:R-:W-:Y:S02]  /*7e2b0*/  STL.64 [R1+0x35d0], R120 ;  /* 0x0035d07801007387 */ /* 0x000fe40000100a00 */
[----:B------:R-:W-:Y:S01]  /*7e2c0*/  STL.64 [R1+0x35e8], R126 ;  /* 0x0035e87e01007387 */ /* 0x000fe20000100a00 */
[----:B------:R-:W-:Y:S01]  /*7e2d0*/  STL.64 [R1+0x35e0], R124 ;  /* 0x0035e07c01007387 */ /* 0x000fe20000100a00 */
        /* <DEDUP_REMOVED lines=34> */
[----:B------:R-:W-:Y:S01]  /*7e500*/  STL.64 [R1+0x35f8], R130 ;  /* 0x0035f88201007387 */ /* 0x000fe20000100a00 */
[----:B------:R-:W-:Y:S01]  /*7e510*/  STL.64 [R1+0x35f0], R128 ;  /* 0x0035f08001007387 */ /* 0x000fe20000100a00 */
[----:B---3--:R-:W-:Y:S08]  /*7e520*/  HMMA.1688.F32.TF32 R224, R68, R6, R224 ;  /* 0x0000000644e0723c */ /* 0x008ff000000810e0 */
[C---:B----4-:R-:W-:Y:S08]  /*7e530*/  HMMA.1688.F32.TF32 R232, R164.reuse, R240, R232 ;  /* 0x000000f0a4e8723c */ /* 0x050ff000000810e8 */
[C---:B------:R-:W-:Y:S08]  /*7e540*/  HMMA.1688.F32.TF32 R228, R164.reuse, R96, R228 ;  /* 0x00000060a4e4723c */ /* 0x040ff000000810e4 */
[C---:B--2---:R-:W-:Y:S01]  /*7e550*/  HMMA.1688.F32.TF32 R208, R164.reuse, R116, R172 ;  /* 0x00000074a4d0723c */ /* 0x044fe200000810ac */
[----:B-1----:R-:W-:Y:S01]  /*7e560*/  LOP3.LUT R243, R0, 0x20, RZ, 0x3c, !PT ;  /* 0x0000002000f37812 */ /* 0x002fe200078e3cff */
[----:B------:R-:W-:Y:S04]  /*7e570*/  LDS R6, [R0+0x2a100] ;  /* 0x02a1000000067984 */ /* 0x000fe80000000800 */
[----:B------:R-:W1:Y:S04]  /*7e580*/  LDS R239, [R243+0x2a080] ;  /* 0x02a08000f3ef7984 */ /* 0x000e680000000800 */
[----:B------:R-:W-:Y:S04]  /*7e590*/  LDS R5, [R243+0x28100] ;  /* 0x02810000f3057984 */ /* 0x000fe80000000800 */
[----:B------:R-:W2:Y:S01]  /*7e5a0*/  LDS R7, [R243+0x2a100] ;  /* 0x02a10000f3077984 */ /* 0x000ea20000000800 */
[C---:B------:R-:W-:Y:S08]  /*7e5b0*/  HMMA.1688.F32.TF32 R216, R164.reuse, R48, R180 ;  /* 0x00000030a4d8723c */ /* 0x040ff000000810b4 */
[C---:B------:R-:W-:Y:S08]  /*7e5c0*/  HMMA.1688.F32.TF32 R212, R164.reuse, R100, R176 ;  /* 0x00000064a4d4723c */ /* 0x040ff000000810b0 */
[C---:B------:R-:W-:Y:S01]  /*7e5d0*/  HMMA.1688.F32.TF32 R204, R164.reuse, R88, R168 ;  /* 0x00000058a4cc723c */ /* 0x040fe200000810a8 */
[----:B------:R-:W-:Y:S07]  /*7e5e0*/  LDS R19, [R243+0x2a280] ;  /* 0x02a28000f3137984 */ /* 0x000fee0000000800 */
[C---:B------:R-:W-:Y:S01]  /*7e5f0*/  HMMA.1688.F32.TF32 R200, R164.reuse, R52, R244 ;  /* 0x00000034a4c8723c */ /* 0x040fe200000810f4 */
[----:B------:R-:W-:Y:S01]  /*7e600*/  STL.64 [R1+0x3608], R226 ;  /* 0x003608e201007387 */ /* 0x000fe20000100a00 */
[----:B------:R-:W-:Y:S03]  /*7e610*/  STL.64 [R1+0x3600], R224 ;  /* 0x003600e001007387 */ /* 0x000fe60000100a00 */
[----:B------:R-:W-:Y:S01]  /*7e620*/  STL.64 [R1+0x3618], R234 ;  /* 0x003618ea01007387 */ /* 0x000fe20000100a00 */
[----:B------:R-:W-:Y:S03]  /*7e630*/  STL.64 [R1+0x3610], R232 ;  /* 0x003610e801007387 */ /* 0x000fe60000100a00 */
        /* <DEDUP_REMOVED lines=12> */
[----:B------:R-:W3:Y:S02]  /*7e700*/  LDL.LU R244, [R1+0x1160] ;  /* 0x0011600001f47983 */ /* 0x000ee40000300800 */
[----:B------:R-:W3:Y:S01]  /*7e710*/  LDL.LU R245, [R1+0x1164] ;  /* 0x0011640001f57983 */ /* 0x000ee20000300800 */
[----:B------:R-:W3:Y:S01]  /*7e720*/  LDL.LU R246, [R1+0x1168] ;  /* 0x0011680001f67983 */ /* 0x000ee20000300800 */
[----:B------:R-:W3:Y:S02]  /*7e730*/  LDL.LU R247, [R1+0x116c] ;  /* 0x00116c0001f77983 */ /* 0x000ee40000300800 */
[----:B------:R-:W4:Y:S02]  /*7e740*/  LDL.LU R220, [R1+0x1170] ;  /* 0x0011700001dc7983 */ /* 0x000f240000300800 */
[----:B------:R-:W4:Y:S01]  /*7e750*/  LDL.LU R221, [R1+0x1174] ;  /* 0x0011740001dd7983 */ /* 0x000f220000300800 */
        /* <DEDUP_REMOVED lines=38> */
[----:B------:R-:W1:Y:S02]  /*7e9c0*/  LDL.LU R56, [R1+0x11d0] ;  /* 0x0011d00001387983 */ /* 0x000e640000300800 */
[----:B------:R-:W1:Y:S01]  /*7e9d0*/  LDL.LU R57, [R1+0x11d4] ;  /* 0x0011d40001397983 */ /* 0x000e620000300800 */
[----:B------:R-:W1:Y:S01]  /*7e9e0*/  LDL.LU R58, [R1+0x11d8] ;  /* 0x0011d800013a7983 */ /* 0x000e620000300800 */
[----:B------:R-:W1:Y:S02]  /*7e9f0*/  LDL.LU R59, [R1+0x11dc] ;  /* 0x0011dc00013b7983 */ /* 0x000e640000300800 */
        /* <DEDUP_REMOVED lines=15> */
[----:B------:R-:W4:Y:S01]  /*7eaf0*/  LDL.LU R79, [R1+0x119c] ;  /* 0x00119c00014f7983 */ /* 0x000f220000300800 */
[C---:B------:R-:W-:Y:S01]  /*7eb00*/  HMMA.1688.F32.TF32 R196, R164.reuse, R80, R248 ;  /* 0x00000050a4c4723c */ /* 0x040fe200000810f8 */
[----:B------:R-:W4:Y:S01]  /*7eb10*/  LDL.LU R248, [R1+0x1150] ;  /* 0x0011500001f87983 */ /* 0x000f220000300800 */
[----:B------:R-:W4:Y:S01]  /*7eb20*/  LDL.LU R249, [R1+0x1154] ;  /* 0x0011540001f97983 */ /* 0x000f220000300800 */
[----:B------:R-:W4:Y:S02]  /*7eb30*/  LDL.LU R250, [R1+0x1158] ;  /* 0x0011580001fa7983 */ /* 0x000f240000300800 */
[----:B------:R-:W4:Y:S11]  /*7eb40*/  LDL.LU R251, [R1+0x115c] ;  /* 0x00115c0001fb7983 */ /* 0x000f360000300800 */
[----:B------:R-:W-:Y:S07]  /*7eb50*/  @!UPT UIADD3 URZ, URZ, URZ, URZ ;  /* 0x0000003f3f3ff290 */ /* 0x000fee000fffe03f */
[----:B------:R-:W-:Y:S01]  /*7eb60*/  STL.64 [R1+0x3688], R198 ;  /* 0x003688c601007387 */ /* 0x000fe20000100a00 */
[----:B------:R-:W-:Y:S01]  /*7eb70*/  STL.64 [R1+0x3680], R196 ;  /* 0x003680c401007387 */ /* 0x000fe20000100a00 */
[C---:B--2---:R-:W-:Y:S08]  /*7eb80*/  HMMA.1688.F32.TF32 R168, R164.reuse, R156, R168 ;  /* 0x0000009ca4a8723c */ /* 0x044ff000000810a8 */
[C---:B---3--:R-:W-:Y:S08]  /*7eb90*/  HMMA.1688.F32.TF32 R172, R164.reuse, R152, R172 ;  /* 0x00000098a4ac723c */ /* 0x048ff000000810ac */
[----:B------:R-:W-:Y:S08]  /*7eba0*/  HMMA.1688.F32.TF32 R180, R164, R144, R180 ;  /* 0x00000090a4b4723c */ /* 0x000ff000000810b4 */
[----:B-1----:R-:W-:Y:S08]  /*7ebb0*/  HMMA.1688.F32.TF32 R56, R236, R240, R56 ;  /* 0x000000f0ec38723c */ /* 0x002ff00000081038 */
[C---:B----4-:R-:W-:Y:S08]  /*7ebc0*/  HMMA.1688.F32.TF32 R192, R164.reuse, R132, R192 ;  /* 0x00000084a4c0723c */ /* 0x050ff000000810c0 */
[C---:B------:R-:W-:Y:S08]  /*7ebd0*/  HMMA.1688.F32.TF32 R188, R164.reuse, R136, R188 ;  /* 0x00000088a4bc723c */ /* 0x040ff000000810bc */
[C---:B------:R-:W-:Y:S08]  /*7ebe0*/  HMMA.1688.F32.TF32 R184, R164.reuse, R140, R184 ;  /* 0x0000008ca4b8723c */ /* 0x040ff000000810b8 */
[C---:B------:R-:W-:Y:S08]  /*7ebf0*/  HMMA.1688.F32.TF32 R176, R164.reuse, R148, R176 ;  /* 0x00000094a4b0723c */ /* 0x040ff000000810b0 */
[----:B------:R-:W-:Y:S07]  /*7ec00*/  HMMA.1688.F32.TF32 R164, R164, R160, R44 ;  /* 0x000000a0a4a4723c */ /* 0x000fee000008102c */
[----:B------:R-:W-:-:S02]  /*7ec10*/  IMAD.MOV.U32 R45, RZ, RZ, R56 ;  /* 0x000000ffff2d7224 */ /* 0x000fc400078e0038 */
[----:B------:R-:W-:Y:S02]  /*7ec20*/  IMAD.MOV.U32 R46, RZ, RZ, R57 ;  /* 0x000000ffff2e7224 */ /* 0x000fe400078e0039 */
[----:B------:R-:W-:Y:S01]  /*7ec30*/  IMAD.MOV.U32 R47, RZ, RZ, R58 ;  /* 0x000000ffff2f7224 */ /* 0x000fe200078e003a */
[----:B------:R-:W-:Y:S02]  /*7ec40*/  MOV R39, R59 ;  /* 0x0000003b00277202 */ /* 0x000fe40000000f00 */
[C---:B------:R-:W-:Y:S08]  /*7ec50*/  HMMA.1688.F32.TF32 R56, R236.reuse, R96, R112 ;  /* 0x00000060ec38723c */ /* 0x040ff00000081070 */
[C---:B------:R-:W-:Y:S11]  /*7ec60*/  HMMA.1688.F32.TF32 R64, R236.reuse, R100, R84 ;  /* 0x00000064ec40723c */ /* 0x040ff60000081054 */
[----:B------:R-:W-:Y:S05]  /*7ec70*/  @!UPT UIADD3 URZ, URZ, URZ, URZ ;  /* 0x0000003f3f3ff290 */ /* 0x000fea000fffe03f */
[----:B------:R-:W-:Y:S02]  /*7ec80*/  IMAD.MOV.U32 R41, RZ, RZ, R56 ;  /* 0x000000ffff297224 */ /* 0x000fe400078e0038 */
[----:B------:R-:W-:Y:S02]  /*7ec90*/  IMAD.MOV.U32 R42, RZ, RZ, R57 ;  /* 0x000000ffff2a7224 */ /* 0x000fe400078e0039 */
[----:B------:R-:W-:Y:S01]  /*7eca0*/  IMAD.MOV.U32 R43, RZ, RZ, R58 ;  /* 0x000000ffff2b7224 */ /* 0x000fe200078e003a */
[----:B------:R-:W-:Y:S02]  /*7ecb0*/  MOV R44, R59 ;  /* 0x0000003b002c7202 */ /* 0x000fe40000000f00 */
[C---:B------:R-:W-:Y:S08]  /*7ecc0*/  HMMA.1688.F32.TF32 R56, R236.reuse, R48, R92 ;  /* 0x00000030ec38723c */ /* 0x040ff0000008105c */
[C---:B------:R-:W-:Y:S01]  /*7ecd0*/  HMMA.1688.F32.TF32 R60, R236.reuse, R116, R76 ;  /* 0x00000074ec3c723c */ /* 0x040fe2000008104c */
[----:B------:R-:W-:Y:S01]  /*7ece0*/  STL.64 [R1+0x3e0], R64 ;  /* 0x0003e04001007387 */ /* 0x000fe20000100a00 */
[----:B------:R1:W-:Y:S11]  /*7ecf0*/  STL.64 [R1+0x3e8], R66 ;  /* 0x0003e84201007387 */ /* 0x0003f60000100a00 */
[----:B------:R-:W-:Y:S03]  /*7ed00*/  @!UPT UIADD3 URZ, URZ, URZ, URZ ;  /* 0x0000003f3f3ff290 */ /* 0x000fe6000fffe03f */
[----:B------:R-:W-:Y:S02]  /*7ed10*/  IMAD.MOV.U32 R35, RZ, RZ, R56 ;  /* 0x000000ffff237224 */ /* 0x000fe400078e0038 */
[----:B------:R-:W-:Y:S02]  /*7ed20*/  IMAD.MOV.U32 R30, RZ, RZ, R57 ;  /* 0x000000ffff1e7224 */ /* 0x000fe400078e0039 */
[----:B------:R-:W-:Y:S01]  /*7ed30*/  IMAD.MOV.U32 R31, RZ, RZ, R58 ;  /* 0x000000ffff1f7224 */ /* 0x000fe200078e003a */
[----:B------:R-:W-:Y:S02]  /*7ed40*/  MOV R27, R59 ;  /* 0x0000003b001b7202 */ /* 0x000fe40000000f00 */
[C---:B------:R-:W-:Y:S08]  /*7ed50*/  HMMA.1688.F32.TF32 R56, R236.reuse, R88, R72 ;  /* 0x00000058ec38723c */ /* 0x040ff00000081048 */
[C---:B-1----:R-:W-:Y:S01]  /*7ed60*/  HMMA.1688.F32.TF32 R64, R236.reuse, R52, R220 ;  /* 0x00000034ec40723c */ /* 0x042fe200000810dc */
[----:B------:R-:W-:Y:S01]  /*7ed70*/  STL.64 [R1+0x3d0], R60 ;  /* 0x0003d03c01007387 */ /* 0x000fe20000100a00 */
[----:B------:R1:W-:Y:S06]  /*7ed80*/  STL.64 [R1+0x3d8], R62 ;  /* 0x0003d83e01007387 */ /* 0x0003ec0000100a00 */
[C---:B-1----:R-:W-:Y:S07]  /*7ed90*/  HMMA.1688.F32.TF32 R60, R236.reuse, R80, R244 ;  /* 0x00000050ec3c723c */ /* 0x042fee00000810f4 */
[----:B------:R-:W-:Y:S01]  /*7eda0*/  STL.64 [R1+0x3c0], R56 ;  /* 0x0003c03801007387 */ /* 0x000fe20000100a00 */
[----:B------:R1:W-:Y:S02]  /*7edb0*/  STL.64 [R1+0x3c8], R58 ;  /* 0x0003c83a01007387 */ /* 0x0003e40000100a00 */
[----:B-1----:R-:W-:Y:S05]  /*7edc0*/  HMMA.1688.F32.TF32 R56, R236, R132, R248 ;  /* 0x00000084ec38723c */ /* 0x002fea00000810f8 */
[----:B------:R-:W-:Y:S01]  /*7edd0*/  STL.64 [R1+0x3b0], R64 ;  /* 0x0003b04001007387 */ /* 0x000fe20000100a00 */
[----:B------:R-:W-:Y:S02]  /*7ede0*/  STL.64 [R1+0x3b8], R66 ;  /* 0x0003b84201007387 */ /* 0x000fe40000100a00 */
[----:B------:R-:W2:Y:S05]  /*7edf0*/  LDL.LU R220, [R1+0x1420] ;  /* 0x0014200001dc7983 */ /* 0x000eaa0000300800 */
[----:B------:R-:W-:Y:S01]  /*7ee00*/  STL.64 [R1+0x3a0], R60 ;  /* 0x0003a03c01007387 */ /* 0x000fe20000100a00 */
[----:B------:R-:W-:Y:S01]  /*7ee10*/  STL.64 [R1+0x3a8], R62 ;  /* 0x0003a83e01007387 */ /* 0x000fe20000100a00 */
[----:B------:R-:W-:-:S02]  /*7ee20*/  IMAD.MOV.U32 R74, RZ, RZ, R12 ;  /* 0x000000ffff4a7224 */ /* 0x000fc400078e000c */
[----:B------:R-:W-:-:S06]  /*7ee30*/  IMAD.MOV.U32 R75, RZ, RZ, R13 ;  /* 0x000000ffff4b7224 */ /* 0x000fcc00078e000d */
[----:B------:R1:W-:Y:S01]  /*7ee40*/  STL.64 [R1+0x390], R56 ;  /* 0x0003903801007387 */ /* 0x0003e20000100a00 */
[----:B------:R3:W-:Y:S02]  /*7ee50*/  STL.64 [R1+0x398], R58 ;  /* 0x0003983a01007387 */ /* 0x0007e40000100a00 */
[----:B------:R-:W2:Y:S02]  /*7ee60*/  LDL.LU R221, [R1+0x1424] ;  /* 0x0014240001dd7983 */ /* 0x000ea40000300800 */
[----:B------:R-:W2:Y:S01]  /*7ee70*/  LDL.LU R222, [R1+0x1428] ;  /* 0x0014280001de7983 */ /* 0x000ea20000300800 */
[----:B------:R-:W2:Y:S01]  /*7ee80*/  LDL.LU R223, [R1+0x142c] ;  /* 0x00142c0001df7983 */ /* 0x000ea20000300800 */
[----:B------:R-:W4:Y:S02]  /*7ee90*/  LDL.LU R72, [R1+0x1430] ;  /* 0x0014300001487983 */ /* 0x000f240000300800 */
[----:B------:R-:W4:Y:S02]  /*7eea0*/  LDL.LU R73, [R1+0x1434] ;  /* 0x0014340001497983 */ /* 0x000f240000300800 */
[----:B------:R-:W2:Y:S01]  /*7eeb0*/  LDL.LU R12, [R1+0x3724] ;  /* 0x00372400010c7983 */ /* 0x000ea20000300800 */
[----:B------:R-:W3:Y:S01]  /*7eec0*/  LDL.LU R13, [R1+0x3720] ;  /* 0x00372000010d7983 */ /* 0x000ee20000300800 */
[----:B------:R-:W4:Y:S02]  /*7eed0*/  LDL.LU R76, [R1+0x1440] ;  /* 0x00144000014c7983 */ /* 0x000f240000300800 */
[----:B------:R-:W4:Y:S02]  /*7eee0*/  LDL.LU R77, [R1+0x1444] ;  /* 0x00144400014d7983 */ /* 0x000f240000300800 */
[----:B------:R-:W4:Y:S01]  /*7eef0*/  LDL.LU R78, [R1+0x1448] ;  /* 0x00144800014e7983 */ /* 0x000f220000300800 */
[----:B------:R-:W4:Y:S01]  /*7ef00*/  LDL.LU R79, [R1+0x144c] ;  /* 0x00144c00014f7983 */ /* 0x000f220000300800 */
[----:B--2---:R-:W-:Y:S01]  /*7ef10*/  IMAD.MOV.U32 R92, RZ, RZ, R12 ;  /* 0x000000ffff5c7224 */ /* 0x004fe200078e000c */
[----:B---3--:R-:W-:-:S02]  /*7ef20*/  MOV R93, R13 ;  /* 0x0000000d005d7202 */ /* 0x008fc40000000f00 */
[----:B------:R-:W2:Y:S01]  /*7ef30*/  LDL.LU R12, [R1+0x371c] ;  /* 0x00371c00010c7983 */ /* 0x000ea20000300800 */
[----:B------:R-:W3:Y:S02]  /*7ef40*/  LDL.LU R13, [R1+0x3718] ;  /* 0x00371800010d7983 */ /* 0x000ee40000300800 */
[----:B------:R-:W4:Y:S02]  /*7ef50*/  LDL.LU R94, [R1+0x1468] ;  /* 0x00146800015e7983 */ /* 0x000f240000300800 */
[----:B------:R-:W4:Y:S01]  /*7ef60*/  LDL.LU R95, [R1+0x146c] ;  /* 0x00146c00015f7983 */ /* 0x000f220000300800 */
[----:B-1----:R-:W4:Y:S01]  /*7ef70*/  LDL.LU R56, [R1+0x1090] ;  /* 0x0010900001387983 */ /* 0x002f220000300800 */
[----:B------:R-:W4:Y:S02]  /*7ef80*/  LDL.LU R57, [R1+0x1094] ;  /* 0x0010940001397983 */ /* 0x000f240000300800 */
[----:B--2---:R-:W-:Y:S02]  /*7ef90*/  IMAD.MOV.U32 R58, RZ, RZ, R12 ;  /* 0x000000ffff3a7224 */ /* 0x004fe400078e000c */
        /* <DEDUP_REMOVED lines=84> */
[C---:B-1----:R-:W-:Y:S08]  /*7f4e0*/  HMMA.1688.F32.TF32 R200, R236.reuse, R148, R232 ;  /* 0x00000094ecc8723c */ /* 0x042ff000000810e8 */
[C---:B--2---:R-:W-:Y:S01]  /*7f4f0*/  HMMA.1688.F32.TF32 R196, R236.reuse, R152, R224 ;  /* 0x00000098ecc4723c */ /* 0x044fe200000810e0 */
[----:B------:R-:W-:Y:S01]  /*7f500*/  STL.64 [R1+0x700], R204 ;  /* 0x000700cc01007387 */ /* 0x000fe20000100a00 */
[----:B------:R-:W-:Y:S06]  /*7f510*/  STL.64 [R1+0x708], R206 ;  /* 0x000708ce01007387 */ /* 0x000fec0000100a00 */
[----:B------:R-:W-:Y:S08]  /*7f520*/  HMMA.1688.F32.TF32 R128, R236, R160, R128 ;  /* 0x000000a0ec80723c */ /* 0x000ff00000081080 */
[C---:B------:R-:W-:Y:S08]  /*7f530*/  HMMA.1688.F32.TF32 R124, R4.reuse, R240, R124 ;  /* 0x000000f0047c723c */ /* 0x040ff0000008107c */
[C---:B------:R-:W-:Y:S01]  /*7f540*/  HMMA.1688.F32.TF32 R60, R4.reuse, R80, R60 ;  /* 0x00000050043c723c */ /* 0x040fe2000008103c */
[----:B------:R-:W-:Y:S04]  /*7f550*/  LDS R236, [R0+0x28380] ;  /* 0x0283800000ec7984 */ /* 0x000fe80000000800 */
[----:B------:R-:W-:Y:S04]  /*7f560*/  LDS R238, [R0+0x2a380] ;  /* 0x02a3800000ee7984 */ /* 0x000fe80000000800 */
[----:B------:R-:W-:Y:S01]  /*7f570*/  STL.64 [R1+0x6f0], R200 ;  /* 0x0006f0c801007387 */ /* 0x000fe20000100a00 */
[----:B------:R-:W-:Y:S02]  /*7f580*/  STL.64 [R1+0x6f8], R202 ;  /* 0x0006f8ca01007387 */ /* 0x000fe40000100a00 */
[----:B------:R-:W-:Y:S02]  /*7f590*/  STL.64 [R1+0x6e0], R196 ;  /* 0x0006e0c401007387 */ /* 0x000fe40000100a00 */
[----:B------:R-:W-:Y:S01]  /*7f5a0*/  STL.64 [R1+0x6e8], R198 ;  /* 0x0006e8c601007387 */ /* 0x000fe20000100a00 */
[----:B------:R-:W-:Y:S01]  /*7f5b0*/  STL.64 [R1+0x6d0], R68 ;  /* 0x0006d04401007387 */ /* 0x000fe20000100a00 */
[----:B------:R1:W-:Y:S02]  /*7f5c0*/  STL.64 [R1+0x6d8], R70 ;  /* 0x0006d84601007387 */ /* 0x0003e40000100a00 */
[C---:B-1----:R-:W-:Y:S08]  /*7f5d0*/  HMMA.1688.F32.TF32 R68, R4.reuse, R96, R12 ;  /* 0x000000600444723c */ /* 0x042ff0000008100c */
[C---:B------:R-:W-:Y:S01]  /*7f5e0*/  HMMA.1688.F32.TF32 R12, R4.reuse, R48, R248 ;  /* 0x00000030040c723c */ /* 0x040fe200000810f8 */
[----:B------:R-:W-:Y:S01]  /*7f5f0*/  STL.64 [R1+0x380], R128 ;  /* 0x0003808001007387 */ /* 0x000fe20000100a00 */
[----:B------:R-:W-:Y:S02]  /*7f600*/  STL.64 [R1+0x388], R130 ;  /* 0x0003888201007387 */ /* 0x000fe40000100a00 */
[----:B------:R-:W-:Y:S02]  /*7f610*/  STL.64 [R1+0x6c0], R124 ;  /* 0x0006c07c01007387 */ /* 0x000fe40000100a00 */
[----:B------:R-:W-:Y:S01]  /*7f620*/  STL.64 [R1+0x6c8], R126 ;  /* 0x0006c87e01007387 */ /* 0x000fe20000100a00 */
[----:B------:R-:W-:Y:S04]  /*7f630*/  LDS R248, [R0+0x28180] ;  /* 0x0281800000f87984 */ /* 0x000fe80000000800 */
        /* <DEDUP_REMOVED lines=14> */
[----:B------:R-:W-:Y:S07]  /*7f720*/  STL.64 [R1+0x688], R70 ;  /* 0x0006884601007387 */ /* 0x000fee0000100a00 */
[----:B------:R-:W-:Y:S02]  /*7f730*/  STL.64 [R1+0x670], R64 ;  /* 0x0006704001007387 */ /* 0x000fe40000100a00 */
[----:B------:R2:W-:Y:S08]  /*7f740*/  STL.64 [R1+0x678], R66 ;  /* 0x0006784201007387 */ /* 0x0005f00000100a00 */
[----:B------:R-:W-:Y:S01]  /*7f750*/  STL.64 [R1+0x660], R12 ;  /* 0x0006600c01007387 */ /* 0x000fe20000100a00 */
[----:B------:R-:W-:Y:S02]  /*7f760*/  STL.64 [R1+0x668], R14 ;  /* 0x0006680e01007387 */ /* 0x000fe40000100a00 */
[----:B------:R-:W-:Y:S02]  /*7f770*/  STL.64 [R1+0x650], R60 ;  /* 0x0006503c01007387 */ /* 0x000fe40000100a00 */
[----:B------:R-:W-:Y:S01]  /*7f780*/  STL.64 [R1+0x658], R62 ;  /* 0x0006583e01007387 */ /* 0x000fe20000100a00 */
[----:B------:R-:W-:Y:S01]  /*7f790*/  STL.64 [R1+0x640], R56 ;  /* 0x0006403801007387 */ /* 0x000fe20000100a00 */
[----:B------:R3:W-:Y:S01]  /*7f7a0*/  STL.64 [R1+0x648], R58 ;  /* 0x0006483a01007387 */ /* 0x0007e20000100a00 */
[C---:B--2---:R-:W-:Y:S02]  /*7f7b0*/  HMMA.1688.F32.TF32 R64, R4.reuse, R148, R76 ;  /* 0x000000940440723c */ /* 0x044fe4000008104c */
[----:B------:R-:W-:Y:S04]  /*7f7c0*/  LDS R13, [R243+0x28200] ;  /* 0x02820000f30d7984 */ /* 0x000fe80000000800 */
[----:B------:R-:W-:Y:S04]  /*7f7d0*/  LDS R15, [R243+0x2a200] ;  /* 0x02a20000f30f7984 */ /* 0x000fe80000000800 */
[----:B------:R-:W-:Y:S04]  /*7f7e0*/  LDS R12, [R0+0x28200] ;  /* 0x02820000000c7984 */ /* 0x000fe80000000800 */
[----:B------:R-:W2:Y:S01]  /*7f7f0*/  LDS R14, [R0+0x2a200] ;  /* 0x02a20000000e7984 */ /* 0x000ea20000000800 */
[C---:B---3--:R-:W-:Y:S08]  /*7f800*/  HMMA.1688.F32.TF32 R56, R4.reuse, R136, R112 ;  /* 0x000000880438723c */ /* 0x048ff00000081070 */
[C---:B------:R-:W-:Y:S11]  /*7f810*/  HMMA.1688.F32.TF32 R60, R4.reuse, R140, R92 ;  /* 0x0000008c043c723c */ /* 0x040ff6000008105c */
[----:B------:R-:W-:Y:S04]  /*7f820*/  @!UPT UIADD3 URZ, URZ, URZ, URZ ;  /* 0x0000003f3f3ff290 */ /* 0x000fe8000fffe03f */
[----:B------:R-:W-:Y:S01]  /*7f830*/  STL.64 [R1+0x630], R56 ;  /* 0x0006303801007387 */ /* 0x000fe20000100a00 */
[----:B------:R3:W-:Y:S02]  /*7f840*/  STL.64 [R1+0x638], R58 ;  /* 0x0006383a01007387 */ /* 0x0007e40000100a00 */
[C---:B---3--:R-:W-:Y:S05]  /*7f850*/  HMMA.1688.F32.TF32 R56, R4.reuse, R144, R84 ;  /* 0x000000900438723c */ /* 0x048fea0000081054 */
[----:B------:R-:W-:Y:S01]  /*7f860*/  STL.64 [R1+0x620], R60 ;  /* 0x0006203c01007387 */ /* 0x000fe20000100a00 */
[----:B------:R3:W-:Y:S02]  /*7f870*/  STL.64 [R1+0x628], R62 ;  /* 0x0006283e01007387 */ /* 0x0007e40000100a00 */
[C---:B---3--:R-:W-:Y:S11]  /*7f880*/  HMMA.1688.F32.TF32 R60, R4.reuse, R152, R72 ;  /* 0x00000098043c723c */ /* 0x048ff60000081048 */
[----:B------:R-:W-:Y:S04]  /*7f890*/  @!UPT UIADD3 URZ, URZ, URZ, URZ ;  /* 0x0000003f3f3ff290 */ /* 0x000fe8000fffe03f */
[----:B------:R-:W-:Y:S01]  /*7f8a0*/  STL.64 [R1+0x610], R56 ;  /* 0x0006103801007387 */ /* 0x000fe20000100a00 */
[----:B------:R3:W-:Y:S02]  /*7f8b0*/  STL.64 [R1+0x618], R58 ;  /* 0x0006183a01007387 */ /* 0x0007e40000100a00 */
[C---:B---3--:R-:W-:Y:S08]  /*7f8c0*/  HMMA.1688.F32.TF32 R56, R4.reuse, R156, R220 ;  /* 0x0000009c0438723c */ /* 0x048ff000000810dc */
[----:B------:R-:W-:Y:S01]  /*7f8d0*/  HMMA.1688.F32.TF32 R4, R4, R160, R244 ;  /* 0x000000a00404723c */ /* 0x000fe200000810f4 */
[----:B------:R-:W-:Y:S01]  /*7f8e0*/  STL.64 [R1+0x600], R64 ;  /* 0x0006004001007387 */ /* 0x000fe20000100a00 */
[----:B------:R-:W-:Y:S02]  /*7f8f0*/  STL.64 [R1+0x608], R66 ;  /* 0x0006084201007387 */ /* 0x000fe40000100a00 */
[----:B------:R-:W-:Y:S02]  /*7f900*/  STL.64 [R1+0x5f0], R60 ;  /* 0x0005f03c01007387 */ /* 0x000fe40000100a00 */
[----:B------:R-:W-:Y:S01]  /*7f910*/  STL.64 [R1+0x5f8], R62 ;  /* 0x0005f83e01007387 */ /* 0x000fe20000100a00 */
[----:B------:R-:W3:Y:S01]  /*7f920*/  LDL.LU R76, [R1+0x1070] ;  /* 0x00107000014c7983 */ /* 0x000ee20000300800 */
[----:B------:R-:W-:-:S02]  /*7f930*/  IMAD.MOV.U32 R78, RZ, RZ, R9 ;  /* 0x000000ffff4e7224 */ /* 0x000fc400078e0009 */
[----:B------:R-:W-:-:S05]  /*7f940*/  IMAD.MOV.U32 R79, RZ, RZ, R8 ;  /* 0x000000ffff4f7224 */ /* 0x000fca00078e0008 */
[----:B------:R4:W-:Y:S01]  /*7f950*/  STL.64 [R1+0x5e0], R56 ;  /* 0x0005e03801007387 */ /* 0x0009e20000100a00 */
[----:B------:R1:W-:Y:S07]  /*7f960*/  STL.64 [R1+0x5e8], R58 ;  /* 0x0005e83a01007387 */ /* 0x0003ee0000100a00 */
[----:B------:R1:W-:Y:S02]  /*7f970*/  STL.64 [R1+0x370], R4 ;  /* 0x0003700401007387 */ /* 0x0003e40000100a00 */
[----:B------:R-:W-:Y:S01]  /*7f980*/  STL.64 [R1+0x378], R6 ;  /* 0x0003780601007387 */ /* 0x000fe20000100a00 */
[----:B------:R-:W3:Y:S01]  /*7f990*/  LDL.LU R77, [R1+0x1074] ;  /* 0x00107400014d7983 */ /* 0x000ee20000300800 */
[----:B------:R-:W2:Y:S02]  /*7f9a0*/  LDL.LU R9, [R1+0x3704] ;  /* 0x0037040001097983 */ /* 0x000ea40000300800 */
[----:B------:R-:W3:Y:S02]  /*7f9b0*/  LDL.LU R8, [R1+0x3700] ;  /* 0x0037000001087983 */ /* 0x000ee40000300800 */
[----:B------:R-:W4:Y:S01]  /*7f9c0*/  LDL.LU R84, [R1+0x1330] ;  /* 0x0013300001547983 */ /* 0x000f220000300800 */
[----:B------:R-:W4:Y:S01]  /*7f9d0*/  LDL.LU R85, [R1+0x1334] ;  /* 0x0013340001557983 */ /* 0x000f220000300800 */
[----:B------:R-:W4:Y:S02]  /*7f9e0*/  LDL.LU R86, [R1+0x1338] ;  /* 0x0013380001567983 */ /* 0x000f240000300800 */
[----:B------:R-:W4:Y:S02]  /*7f9f0*/  LDL.LU R87, [R1+0x133c] ;  /* 0x00133c0001577983 */ /* 0x000f240000300800 */
[----:B--2---:R-:W-:Y:S01]  /*7fa00*/  IMAD.MOV.U32 R92, RZ, RZ, R9 ;  /* 0x000000ffff5c7224 */ /* 0x004fe200078e0009 */
[----:B---3--:R-:W-:Y:S01]  /*7fa10*/  MOV R93, R8 ;  /* 0x00000008005d7202 */ /* 0x008fe20000000f00 */
[----:B------:R-:W1:Y:S01]  /*7fa20*/  LDL.LU R9, [R1+0x36fc] ;  /* 0x0036fc0001097983 */ /* 0x000e620000300800 */
[----:B------:R-:W2:Y:S02]  /*7fa30*/  LDL.LU R8, [R1+0x36f8] ;  /* 0x0036f80001087983 */ /* 0x000ea40000300800 */
[----:B------:R-:W3:Y:S02]  /*7fa40*/  LDL.LU R94, [R1+0x1348] ;  /* 0x00134800015e7983 */ /* 0x000ee40000300800 */
[----:B------:R-:W3:Y:S01]  /*7fa50*/  LDL.LU R95, [R1+0x134c] ;  /* 0x00134c00015f7983 */ /* 0x000ee20000300800 */
[----:B----4-:R-:W4:Y:S01]  /*7fa60*/  LDL.LU R56, [R1+0x1360] ;  /* 0x0013600001387983 */ /* 0x010f220000300800 */
[----:B------:R-:W4:Y:S02]  /*7fa70*/  LDL.LU R57, [R1+0x1364] ;  /* 0x0013640001397983 */ /* 0x000f240000300800 */
[----:B-1----:R-:W-:-:S02]  /*7fa80*/  IMAD.MOV.U32 R58, RZ, RZ, R9 ;  /* 0x000000ffff3a7224 */ /* 0x002fc400078e0009 */
[----:B--2---:R-:W-:Y:S01]  /*7fa90*/  IMAD.MOV.U32 R59, RZ, RZ, R8 ;  /* 0x000000ffff3b7224 */ /* 0x004fe200078e0008 */
        /* <DEDUP_REMOVED lines=8> */
[----:B--2---:R-:W-:Y:S01]  /*7fb20*/  MOV R111, R9 ;  /* 0x00000009006f7202 */ /* 0x004fe20000000f00 */
[----:B---3--:R-:W-:-:S02]  /*7fb30*/  IMAD.MOV.U32 R110, RZ, RZ, R8 ;  /* 0x000000ffff6e7224 */ /* 0x008fc400078e0008 */
[----:B------:R-:W2:Y:S01]  /*7fb40*/  LDL.LU R8, [R1+0x36ec] ;  /* 0x0036ec0001087983 */ /* 0x000ea20000300800 */
[----:B------:R-:W3:Y:S02]  /*7fb50*/  LDL.LU R9, [R1+0x36e8] ;  /* 0x0036e80001097983 */ /* 0x000ee40000300800 */
[----:B------:R-:W4:Y:S02]  /*7fb60*/  LDL.LU R64, [R1+0x13a0] ;  /* 0x0013a00001407983 */ /* 0x000f240000300800 */
[----:B------:R-:W4:Y:S01]  /*7fb70*/  LDL.LU R65, [R1+0x13a4] ;  /* 0x0013a40001417983 */ /* 0x000f220000300800 */
[----:B------:R-:W4:Y:S01]  /*7fb80*/  LDL.LU R66, [R1+0x13a8] ;  /* 0x0013a80001427983 */ /* 0x000f220000300800 */
[----:B------:R-:W4:Y:S02]  /*7fb90*/  LDL.LU R67, [R1+0x13ac] ;  /* 0x0013ac0001437983 */ /* 0x000f240000300800 */
[----:B------:R-:W4:Y:S02]  /*7fba0*/  LDL.LU R120, [R1+0x13b0] ;  /* 0x0013b00001787983 */ /* 0x000f240000300800 */
[----:B------:R-:W4:Y:S02]  /*7fbb0*/  LDL.LU R121, [R1+0x13b4] ;  /* 0x0013b40001797983 */ /* 0x000f240000300800 */
[----:B--2---:R-:W-:-:S02]  /*7fbc0*/  IMAD.MOV.U32 R123, RZ, RZ, R8 ;  /* 0x000000ffff7b7224 */ /* 0x004fc400078e0008 */
[----:B---3--:R-:W-:Y:S02]  /*7fbd0*/  IMAD.MOV.U32 R122, RZ, RZ, R9 ;  /* 0x000000ffff7a7224 */ /* 0x008fe400078e0009 */
[----:B------:R-:W2:Y:S01]  /*7fbe0*/  LDL.LU R9, [R1+0x36e4] ;  /* 0x0036e40001097983 */ /* 0x000ea20000300800 */
[----:B------:R-:W2:Y:S02]  /*7fbf0*/  LDL.LU R8, [R1+0x36e0] ;  /* 0x0036e00001087983 */ /* 0x000ea40000300800 */
[----:B------:R-:W3:Y:S02]  /*7fc00*/  LDL.LU R124, [R1+0x13c0] ;  /* 0x0013c000017c7983 */ /* 0x000ee40000300800 */
[----:B------:R-:W3:Y:S01]  /*7fc10*/  LDL.LU R125, [R1+0x13c4] ;  /* 0x0013c400017d7983 */ /* 0x000ee20000300800 */
[----:B------:R-:W3:Y:S01]  /*7fc20*/  LDL.LU R126, [R1+0x13c8] ;  /* 0x0013c800017e7983 */ /* 0x000ee20000300800 */
[----:B------:R-:W3:Y:S02]  /*7fc30*/  LDL.LU R127, [R1+0x13cc] ;  /* 0x0013cc00017f7983 */ /* 0x000ee40000300800 */
        /* <DEDUP_REMOVED lines=36> */
[----:B------:R-:W-:-:S02]  /*7fe80*/  IMAD.MOV.U32 R222, RZ, RZ, R17 ;  /* 0x000000ffffde7224 */ /* 0x000fc400078e0011 */
[----:B------:R-:W-:Y:S01]  /*7fe90*/  IMAD.MOV.U32 R5, RZ, RZ, R240 ;  /* 0x000000ffff057224 */ /* 0x000fe200078e00f0 */
[----:B------:R1:W-:Y:S01]  /*7fea0*/  LDS R17, [R243+0x28280] ;  /* 0x02828000f3117984 */ /* 0x0003e20000000800 */
[----:B------:R-:W-:Y:S01]  /*7feb0*/  IMAD.MOV.U32 R4, RZ, RZ, R241 ;  /* 0x000000ffff047224 */ /* 0x000fe200078e00f1 */
[C---:B----4-:R-:W-:Y:S08]  /*7fec0*/  HMMA.1688.F32.TF32 R64, R248.reuse, R80, R64 ;  /* 0x00000050f840723c */ /* 0x050ff00000081040 */
[C---:B--2---:R-:W-:Y:S08]  /*7fed0*/  HMMA.1688.F32.TF32 R196, R248.reuse, R240, R232 ;  /* 0x000000f0f8c4723c */ /* 0x044ff000000810e8 */
[C---:B---3--:R-:W-:Y:S11]  /*7fee0*/  HMMA.1688.F32.TF32 R200, R248.reuse, R96, R224 ;  /* 0x00000060f8c8723c */ /* 0x048ff600000810e0 */
[----:B------:R-:W-:Y:S04]  /*7fef0*/  @!UPT UIADD3 URZ, URZ, URZ, URZ ;  /* 0x0000003f3f3ff290 */ /* 0x000fe8000fffe03f */
[----:B------:R-:W-:Y:S01]  /*7ff00*/  STL.64 [R1+0x360], R196 ;  /* 0x000360c401007387 */ /* 0x000fe20000100a00 */
[----:B------:R2:W-:Y:S02]  /*7ff10*/  STL.64 [R1+0x368], R198 ;  /* 0x000368c601007387 */ /* 0x0005e40000100a00 */
[----:B-1----:R-:W3:Y:S02]  /*7ff20*/  LDL.LU.64 R242, [R1+0x36d8] ;  /* 0x0036d80001f27983 */ /* 0x002ee40000300a00 */
[----:B------:R-:W4:Y:S01]  /*7ff30*/  LDL.LU.64 R240, [R1+0x36d0] ;  /* 0x0036d00001f07983 */ /* 0x000f220000300a00 */
[C---:B--2---:R-:W-:Y:S08]  /*7ff40*/  HMMA.1688.F32.TF32 R196, R248.reuse, R48, R68 ;  /* 0x00000030f8c4723c */ /* 0x044ff00000081044 */
[C---:B------:R-:W-:Y:S08]  /*7ff50*/  HMMA.1688.F32.TF32 R68, R248.reuse, R100, R128 ;  /* 0x00000064f844723c */ /* 0x040ff00000081080 */
[C---:B------:R-:W-:Y:S08]  /*7ff60*/  HMMA.1688.F32.TF32 R128, R248.reuse, R116, R8 ;  /* 0x00000074f880723c */ /* 0x040ff00000081008 */
[C---:B------:R-:W-:Y:S01]  /*7ff70*/  HMMA.1688.F32.TF32 R8, R248.reuse, R88, R124 ;  /* 0x00000058f808723c */ /* 0x040fe2000008107c */
[----:B------:R-:W-:Y:S01]  /*7ff80*/  STL.64 [R1+0x350], R200 ;  /* 0x000350c801007387 */ /* 0x000fe20000100a00 */
[----:B------:R-:W-:Y:S03]  /*7ff90*/  STL.64 [R1+0x358], R202 ;  /* 0x000358ca01007387 */ /* 0x000fe60000100a00 */
[----:B------:R-:W-:Y:S01]  /*7ffa0*/  STL.64 [R1+0x340], R196 ;  /* 0x000340c401007387 */ /* 0x000fe20000100a00 */
[----:B------:R-:W-:Y:S02]  /*7ffb0*/  STL.64 [R1+0x348], R198 ;  /* 0x000348c601007387 */ /* 0x000fe40000100a00 */
[----:B------:R-:W-:Y:S02]  /*7ffc0*/  STL.64 [R1+0x330], R68 ;  /* 0x0003304401007387 */ /* 0x000fe40000100a00 */
[----:B------:R1:W-:Y:S05]  /*7ffd0*/  STL.64 [R1+0x338], R70 ;  /* 0x0003384601007387 */ /* 0x0003ea0000100a00 */
[----:B------:R-:W-:Y:S01]  /*7ffe0*/  STL.64 [R1+0x320], R128 ;  /* 0x0003208001007387 */ /* 0x000fe20000100a00 */
[----:B------:R-:W-:Y:S07]  /*7fff0*/  STL.64 [R1+0x328], R130 ;  /* 0x0003288201007387 */ /* 0x000fee0000100a00 */
[----:B------:R-:W-:Y:S02]  /*80000*/  STL.64 [R1+0x310], R8 ;  /* 0x0003100801007387 */ /* 0x000fe40000100a00 */
[----:B------:R2:W-:Y:S01]  /*80010*/  STL.64 [R1+0x318], R10 ;  /* 0x0003180a01007387 */ /* 0x0005e20000100a00 */
[C---:B-1----:R-:W-:Y:S08]  /*80020*/  HMMA.1688.F32.TF32 R68, R248.reuse, R52, R120 ;  /* 0x00000034f844723c */ /* 0x042ff00000081078 */
[C---:B--2---:R-:W-:Y:S11]  /*80030*/  HMMA.1688.F32.TF32 R8, R248.reuse, R132, R104 ;  /* 0x00000084f808723c */ /* 0x044ff60000081068 */
        /* <DEDUP_REMOVED lines=8> */
[C---:B--2---:R-:W-:Y:S08]  /*800c0*/  HMMA.1688.F32.TF32 R64, R248.reuse, R140, R60 ;  /* 0x0000008cf840723c */ /* 0x044ff0000008103c */
        /* <DEDUP_REMOVED lines=8> */
[----:B------:R1:W-:Y:S02]  /*80150*/  STL.64 [R1+0x2b8], R10 ;  /* 0x0002b80a01007387 */ /* 0x0003e40000100a00 */
[C---:B-1----:R-:W-:Y:S08]  /*80160*/  HMMA.1688.F32.TF32 R8, R248.reuse, R156, R84 ;  /* 0x0000009cf808723c */ /* 0x042ff00000081054 */
[----:B------:R-:W-:Y:S01]  /*80170*/  HMMA.1688.F32.TF32 R248, R248, R160, R76 ;  /* 0x000000a0f8f8723c */ /* 0x000fe2000008104c */
[----:B------:R-:W-:Y:S01]  /*80180*/  STL.64 [R1+0x2a0], R60 ;  /* 0x0002a03c01007387 */ /* 0x000fe20000100a00 */
[----:B------:R-:W-:Y:S03]  /*80190*/  STL.64 [R1+0x2a8], R62 ;  /* 0x0002a83e01007387 */ /* 0x000fe60000100a00 */
[----:B------:R-:W-:Y:S02]  /*801a0*/  STL.64 [R1+0x290], R56 ;  /* 0x0002903801007387 */ /* 0x000fe40000100a00 */
[----:B------:R-:W-:Y:S11]  /*801b0*/  STL.64 [R1+0x298], R58 ;  /* 0x0002983a01007387 */ /* 0x000ff60000100a00 */
[----:B------:R-:W-:Y:S05]  /*801c0*/  @!UPT UIADD3 URZ, URZ, URZ, URZ ;  /* 0x0000003f3f3ff290 */ /* 0x000fea000fffe03f */
[----:B------:R-:W-:Y:S01]  /*801d0*/  STL.64 [R1+0x33c8], R250 ;  /* 0x0033c8fa01007387 */ /* 0x000fe20000100a00 */
[----:B------:R-:W-:Y:S02]  /*801e0*/  STL.64 [R1+0x280], R8 ;  /* 0x0002800801007387 */ /* 0x000fe40000100a00 */
[----:B------:R-:W-:Y:S02]  /*801f0*/  STL.64 [R1+0x288], R10 ;  /* 0x0002880a01007387 */ /* 0x000fe40000100a00 */
[----:B------:R1:W-:Y:S02]  /*80200*/  STL.64 [R1+0x33c0], R248 ;  /* 0x0033c0f801007387 */ /* 0x0003e40000100a00 */
[----:B-1----:R-:W-:Y:S01]  /*80210*/  IMAD.MOV.U32 R248, RZ, RZ, R5 ;  /* 0x000000fffff87224 */ /* 0x002fe200078e0005 */
[----:B------:R-:W-:Y:S02]  /*80220*/  MOV R249, R4 ;  /* 0x0000000400f97202 */ /* 0x000fe40000000f00 */
[C---:B------:R-:W-:Y:S08]  /*80230*/  HMMA.1688.F32.TF32 R4, R12.reuse, R96, R72 ;  /* 0x000000600c04723c */ /* 0x040ff00000081048 */
[----:B------:R-:W-:Y:S11]  /*80240*/  HMMA.1688.F32.TF32 R244, R12, R248, R244 ;  /* 0x000000f80cf4723c */ /* 0x000ff600000810f4 */
[----:B------:R-:W-:Y:S11]  /*80250*/  @!UPT UIADD3 URZ, URZ, URZ, URZ ;  /* 0x0000003f3f3ff290 */ /* 0x000ff6000fffe03f */
[----:B------:R-:W-:Y:S01]  /*80260*/  @!UPT UIADD3 URZ, URZ, URZ, URZ ;  /* 0x0000003f3f3ff290 */ /* 0x000fe2000fffe03f */
[----:B------:R-:W-:Y:S01]  /*80270*/  STL.64 [R1+0x33d8], R246 ;  /* 0x0033d8f601007387 */ /* 0x000fe20000100a00 */
[----:B------:R-:W-:Y:S02]  /*80280*/  STL.64 [R1+0x33d0], R244 ;  /* 0x0033d0f401007387 */ /* 0x000fe40000100a00 */
[----:B------:R1:W-:Y:S02]  /*80290*/  STL [R1+0x33ec], R4 ;  /* 0x0033ec0401007387 */ /* 0x0003e40000100800 */
[----:B------:R2:W-:Y:S01]  /*802a0*/  STL [R1+0x33e8], R5 ;  /* 0x0033e80501007387 */ /* 0x0005e20000100800 */
[----:B------:R1:W-:Y:S01]  /*802b0*/  STL [R1+0x33e4], R6 ;  /* 0x0033e40601007387 */ /* 0x0003e20000100800 */
[----:B------:R1:W-:Y:S02]  /*802c0*/  STL [R1+0x33e0], R7 ;  /* 0x0033e00701007387 */ /* 0x0003e40000100800 */
        /* <DEDUP_REMOVED lines=84> */
[----:B------:R-:W-:-:S02]  /*80810*/  MOV R223, R16 ;  /* 0x0000001000df7202 */ /* 0x000fc40000000f00 */
[----:B------:R-:W1:Y:S05]  /*80820*/  LDS R16, [R0+0x28280] ;  /* 0x0282800000107984 */ /* 0x000e6a0000000800 */
[C---:B------:R-:W-:Y:S01]  /*80830*/  HMMA.1688.F32.TF32 R8, R12.reuse, R48, R220 ;  /* 0x000000300c08723c */ /* 0x040fe200000810dc */
[----:B------:R-:W4:Y:S01]  /*80840*/  LDL.LU R220, [R1+0x80] ;  /* 0x0000800001dc7983 */ /* 0x000f220000300800 */
[----:B------:R-:W4:Y:S02]  /*80850*/  LDL.LU R221, [R1+0x84] ;  /* 0x0000840001dd7983 */ /* 0x000f240000300800 */
[----:B------:R-:W4:Y:S02]  /*80860*/  LDL.LU R222, [R1+0x88] ;  /* 0x0000880001de7983 */ /* 0x000f240000300800 */
[----:B------:R-:W4:Y:S02]  /*80870*/  LDL.LU R223, [R1+0x8c] ;  /* 0x00008c0001df7983 */ /* 0x000f240000300800 */
[C---:B--2---:R-:W-:Y:S08]  /*80880*/  HMMA.1688.F32.TF32 R196, R12.reuse, R116, R208 ;  /* 0x000000740cc4723c */ /* 0x044ff000000810d0 */
[C---:B---3--:R-:W-:Y:S08]  /*80890*/  HMMA.1688.F32.TF32 R200, R12.reuse, R100, R204 ;  /* 0x000000640cc8723c */ /* 0x048ff000000810cc */
[C---:B----4-:R-:W-:Y:S11]  /*808a0*/  HMMA.1688.F32.TF32 R204, R12.reuse, R88, R212 ;  /* 0x000000580ccc723c */ /* 0x050ff600000810d4 */
[----:B------:R-:W-:Y:S04]  /*808b0*/  @!UPT UIADD3 URZ, URZ, URZ, URZ ;  /* 0x0000003f3f3ff290 */ /* 0x000fe8000fffe03f */
[----:B------:R-:W-:Y:S01]  /*808c0*/  STL.64 [R1+0x270], R200 ;  /* 0x000270c801007387 */ /* 0x000fe20000100a00 */
[----:B------:R2:W-:Y:S02]  /*808d0*/  STL.64 [R1+0x278], R202 ;  /* 0x000278ca01007387 */ /* 0x0005e40000100a00 */
[----:B-1----:R-:W-:Y:S02]  /*808e0*/  IMAD.MOV.U32 R4, RZ, RZ, R196 ;  /* 0x000000ffff047224 */ /* 0x002fe400078e00c4 */
[----:B------:R-:W-:Y:S02]  /*808f0*/  IMAD.MOV.U32 R5, RZ, RZ, R197 ;  /* 0x000000ffff057224 */ /* 0x000fe400078e00c5 */
[----:B------:R-:W-:Y:S01]  /*80900*/  IMAD.MOV.U32 R6, RZ, RZ, R198 ;  /* 0x000000ffff067224 */ /* 0x000fe200078e00c6 */
[----:B------:R-:W-:Y:S02]  /*80910*/  MOV R7, R199 ;  /* 0x000000c700077202 */ /* 0x000fe40000000f00 */
[C---:B------:R-:W-:Y:S08]  /*80920*/  HMMA.1688.F32.TF32 R196, R12.reuse, R80, R228 ;  /* 0x000000500cc4723c */ /* 0x040ff000000810e4 */
[C---:B--2---:R-:W-:Y:S01]  /*80930*/  HMMA.1688.F32.TF32 R200, R12.reuse, R52, R216 ;  /* 0x000000340cc8723c */ /* 0x044fe200000810d8 */
[----:B------:R-:W-:Y:S01]  /*80940*/  STL.64 [R1+0x250], R204 ;  /* 0x000250cc01007387 */ /* 0x000fe20000100a00 */
[----:B------:R1:W-:Y:S06]  /*80950*/  STL.64 [R1+0x258], R206 ;  /* 0x000258ce01007387 */ /* 0x0003ec0000100a00 */
[C---:B------:R-:W-:Y:S08]  /*80960*/  HMMA.1688.F32.TF32 R128, R12.reuse, R144, R128 ;  /* 0x000000900c80723c */ /* 0x040ff00000081080 */
[C---:B-1----:R-:W-:Y:S07]  /*80970*/  HMMA.1688.F32.TF32 R204, R12.reuse, R132, R232 ;  /* 0x000000840ccc723c */ /* 0x042fee00000810e8 */
[----:B------:R-:W-:Y:S01]  /*80980*/  STL.64 [R1+0x240], R200 ;  /* 0x000240c801007387 */ /* 0x000fe20000100a00 */
[----:B------:R1:W-:Y:S02]  /*80990*/  STL.64 [R1+0x248], R202 ;  /* 0x000248ca01007387 */ /* 0x0003e40000100a00 */
[----:B------:R-:W-:Y:S02]  /*809a0*/  STL.64 [R1+0x230], R196 ;  /* 0x000230c401007387 */ /* 0x000fe40000100a00 */
[----:B------:R2:W-:Y:S01]  /*809b0*/  STL.64 [R1+0x238], R198 ;  /* 0x000238c601007387 */ /* 0x0005e20000100a00 */
[C---:B-1----:R-:W-:Y:S08]  /*809c0*/  HMMA.1688.F32.TF32 R200, R12.reuse, R136, R224 ;  /* 0x000000880cc8723c */ /* 0x042ff000000810e0 */
[C---:B--2---:R-:W-:Y:S08]  /*809d0*/  HMMA.1688.F32.TF32 R196, R12.reuse, R140, R68 ;  /* 0x0000008c0cc4723c */ /* 0x044ff00000081044 */
[C---:B------:R-:W-:Y:S01]  /*809e0*/  HMMA.1688.F32.TF32 R68, R12.reuse, R148, R124 ;  /* 0x000000940c44723c */ /* 0x040fe2000008107c */
[----:B------:R-:W-:Y:S01]  /*809f0*/  STL.64 [R1+0x220], R204 ;  /* 0x000220cc01007387 */ /* 0x000fe20000100a00 */
[----:B------:R-:W-:Y:S06]  /*80a00*/  STL.64 [R1+0x228], R206 ;  /* 0x000228ce01007387 */ /* 0x000fec0000100a00 */
[C---:B------:R-:W-:Y:S08]  /*80a10*/  HMMA.1688.F32.TF32 R124, R12.reuse, R152, R120 ;  /* 0x000000980c7c723c */ /* 0x040ff00000081078 */
[----:B------:R-:W-:Y:S08]  /*80a20*/  HMMA.1688.F32.TF32 R120, R12, R156, R64 ;  /* 0x0000009c0c78723c */ /* 0x000ff00000081040 */
[C---:B------:R-:W-:Y:S08]  /*80a30*/  HMMA.1688.F32.TF32 R64, R16.reuse, R248, R108 ;  /* 0x000000f81040723c */ /* 0x040ff0000008106c */
[----:B------:R-:W-:Y:S01]  /*80a40*/  HMMA.1688.F32.TF32 R56, R16, R48, R56 ;  /* 0x000000301038723c */ /* 0x000fe20000081038 */
        /* <DEDUP_REMOVED lines=8> */
[----:B-1----:R-:W-:Y:S08]  /*80ad0*/  HMMA.1688.F32.TF32 R68, R12, R160, R104 ;  /* 0x000000a00c44723c */ /* 0x002ff00000081068 */
[C---:B------:R-:W-:Y:S01]  /*80ae0*/  HMMA.1688.F32.TF32 R12, R16.reuse, R96, R60 ;  /* 0x00000060100c723c */ /* 0x040fe2000008103c */
[----:B------:R-:W-:Y:S01]  /*80af0*/  STL.64 [R1+0x590], R124 ;  /* 0x0005907c01007387 */ /* 0x000fe20000100a00 */
[----:B------:R-:W-:Y:S02]  /*80b00*/  STL.64 [R1+0x598], R126 ;  /* 0x0005987e01007387 */ /* 0x000fe40000100a00 */
[----:B------:R-:W-:Y:S02]  /*80b10*/  STL.64 [R1+0x580], R120 ;  /* 0x0005807801007387 */ /* 0x000fe40000100a00 */
[----:B------:R-:W-:Y:S09]  /*80b20*/  STL.64 [R1+0x588], R122 ;  /* 0x0005887a01007387 */ /* 0x000ff20000100a00 */
        /* <DEDUP_REMOVED lines=8> */
[C---:B------:R-:W-:Y:S08]  /*80bb0*/  HMMA.1688.F32.TF32 R60, R16.reuse, R116, R92 ;  /* 0x00000074103c723c */ /* 0x040ff0000008105c */
[C---:B-1----:R-:W-:Y:S01]  /*80bc0*/  HMMA.1688.F32.TF32 R64, R16.reuse, R52, R76 ;  /* 0x000000341040723c */ /* 0x042fe2000008104c */
[----:B------:R-:W-:Y:S01]  /*80bd0*/  LOP3.LUT R251, R0, 0x20, RZ, 0x3c, !PT ;  /* 0x0000002000fb7812 */ /* 0x000fe200078e3cff */
[----:B------:R-:W-:Y:S04]  /*80be0*/  LDS R12, [R0+0x28300] ;  /* 0x02830000000c7984 */ /* 0x000fe80000000800 */
[----:B------:R-:W-:Y:S04]  /*80bf0*/  LDS R14, [R0+0x2a300] ;  /* 0x02a30000000e7984 */ /* 0x000fe80000000800 */
[----:B------:R-:W-:Y:S04]  /*80c00*/  LDS R13, [R251+0x28300] ;  /* 0x02830000fb0d7984 */ /* 0x000fe80000000800 */
[----:B------:R-:W1:Y:S04]  /*80c10*/  LDS R15, [R251+0x2a300] ;  /* 0x02a30000fb0f7984 */ /* 0x000e680000000800 */
[----:B------:R-:W-:Y:S04]  /*80c20*/  LDS R237, [R251+0x28380] ;  /* 0x02838000fbed7984 */ /* 0x000fe80000000800 */
[----:B------:R-:W3:Y:S01]  /*80c30*/  LDS R239, [R251+0x2a380] ;  /* 0x02a38000fbef7984 */ /* 0x000ee20000000800 */
[C---:B--2---:R-:W-:Y:S11]  /*80c40*/  HMMA.1688.F32.TF32 R56, R16.reuse, R100, R112 ;  /* 0x000000641038723c */ /* 0x044ff60000081070 */
[----:B------:R-:W-:Y:S11]  /*80c50*/  @!UPT UIADD3 URZ, URZ, URZ, URZ ;  /* 0x0000003f3f3ff290 */ /* 0x000ff6000fffe03f */
[----:B------:R-:W-:Y:S01]  /*80c60*/  @!UPT UIADD3 URZ, URZ, URZ, URZ ;  /* 0x0000003f3f3ff290 */ /* 0x000fe2000fffe03f */
[----:B------:R-:W-:Y:S01]  /*80c70*/  STL.64 [R1+0x540], R56 ;  /* 0x0005403801007387 */ /* 0x000fe20000100a00 */
[----:B------:R2:W-:Y:S02]  /*80c80*/  STL.64 [R1+0x548], R58 ;  /* 0x0005483a01007387 */ /* 0x0005e40000100a00 */
[C---:B--2---:R-:W-:Y:S01]  /*80c90*/  HMMA.1688.F32.TF32 R56, R16.reuse, R88, R84 ;  /* 0x000000581038723c */ /* 0x044fe20000081054 */
[----:B------:R-:W-:Y:S01]  /*80ca0*/  STL.64 [R1+0x530], R60 ;  /* 0x0005303c01007387 */ /* 0x000fe20000100a00 */
[----:B------:R2:W-:Y:S06]  /*80cb0*/  STL.64 [R1+0x538], R62 ;  /* 0x0005383e01007387 */ /* 0x0005ec0000100a00 */
[C---:B--2---:R-:W-:Y:S11]  /*80cc0*/  HMMA.1688.F32.TF32 R60, R16.reuse, R80, R72 ;  /* 0x00000050103c723c */ /* 0x044ff60000081048 */
[----:B------:R-:W-:Y:S04]  /*80cd0*/  @!UPT UIADD3 URZ, URZ, URZ, URZ ;  /* 0x0000003f3f3ff290 */ /* 0x000fe8000fffe03f */
[----:B------:R-:W-:Y:S01]  /*80ce0*/  STL.64 [R1+0x520], R56 ;  /* 0x0005203801007387 */ /* 0x000fe20000100a00 */
[----:B------:R2:W-:Y:S02]  /*80cf0*/  STL.64 [R1+0x528], R58 ;  /* 0x0005283a01007387 */ /* 0x0005e40000100a00 */
[C---:B--2---:R-:W-:Y:S01]  /*80d00*/  HMMA.1688.F32.TF32 R56, R16.reuse, R132, R220 ;  /* 0x000000841038723c */ /* 0x044fe200000810dc */
[----:B------:R-:W-:Y:S01]  /*80d10*/  STL.64 [R1+0x510], R64 ;  /* 0x0005104001007387 */ /* 0x000fe20000100a00 */
[----:B------:R-:W-:Y:S02]  /*80d20*/  STL.64 [R1+0x518], R66 ;  /* 0x0005184201007387 */ /* 0x000fe40000100a00 */
[----:B------:R-:W2:Y:S02]  /*80d30*/  LDL.LU R72, [R1+0x1200] ;  /* 0x0012000001487983 */ /* 0x000ea40000300800 */
[----:B------:R-:W-:Y:S01]  /*80d40*/  STL.64 [R1+0x500], R60 ;  /* 0x0005003c01007387 */ /* 0x000fe20000100a00 */
[----:B------:R-:W-:Y:S11]  /*80d50*/  STL.64 [R1+0x508], R62 ;  /* 0x0005083e01007387 */ /* 0x000ff60000100a00 */
[----:B------:R-:W-:Y:S05]  /*80d60*/  @!UPT UIADD3 URZ, URZ, URZ, URZ ;  /* 0x0000003f3f3ff290 */ /* 0x000fea000fffe03f */
[----:B------:R4:W-:Y:S01]  /*80d70*/  STL.64 [R1+0x4f0], R56 ;  /* 0x0004f03801007387 */ /* 0x0009e20000100a00 */
[----:B------:R1:W-:Y:S02]  /*80d80*/  STL.64 [R1+0x4f8], R58 ;  /* 0x0004f83a01007387 */ /* 0x0003e40000100a00 */
        /* <DEDUP_REMOVED lines=15> */
[----:B----4-:R-:W4:Y:S02]  /*80e80*/  LDL.LU R56, [R1+0x1230] ;  /* 0x0012300001387983 */ /* 0x010f240000300800 */
[----:B------:R-:W4:Y:S02]  /*80e90*/  LDL.LU R57, [R1+0x1234] ;  /* 0x0012340001397983 */ /* 0x000f240000300800 */
[----:B-1----:R-:W4:Y:S01]  /*80ea0*/  LDL.LU R58, [R1+0x1238] ;  /* 0x00123800013a7983 */ /* 0x002f220000300800 */
        /* <DEDUP_REMOVED lines=74> */
[C---:B------:R-:W-:Y:S11]  /*81350*/  HMMA.1688.F32.TF32 R200, R16.reuse, R140, R204 ;  /* 0x0000008c10c8723c */ /* 0x040ff600000810cc */
[----:B------:R-:W-:Y:S04]  /*81360*/  @!UPT UIADD3 URZ, URZ, URZ, URZ ;  /* 0x0000003f3f3ff290 */ /* 0x000fe8000fffe03f */
[----:B------:R-:W-:Y:S01]  /*81370*/  STL.64 [R1+0x4e0], R196 ;  /* 0x0004e0c401007387 */ /* 0x000fe20000100a00 */
[----:B------:R3:W-:Y:S02]  /*81380*/  STL.64 [R1+0x4e8], R198 ;  /* 0x0004e8c601007387 */ /* 0x0007e40000100a00 */
[C---:B---3--:R-:W-:Y:S08]  /*81390*/  HMMA.1688.F32.TF32 R196, R16.reuse, R144, R208 ;  /* 0x0000009010c4723c */ /* 0x048ff000000810d0 */
[C---:B------:R-:W-:Y:S01]  /*813a0*/  HMMA.1688.F32.TF32 R204, R16.reuse, R148, R212 ;  /* 0x0000009410cc723c */ /* 0x040fe200000810d4 */
[----:B------:R-:W-:Y:S01]  /*813b0*/  STL.64 [R1+0x4d0], R200 ;  /* 0x0004d0c801007387 */ /* 0x000fe20000100a00 */
[----:B------:R1:W-:Y:S06]  /*813c0*/  STL.64 [R1+0x4d8], R202 ;  /* 0x0004d8ca01007387 */ /* 0x0003ec0000100a00 */
[C---:B-1----:R-:W-:Y:S07]  /*813d0*/  HMMA.1688.F32.TF32 R200, R16.reuse, R152, R216 ;  /* 0x0000009810c8723c */ /* 0x042fee00000810d8 */
[----:B------:R-:W-:Y:S01]  /*813e0*/  STL.64 [R1+0x4c0], R196 ;  /* 0x0004c0c401007387 */ /* 0x000fe20000100a00 */
[----:B------:R1:W-:Y:S02]  /*813f0*/  STL.64 [R1+0x4c8], R198 ;  /* 0x0004c8c601007387 */ /* 0x0003e40000100a00 */
[C---:B-1----:R-:W-:Y:S08]  /*81400*/  HMMA.1688.F32.TF32 R196, R16.reuse, R156, R228 ;  /* 0x0000009c10c4723c */ /* 0x042ff000000810e4 */
[----:B------:R-:W-:Y:S01]  /*81410*/  HMMA.1688.F32.TF32 R16, R16, R160, R68 ;  /* 0x000000a01010723c */ /* 0x000fe20000081044 */
[----:B------:R-:W-:Y:S01]  /*81420*/  STL.64 [R1+0x4b0], R204 ;  /* 0x0004b0cc01007387 */ /* 0x000fe20000100a00 */
[----:B------:R-:W-:Y:S03]  /*81430*/  STL.64 [R1+0x4b8], R206 ;  /* 0x0004b8ce01007387 */ /* 0x000fe60000100a00 */
[----:B------:R-:W-:Y:S02]  /*81440*/  STL.64 [R1+0x4a0], R200 ;  /* 0x0004a0c801007387 */ /* 0x000fe40000100a00 */
[----:B------:R1:W-:Y:S01]  /*81450*/  STL.64 [R1+0x4a8], R202 ;  /* 0x0004a8ca01007387 */ /* 0x0003e20000100a00 */
[C---:B------:R-:W-:Y:S08]  /*81460*/  HMMA.1688.F32.TF32 R124, R12.reuse, R100, R124 ;  /* 0x000000640c7c723c */ /* 0x040ff0000008107c */
[C---:B------:R-:W-:Y:S08]  /*81470*/  HMMA.1688.F32.TF32 R120, R12.reuse, R116, R120 ;  /* 0x000000740c78723c */ /* 0x040ff00000081078 */
[C---:B------:R-:W-:Y:S01]  /*81480*/  HMMA.1688.F32.TF32 R104, R12.reuse, R52, R104 ;  /* 0x000000340c68723c */ /* 0x040fe20000081068 */
[----:B------:R-:W-:Y:S04]  /*81490*/  LDS R68, [R0+0x28400] ;  /* 0x0284000000447984 */ /* 0x000fe80000000800 */
[----:B------:R-:W-:Y:S04]  /*814a0*/  LDS R70, [R0+0x2a400] ;  /* 0x02a4000000467984 */ /* 0x000fe80000000800 */
[----:B------:R-:W-:Y:S04]  /*814b0*/  LDS R69, [R251+0x28400] ;  /* 0x02840000fb457984 */ /* 0x000fe80000000800 */
[----:B------:R-:W2:Y:S01]  /*814c0*/  LDS R71, [R251+0x2a400] ;  /* 0x02a40000fb477984 */ /* 0x000ea20000000800 */
[C---:B-1----:R-:W-:Y:S03]  /*814d0*/  HMMA.1688.F32.TF32 R200, R12.reuse, R248, R232 ;  /* 0x000000f80cc8723c */ /* 0x042fe600000810e8 */
[----:B------:R-:W-:Y:S01]  /*814e0*/  STL.64 [R1+0x490], R196 ;  /* 0x000490c401007387 */ /* 0x000fe20000100a00 */
[----:B------:R1:W-:Y:S02]  /*814f0*/  STL.64 [R1+0x498], R198 ;  /* 0x000498c601007387 */ /* 0x0003e40000100a00 */
[----:B------:R-:W-:Y:S02]  /*81500*/  STL.64 [R1+0x150], R16 ;  /* 0x0001501001007387 */ /* 0x000fe40000100a00 */
[----:B------:R3:W-:Y:S01]  /*81510*/  STL.64 [R1+0x158], R18 ;  /* 0x0001581201007387 */ /* 0x0007e20000100a00 */
[C---:B-1----:R-:W-:Y:S08]  /*81520*/  HMMA.1688.F32.TF32 R196, R12.reuse, R96, R224 ;  /* 0x000000600cc4723c */ /* 0x042ff000000810e0 */
[C---:B---3--:R-:W-:Y:S06]  /*81530*/  HMMA.1688.F32.TF32 R16, R12.reuse, R48, R128 ;  /* 0x000000300c10723c */ /* 0x048fec0000081080 */
[----:B------:R-:W-:Y:S01]  /*81540*/  STL.64 [R1+0x140], R200 ;  /* 0x000140c801007387 */ /* 0x000fe20000100a00 */
[----:B------:R-:W-:Y:S08]  /*81550*/  STL.64 [R1+0x148], R202 ;  /* 0x000148ca01007387 */ /* 0x000ff00000100a00 */
[----:B------:R-:W-:Y:S01]  /*81560*/  STL.64 [R1+0x120], R196 ;  /* 0x000120c401007387 */ /* 0x000fe20000100a00 */
[----:B------:R-:W-:Y:S07]  /*81570*/  STL.64 [R1+0x128], R198 ;  /* 0x000128c601007387 */ /* 0x000fee0000100a00 */
[----:B------:R-:W-:Y:S02]  /*81580*/  STL.64 [R1+0x110], R16 ;  /* 0x0001101001007387 */ /* 0x000fe40000100a00 */
[----:B------:R1:W-:Y:S02]  /*81590*/  STL.64 [R1+0x118], R18 ;  /* 0x0001181201007387 */ /* 0x0003e40000100a00 */
[C---:B-1----:R-:W-:Y:S01]  /*815a0*/  HMMA.1688.F32.TF32 R16, R12.reuse, R88, R64 ;  /* 0x000000580c10723c */ /* 0x042fe20000081040 */
[----:B------:R-:W-:Y:S01]  /*815b0*/  STL.64 [R1+0x100], R124 ;  /* 0x0001007c01007387 */ /* 0x000fe20000100a00 */
[----:B------:R-:W-:Y:S02]  /*815c0*/  STL.64 [R1+0x108], R126 ;  /* 0x0001087e01007387 */ /* 0x000fe40000100a00 */
[----:B------:R-:W-:Y:S02]  /*815d0*/  STL.64 [R1+0xf0], R120 ;  /* 0x0000f07801007387 */ /* 0x000fe40000100a00 */
[----:B------:R-:W-:Y:S02]  /*815e0*/  STL.64 [R1+0xf8], R122 ;  /* 0x0000f87a01007387 */ /* 0x000fe40000100a00 */
[C---:B------:R-:W-:Y:S11]  /*815f0*/  HMMA.1688.F32.TF32 R64, R12.reuse, R80, R108 ;  /* 0x000000500c40723c */ /* 0x040ff6000008106c */
[----:B------:R-:W-:Y:S04]  /*81600*/  @!UPT UIADD3 URZ, URZ, URZ, URZ ;  /* 0x0000003f3f3ff290 */ /* 0x000fe8000fffe03f */
[----:B------:R-:W-:Y:S01]  /*81610*/  STL.64 [R1+0xe0], R16 ;  /* 0x0000e01001007387 */ /* 0x000fe20000100a00 */
[----:B------:R1:W-:Y:S02]  /*81620*/  STL.64 [R1+0xe8], R18 ;  /* 0x0000e81201007387 */ /* 0x0003e40000100a00 */
[C---:B-1----:R-:W-:Y:S01]  /*81630*/  HMMA.1688.F32.TF32 R16, R12.reuse, R132, R60 ;  /* 0x000000840c10723c */ /* 0x042fe2000008103c */
[----:B------:R-:W-:Y:S01]  /*81640*/  STL.64 [R1+0xd0], R104 ;  /* 0x0000d06801007387 */ /* 0x000fe20000100a00 */
[----:B------:R-:W-:Y:S06]  /*81650*/  STL.64 [R1+0xd8], R106 ;  /* 0x0000d86a01007387 */ /* 0x000fec0000100a00 */
[C---:B----4-:R-:W-:Y:S01]  /*81660*/  HMMA.1688.F32.TF32 R60, R12.reuse, R136, R56 ;  /* 0x000000880c3c723c */ /* 0x050fe20000081038 */
[----:B------:R-:W-:Y:S01]  /*81670*/  STL.64 [R1+0xc0], R64 ;  /* 0x0000c04001007387 */ /* 0x000fe20000100a00 */
[----:B------:R-:W-:Y:S06]  /*81680*/  STL.64 [R1+0xc8], R66 ;  /* 0x0000c84201007387 */ /* 0x000fec0000100a00 */
[C---:B------:R-:W-:Y:S07]  /*81690*/  HMMA.1688.F32.TF32 R56, R12.reuse, R140, R112 ;  /* 0x0000008c0c38723c */ /* 0x040fee0000081070 */
        /* <DEDUP_REMOVED lines=8> */
[C---:B---3--:R-:W-:Y:S01]  /*81720*/  HMMA.1688.F32.TF32 R56, R12.reuse, R152, R76 ;  /* 0x000000980c38723c */ /* 0x048fe2000008104c */
[----:B------:R-:W-:Y:S01]  /*81730*/  STL.64 [R1+0x80], R16 ;  /* 0x0000801001007387 */ /* 0x000fe20000100a00 */
[----:B------:R1:W-:Y:S06]  /*81740*/  STL.64 [R1+0x88], R18 ;  /* 0x0000881201007387 */ /* 0x0003ec0000100a00 */
[C---:B-1----:R-:W-:Y:S08]  /*81750*/  HMMA.1688.F32.TF32 R16, R12.reuse, R156, R72 ;  /* 0x0000009c0c10723c */ /* 0x042ff00000081048 */
[----:B------:R-:W-:Y:S01]  /*81760*/  HMMA.1688.F32.TF32 R12, R12, R160, R220 ;  /* 0x000000a00c0c723c */ /* 0x000fe200000810dc */
[----:B------:R-:W-:Y:S01]  /*81770*/  STL.64 [R1+0x70], R60 ;  /* 0x0000703c01007387 */ /* 0x000fe20000100a00 */
[----:B------:R-:W-:Y:S05]  /*81780*/  STL.64 [R1+0x78], R62 ;  /* 0x0000783e01007387 */ /* 0x000fea0000100a00 */
[----:B------:R1:W-:Y:S02]  /*81790*/  STL.64 [R1+0x60], R56 ;  /* 0x0000603801007387 */ /* 0x0003e40000100a00 */
[----:B------:R3:W-:Y:S01]  /*817a0*/  STL.64 [R1+0x68], R58 ;  /* 0x0000683a01007387 */ /* 0x0007e20000100a00 */
[----:B------:R-:W4:Y:S01]  /*817b0*/  LDL.LU R76, [R1+0xeb0] ;  /* 0x000eb000014c7983 */ /* 0x000f220000300800 */
[----:B------:R-:W-:-:S02]  /*817c0*/  IMAD.MOV.U32 R78, RZ, RZ, R21 ;  /* 0x000000ffff4e7224 */ /* 0x000fc400078e0015 */
[----:B------:R-:W-:Y:S02]  /*817d0*/  IMAD.MOV.U32 R79, RZ, RZ, R20 ;  /* 0x000000ffff4f7224 */ /* 0x000fe400078e0014 */
[----:B------:R-:W-:Y:S01]  /*817e0*/  STL.64 [R1+0x50], R16 ;  /* 0x0000501001007387 */ /* 0x000fe20000100a00 */
[----:B------:R-:W-:Y:S07]  /*817f0*/  STL.64 [R1+0x58], R18 ;  /* 0x0000581201007387 */ /* 0x000fee0000100a00 */
[----:B------:R-:W-:Y:S02]  /*81800*/  STL.64 [R1+0x40], R12 ;  /* 0x0000400c01007387 */ /* 0x000fe40000100a00 */
[----:B------:R1:W-:Y:S01]  /*81810*/  STL.64 [R1+0x48], R14 ;  /* 0x0000480e01007387 */ /* 0x0003e20000100a00 */
[----:B------:R-:W4:Y:S01]  /*81820*/  LDL.LU R77, [R1+0xeb4] ;  /* 0x000eb400014d7983 */ /* 0x000f220000300800 */
        /* <DEDUP_REMOVED lines=8> */
[----:B------:R-:W2:Y:S01]  /*818b0*/  LDL.LU R21, [R1+0x36c0] ;  /* 0x0036c00001157983 */ /* 0x000ea20000300800 */
[----:B------:R-:W3:Y:S02]  /*818c0*/  LDL.LU R20, [R1+0x36bc] ;  /* 0x0036bc0001147983 */ /* 0x000ee40000300800 */
[----:B------:R-:W4:Y:S02]  /*818d0*/  LDL.LU R94, [R1+0xed8] ;  /* 0x000ed800015e7983 */ /* 0x000f240000300800 */
[----:B------:R-:W4:Y:S01]  /*818e0*/  LDL.LU R95, [R1+0xedc] ;  /* 0x000edc00015f7983 */ /* 0x000f220000300800 */
[----:B-1----:R-:W4:Y:S01]  /*818f0*/  LDL.LU R56, [R1+0xf10] ;  /* 0x000f100001387983 */ /* 0x002f220000300800 */
        /* <DEDUP_REMOVED lines=29> */
[----:B------:R-:W2:Y:S02]  /*81ad0*/  LDL.LU R232, [R1] ;  /* 0x0000000001e87983 */ /* 0x000ea40000300800 */
        /* <DEDUP_REMOVED lines=40> */
[----:B------:R-:W-:Y:S01]  /*81d60*/  IMAD.MOV.U32 R223, RZ, RZ, R2 ;  /* 0x000000ffffdf7224 */ /* 0x000fe200078e0002 */
[C---:B----4-:R-:W-:Y:S08]  /*81d70*/  HMMA.1688.F32.TF32 R56, R236.reuse, R152, R56 ;  /* 0x00000098ec38723c */ /* 0x050ff00000081038 */
[C---:B--2---:R-:W-:Y:S08]  /*81d80*/  HMMA.1688.F32.TF32 R12, R236.reuse, R96, R216 ;  /* 0x00000060ec0c723c */ /* 0x044ff000000810d8 */
[C---:B---3--:R-:W-:Y:S08]  /*81d90*/  HMMA.1688.F32.TF32 R16, R236.reuse, R248, R212 ;  /* 0x000000f8ec10723c */ /* 0x048ff000000810d4 */
[C---:B------:R-:W-:Y:S11]  /*81da0*/  HMMA.1688.F32.TF32 R196, R236.reuse, R48, R228 ;  /* 0x00000030ecc4723c */ /* 0x040ff600000810e4 */
[----:B------:R-:W-:Y:S04]  /*81db0*/  @!UPT UIADD3 URZ, URZ, URZ, URZ ;  /* 0x0000003f3f3ff290 */ /* 0x000fe8000fffe03f */
[----:B------:R-:W-:Y:S01]  /*81dc0*/  STL.64 [R1+0x30], R16 ;  /* 0x0000301001007387 */ /* 0x000fe20000100a00 */
[----:B------:R1:W-:Y:S02]  /*81dd0*/  STL.64 [R1+0x38], R18 ;  /* 0x0000381201007387 */ /* 0x0003e40000100a00 */
[----:B------:R-:W-:Y:S02]  /*81de0*/  STL.64 [R1+0x20], R12 ;  /* 0x0000200c01007387 */ /* 0x000fe40000100a00 */
[----:B------:R2:W-:Y:S01]  /*81df0*/  STL.64 [R1+0x28], R14 ;  /* 0x0000280e01007387 */ /* 0x0005e20000100a00 */
[C---:B-1----:R-:W-:Y:S08]  /*81e00*/  HMMA.1688.F32.TF32 R16, R236.reuse, R100, R232 ;  /* 0x00000064ec10723c */ /* 0x042ff000000810e8 */
[C---:B--2---:R-:W-:Y:S01]  /*81e10*/  HMMA.1688.F32.TF32 R12, R236.reuse, R116, R224 ;  /* 0x00000074ec0c723c */ /* 0x044fe200000810e0 */
[----:B------:R-:W-:Y:S01]  /*81e20*/  STL.64 [R1+0x10], R196 ;  /* 0x000010c401007387 */ /* 0x000fe20000100a00 */
[----:B------:R-:W-:Y:S11]  /*81e30*/  STL.64 [R1+0x18], R198 ;  /* 0x000018c601007387 */ /* 0x000ff60000100a00 */
[----:B------:R-:W-:Y:S10]  /*81e40*/  @!UPT UIADD3 URZ, URZ, URZ, URZ ;  /* 0x0000003f3f3ff290 */ /* 0x000ff4000fffe03f */
[----:B------:R-:W-:Y:S01]  /*81e50*/  STL.64 [R1+0x33a8], R14 ;  /* 0x0033a80e01007387 */ /* 0x000fe20000100a00 */
[----:B------:R-:W-:Y:S02]  /*81e60*/  STL.64 [R1], R16 ;  /* 0x0000001001007387 */ /* 0x000fe40000100a00 */
[----:B------:R1:W-:Y:S02]  /*81e70*/  STL.64 [R1+0x8], R18 ;  /* 0x0000081201007387 */ /* 0x0003e40000100a00 */
[C---:B-1----:R-:W-:Y:S01]  /*81e80*/  HMMA.1688.F32.TF32 R16, R236.reuse, R88, R128 ;  /* 0x00000058ec10723c */ /* 0x042fe20000081080 */
[----:B------:R1:W-:Y:S07]  /*81e90*/  STL.64 [R1+0x33a0], R12 ;  /* 0x0033a00c01007387 */ /* 0x0003ee0000100a00 */
[C---:B------:R-:W-:Y:S08]  /*81ea0*/  HMMA.1688.F32.TF32 R20, R236.reuse, R52, R20 ;  /* 0x00000034ec14723c */ /* 0x040ff00000081014 */
[C---:B-1----:R-:W-:Y:S07]  /*81eb0*/  HMMA.1688.F32.TF32 R12, R236.reuse, R132, R120 ;  /* 0x00000084ec0c723c */ /* 0x042fee0000081078 */
[----:B------:R-:W-:Y:S01]  /*81ec0*/  STL.64 [R1+0x33b8], R18 ;  /* 0x0033b81201007387 */ /* 0x000fe20000100a00 */
[----:B------:R1:W-:Y:S02]  /*81ed0*/  STL.64 [R1+0x33b0], R16 ;  /* 0x0033b01001007387 */ /* 0x0003e40000100a00 */
[----:B-1----:R-:W-:Y:S05]  /*81ee0*/  HMMA.1688.F32.TF32 R16, R236, R80, R124 ;  /* 0x00000050ec10723c */ /* 0x002fea000008107c */
[----:B------:R1:W-:Y:S08]  /*81ef0*/  STL [R1+0x339c], R23 ;  /* 0x00339c1701007387 */ /* 0x0003f00000100800 */
[----:B------:R-:W-:Y:S01]  /*81f00*/  STL [R1+0x854], R13 ;  /* 0x0008540d01007387 */ /* 0x000fe20000100800 */
[----:B-1----:R-:W-:-:S09]  /*81f10*/  MOV R23, R12 ;  /* 0x0000000c00177202 */ /* 0x002fd20000000f00 */
[----:B------:R-:W-:Y:S01]  /*81f20*/  STL.64 [R1+0x480], R16 ;  /* 0x0004801001007387 */ /* 0x000fe20000100a00 */
[----:B------:R1:W-:Y:S02]  /*81f30*/  STL.64 [R1+0x488], R18 ;  /* 0x0004881201007387 */ /* 0x0003e40000100a00 */
[----:B------:R2:W-:Y:S01]  /*81f40*/  STL.64 [R1+0x858], R14 ;  /* 0x0008580e01007387 */ /* 0x0005e20000100a00 */
[C---:B-1----:R-:W-:Y:S08]  /*81f50*/  HMMA.1688.F32.TF32 R16, R236.reuse, R136, R64 ;  /* 0x00000088ec10723c */ /* 0x042ff00000081040 */
[C---:B--2---:R-:W-:Y:S11]  /*81f60*/  HMMA.1688.F32.TF32 R12, R236.reuse, R140, R104 ;  /* 0x0000008cec0c723c */ /* 0x044ff60000081068 */
[----:B------:R-:W-:Y:S11]  /*81f70*/  @!UPT UIADD3 URZ, URZ, URZ, URZ ;  /* 0x0000003f3f3ff290 */ /* 0x000ff6000fffe03f */
[----:B------:R-:W-:Y:S01]  /*81f80*/  @!UPT UIADD3 URZ, URZ, URZ, URZ ;  /* 0x0000003f3f3ff290 */ /* 0x000fe2000fffe03f */
[----:B------:R-:W-:Y:S01]  /*81f90*/  STL.64 [R1+0xa50], R12 ;  /* 0x000a500c01007387 */ /* 0x000fe20000100a00 */
[----:B------:R-:W-:Y:S02]  /*81fa0*/  STL.64 [R1+0x9f0], R16 ;  /* 0x0009f01001007387 */ /* 0x000fe40000100a00 */
[----:B------:R-:W-:Y:S02]  /*81fb0*/  STL.64 [R1+0x9f8], R18 ;  /* 0x0009f81201007387 */ /* 0x000fe40000100a00 */
[----:B------:R1:W-:Y:S02]  /*81fc0*/  STL [R1+0xa58], R14 ;  /* 0x000a580e01007387 */ /* 0x0003e40000100800 */
[----:B------:R-:W-:Y:S02]  /*81fd0*/  IMAD.MOV.U32 R2, RZ, RZ, R15 ;  /* 0x000000ffff027224 */ /* 0x000fe400078e000f */
[C---:B-1----:R-:W-:Y:S11]  /*81fe0*/  HMMA.1688.F32.TF32 R12, R236.reuse, R144, R108 ;  /* 0x00000090ec0c723c */ /* 0x042ff6000008106c */
[----:B------:R-:W-:Y:S11]  /*81ff0*/  @!UPT UIADD3 URZ, URZ, URZ, URZ ;  /* 0x0000003f3f3ff290 */ /* 0x000ff6000fffe03f */
[----:B------:R-:W-:Y:S01]  /*82000*/  @!UPT UIADD3 URZ, URZ, URZ, URZ ;  /* 0x0000003f3f3ff290 */ /* 0x000fe2000fffe03f */
[----:B------:R-:W-:Y:S01]  /*82010*/  STL.64 [R1+0xb30], R12 ;  /* 0x000b300c01007387 */ /* 0x000fe20000100a00 */
        /* <DEDUP_REMOVED lines=9> */
[----:B------:R1:W-:Y:S03]  /*820b0*/  STL.64 [R1+0xbb8], R58 ;  /* 0x000bb83a01007387 */ /* 0x0003e60000100a00 */
[----:B------:R-:W-:Y:S02]  /*820c0*/  STL.64 [R1+0xb50], R16 ;  /* 0x000b501001007387 */ /* 0x000fe40000100a00 */
[----:B------:R2:W-:Y:S01]  /*820d0*/  STL.64 [R1+0xb58], R18 ;  /* 0x000b581201007387 */ /* 0x0005e20000100a00 */
[----:B------:R-:W-:Y:S04]  /*820e0*/  LDS R236, [R0+0x28480] ;  /* 0x0284800000ec7984 */ /* 0x000fe80000000800 */
[----:B------:R-:W-:Y:S04]  /*820f0*/  LDS R238, [R0+0x2a480] ;  /* 0x02a4800000ee7984 */ /* 0x000fe80000000800 */
[----:B------:R-:W-:Y:S04]  /*82100*/  LDS R237, [R251+0x28480] ;  /* 0x02848000fbed7984 */ /* 0x000fe80000000800 */
[----:B------:R-:W3:Y:S01]  /*82110*/  LDS R239, [R251+0x2a480] ;  /* 0x02a48000fbef7984 */ /* 0x000ee20000000800 */
[C---:B-1----:R-:W-:Y:S08]  /*82120*/  HMMA.1688.F32.TF32 R56, R68.reuse, R248, R84 ;  /* 0x000000f84438723c */ /* 0x042ff00000081054 */
[C---:B--2---:R-:W-:Y:S01]  /*82130*/  HMMA.1688.F32.TF32 R16, R68.reuse, R96, R76 ;  /* 0x000000604410723c */ /* 0x044fe2000008104c */
[----:B------:R-:W-:Y:S01]  /*82140*/  STL.64 [R1+0xb40], R12 ;  /* 0x000b400c01007387 */ /* 0x000fe20000100a00 */
[----:B------:R1:W-:Y:S06]  /*82150*/  STL.64 [R1+0xb48], R14 ;  /* 0x000b480e01007387 */ /* 0x0003ec0000100a00 */
[C---:B-1----:R-:W-:Y:S07]  /*82160*/  HMMA.1688.F32.TF32 R12, R68.reuse, R48, R72 ;  /* 0x00000030440c723c */ /* 0x042fee0000081048 */
[----:B------:R-:W-:Y:S01]  /*82170*/  STL.64 [R1+0xcb0], R56 ;  /* 0x000cb03801007387 */ /* 0x000fe20000100a00 */
[----:B------:R-:W-:Y:S07]  /*82180*/  STL.64 [R1+0xcb8], R58 ;  /* 0x000cb83a01007387 */ /* 0x000fee0000100a00 */
[----:B------:R-:W-:Y:S02]  /*82190*/  STL.64 [R1+0xca0], R16 ;  /* 0x000ca01001007387 */ /* 0x000fe40000100a00 */
[----:B------:R-:W-:Y:S06]  /*821a0*/  STL.64 [R1+0xca8], R18 ;  /* 0x000ca81201007387 */ /* 0x000fec0000100a00 */
[----:B------:R-:W-:Y:S01]  /*821b0*/  STL.64 [R1+0xc90], R12 ;  /* 0x000c900c01007387 */ /* 0x000fe20000100a00 */
[----:B------:R1:W-:Y:S02]  /*821c0*/  STL.64 [R1+0xc98], R14 ;  /* 0x000c980e01007387 */ /* 0x0003e40000100a00 */
[----:B------:R-:W2:Y:S01]  /*821d0*/  LDL.LU R72, [R1+0xba0] ;  /* 0x000ba00001487983 */ /* 0x000ea20000300800 */
[----:B-1----:R-:W-:Y:S01]  /*821e0*/  HMMA.1688.F32.TF32 R12, R68, R100, R220 ;  /* 0x00000064440c723c */ /* 0x002fe200000810dc */
[----:B------:R-:W-:Y:S11]  /*821f0*/  IMAD.MOV.U32 R79, RZ, RZ, R240 ;  /* 0x000000ffff4f7224 */ /* 0x000ff600078e00f0 */
[----:B------:R-:W-:Y:S11]  /*82200*/  @!UPT UIADD3 URZ, URZ, URZ, URZ ;  /* 0x0000003f3f3ff290 */ /* 0x000ff6000fffe03f */
[----:B------:R-:W-:Y:S01]  /*82210*/  STL.64 [R1+0xc80], R12 ;  /* 0x000c800c01007387 */ /* 0x000fe20000100a00 */
[----:B------:R1:W-:Y:S02]  /*82220*/  STL.64 [R1+0xc88], R14 ;  /* 0x000c880e01007387 */ /* 0x0003e40000100a00 */
[----:B------:R-:W2:Y:S02]  /*82230*/  LDL.LU R73, [R1+0xba4] ;  /* 0x000ba40001497983 */ /* 0x000ea40000300800 */
[----:B------:R-:W2:Y:S01]  /*82240*/  LDL.LU R74, [R1+0xba8] ;  /* 0x000ba800014a7983 */ /* 0x000ea20000300800 */
[----:B------:R-:W2:Y:S01]  /*82250*/  LDL.LU R75, [R1+0xbac] ;  /* 0x000bac00014b7983 */ /* 0x000ea20000300800 */
[----:B------:R-:W4:Y:S02]  /*82260*/  LDL.LU R76, [R1+0xbd0] ;  /* 0x000bd000014c7983 */ /* 0x000f240000300800 */
[----:B------:R-:W4:Y:S02]  /*82270*/  LDL.LU R77, [R1+0xbd4] ;  /* 0x000bd400014d7983 */ /* 0x000f240000300800 */
[----:B------:R-:W4:Y:S01]  /*82280*/  LDL.LU R78, [R1+0xbd8] ;  /* 0x000bd800014e7983 */ /* 0x000f220000300800 */
        /* <DEDUP_REMOVED lines=75> */
[----:B--2---:R-:W-:Y:S02]  /*82740*/  MOV R95, R240 ;  /* 0x000000f0005f7202 */ /* 0x004fe40000000f00 */
[----:B------:R-:W2:Y:S01]  /*82750*/  LDL.LU R240, [R1+0x369c] ;  /* 0x00369c0001f07983 */ /* 0x000ea20000300800 */
[----:B------:R-:W2:Y:S02]  /*82760*/  LDL.LU R241, [R1+0x3698] ;  /* 0x0036980001f17983 */ /* 0x000ea40000300800 */
[----:B------:R-:W2:Y:S02]  /*82770*/  LDL.LU R242, [R1+0x3694] ;  /* 0x0036940001f27983 */ /* 0x000ea40000300800 */
[----:B------:R-:W2:Y:S01]  /*82780*/  LDL.LU R243, [R1+0x3690] ;  /* 0x0036900001f37983 */ /* 0x000ea20000300800 */
[----:B------:R-:W2:Y:S01]  /*82790*/  LDL.LU R223, [R1+0xb9c] ;  /* 0x000b9c0001df7983 */ /* 0x000ea20000300800 */
[C---:B---3--:R-:W-:Y:S08]  /*827a0*/  HMMA.1688.F32.TF32 R16, R68.reuse, R116, R204 ;  /* 0x000000744410723c */ /* 0x048ff000000810cc */
[C---:B-1----:R-:W-:Y:S08]  /*827b0*/  HMMA.1688.F32.TF32 R12, R68.reuse, R88, R208 ;  /* 0x00000058440c723c */ /* 0x042ff000000810d0 */
[C---:B------:R-:W-:Y:S07]  /*827c0*/  HMMA.1688.F32.TF32 R196, R68.reuse, R52, R212 ;  /* 0x0000003444c4723c */ /* 0x040fee00000810d4 */
[----:B------:R-:W-:Y:S01]  /*827d0*/  STL.64 [R1+0xc70], R16 ;  /* 0x000c701001007387 */ /* 0x000fe20000100a00 */
[----:B------:R1:W-:Y:S07]  /*827e0*/  STL.64 [R1+0xc78], R18 ;  /* 0x000c781201007387 */ /* 0x0003ee0000100a00 */
[----:B------:R-:W-:Y:S01]  /*827f0*/  STL.64 [R1+0xc60], R12 ;  /* 0x000c600c01007387 */ /* 0x000fe20000100a00 */
[----:B------:R-:W-:Y:S01]  /*82800*/  STL.64 [R1+0xc68], R14 ;  /* 0x000c680e01007387 */ /* 0x000fe20000100a00 */
[C---:B-1----:R-:W-:Y:S06]  /*82810*/  HMMA.1688.F32.TF32 R16, R68.reuse, R80, R216 ;  /* 0x000000504410723c */ /* 0x042fec00000810d8 */
[----:B------:R-:W-:Y:S01]  /*82820*/  STL.64 [R1+0xc50], R196 ;  /* 0x000c50c401007387 */ /* 0x000fe20000100a00 */
[----:B------:R4:W-:Y:S11]  /*82830*/  STL.64 [R1+0xc58], R198 ;  /* 0x000c58c601007387 */ /* 0x0009f60000100a00 */
[----:B------:R-:W-:Y:S05]  /*82840*/  @!UPT UIADD3 URZ, URZ, URZ, URZ ;  /* 0x0000003f3f3ff290 */ /* 0x000fea000fffe03f */
[----:B------:R-:W-:Y:S01]  /*82850*/  STL.64 [R1+0xc40], R16 ;  /* 0x000c401001007387 */ /* 0x000fe20000100a00 */
[----:B------:R1:W-:Y:S01]  /*82860*/  STL.64 [R1+0xc48], R18 ;  /* 0x000c481201007387 */ /* 0x0003e20000100a00 */
[C---:B----4-:R-:W-:Y:S08]  /*82870*/  HMMA.1688.F32.TF32 R196, R68.reuse, R140, R232 ;  /* 0x0000008c44c4723c */ /* 0x050ff000000810e8 */
[C---:B-1----:R-:W-:Y:S08]  /*82880*/  HMMA.1688.F32.TF32 R16, R68.reuse, R144, R224 ;  /* 0x000000904410723c */ /* 0x042ff000000810e0 */
[C---:B------:R-:W-:Y:S08]  /*82890*/  HMMA.1688.F32.TF32 R124, R68.reuse, R152, R124 ;  /* 0x00000098447c723c */ /* 0x040ff0000008107c */
[C---:B--2---:R-:W-:Y:S01]  /*828a0*/  HMMA.1688.F32.TF32 R12, R68.reuse, R132, R240 ;  /* 0x00000084440c723c */ /* 0x044fe200000810f0 */
[----:B------:R-:W-:Y:S04]  /*828b0*/  LDS R240, [R0+0x28500] ;  /* 0x0285000000f07984 */ /* 0x000fe80000000800 */
[----:B------:R-:W-:Y:S04]  /*828c0*/  LDS R242, [R0+0x2a500] ;  /* 0x02a5000000f27984 */ /* 0x000fe80000000800 */
[----:B------:R-:W-:Y:S04]  /*828d0*/  LDS R241, [R251+0x28500] ;  /* 0x02850000fbf17984 */ /* 0x000fe80000000800 */
[----:B------:R-:W1:Y:S10]  /*828e0*/  LDS R243, [R251+0x2a500] ;  /* 0x02a50000fbf37984 */ /* 0x000e740000000800 */
[----:B------:R-:W-:Y:S01]  /*828f0*/  STL.64 [R1+0xd20], R12 ;  /* 0x000d200c01007387 */ /* 0x000fe20000100a00 */
[----:B------:R2:W-:Y:S02]  /*82900*/  STL.64 [R1+0xd28], R14 ;  /* 0x000d280e01007387 */ /* 0x0005e40000100a00 */
[C---:B--2---:R-:W-:Y:S11]  /*82910*/  HMMA.1688.F32.TF32 R12, R68.reuse, R136, R228 ;  /* 0x00000088440c723c */ /* 0x044ff600000810e4 */
[----:B------:R-:W-:Y:S11]  /*82920*/  @!UPT UIADD3 URZ, URZ, URZ, URZ ;  /* 0x0000003f3f3ff290 */ /* 0x000ff6000fffe03f */
[----:B------:R-:W-:Y:S01]  /*82930*/  @!UPT UIADD3 URZ, URZ, URZ, URZ ;  /* 0x0000003f3f3ff290 */ /* 0x000fe2000fffe03f */
[----:B------:R-:W-:Y:S01]  /*82940*/  STL.64 [R1+0xd10], R12 ;  /* 0x000d100c01007387 */ /* 0x000fe20000100a00 */
[----:B------:R2:W-:Y:S02]  /*82950*/  STL.64 [R1+0xd18], R14 ;  /* 0x000d180e01007387 */ /* 0x0005e40000100a00 */
[C---:B--2---:R-:W-:Y:S01]  /*82960*/  HMMA.1688.F32.TF32 R12, R68.reuse, R148, R128 ;  /* 0x00000094440c723c */ /* 0x044fe20000081080 */
[----:B------:R-:W-:Y:S01]  /*82970*/  STL.64 [R1+0xd00], R196 ;  /* 0x000d00c401007387 */ /* 0x000fe20000100a00 */
[----:B------:R-:W-:Y:S02]  /*82980*/  STL.64 [R1+0xd08], R198 ;  /* 0x000d08c601007387 */ /* 0x000fe40000100a00 */
[----:B------:R-:W-:Y:S02]  /*82990*/  STL.64 [R1+0xcf0], R16 ;  /* 0x000cf01001007387 */ /* 0x000fe40000100a00 */
[----:B------:R2:W-:Y:S02]  /*829a0*/  STL.64 [R1+0xcf8], R18 ;  /* 0x000cf81201007387 */ /* 0x0005e40000100a00 */
[C---:B--2---:R-:W-:Y:S11]  /*829b0*/  HMMA.1688.F32.TF32 R16, R68.reuse, R156, R120 ;  /* 0x0000009c4410723c */ /* 0x044ff60000081078 */
[----:B------:R-:W-:Y:S04]  /*829c0*/  @!UPT UIADD3 URZ, URZ, URZ, URZ ;  /* 0x0000003f3f3ff290 */ /* 0x000fe8000fffe03f */
[----:B------:R-:W-:Y:S01]  /*829d0*/  STL.64 [R1+0xce0], R12 ;  /* 0x000ce00c01007387 */ /* 0x000fe20000100a00 */
[----:B------:R2:W-:Y:S02]  /*829e0*/  STL.64 [R1+0xce8], R14 ;  /* 0x000ce80e01007387 */ /* 0x0005e40000100a00 */
[----:B--2---:R-:W-:Y:S01]  /*829f0*/  HMMA.1688.F32.TF32 R12, R68, R160, R64 ;  /* 0x000000a0440c723c */ /* 0x004fe20000081040 */
[----:B------:R-:W-:Y:S01]  /*82a00*/  STL.64 [R1+0xcd0], R124 ;  /* 0x000cd07c01007387 */ /* 0x000fe20000100a00 */
[----:B------:R-:W-:Y:S03]  /*82a10*/  STL.64 [R1+0xcd8], R126 ;  /* 0x000cd87e01007387 */ /* 0x000fe60000100a00 */
[----:B------:R-:W-:Y:S02]  /*82a20*/  STL.64 [R1+0xcc0], R16 ;  /* 0x000cc01001007387 */ /* 0x000fe40000100a00 */
[----:B------:R-:W-:Y:S01]  /*82a30*/  STL.64 [R1+0xcc8], R18 ;  /* 0x000cc81201007387 */ /* 0x000fe20000100a00 */
[----:B------:R-:W-:Y:S04]  /*82a40*/  LDS R68, [R0+0x28580] ;  /* 0x0285800000447984 */ /* 0x000fe80000000800 */
[----:B------:R-:W-:Y:S04]  /*82a50*/  LDS R70, [R0+0x2a580] ;  /* 0x02a5800000467984 */ /* 0x000fe80000000800 */
[----:B------:R-:W-:Y:S04]  /*82a60*/  LDS R69, [R251+0x28580] ;  /* 0x02858000fb457984 */ /* 0x000fe80000000800 */
[----:B------:R-:W2:Y:S04]  /*82a70*/  LDS R71, [R251+0x2a580] ;  /* 0x02a58000fb477984 */ /* 0x000ea80000000800 */
[----:B------:R-:W-:Y:S01]  /*82a80*/  STL.64 [R1+0xc30], R12 ;  /* 0x000c300c01007387 */ /* 0x000fe20000100a00 */
[----:B------:R3:W-:Y:S02]  /*82a90*/  STL.64 [R1+0xc38], R14 ;  /* 0x000c380e01007387 */ /* 0x0007e40000100a00 */
[C---:B---3--:R-:W-:Y:S08]  /*82aa0*/  HMMA.1688.F32.TF32 R12, R236.reuse, R248, R104 ;  /* 0x000000f8ec0c723c */ /* 0x048ff00000081068 */
[C---:B------:R-:W-:Y:S08]  /*82ab0*/  HMMA.1688.F32.TF32 R64, R236.reuse, R96, R108 ;  /* 0x00000060ec40723c */ /* 0x040ff0000008106c */
[C---:B------:R-:W-:Y:S07]  /*82ac0*/  HMMA.1688.F32.TF32 R16, R236.reuse, R48, R60 ;  /* 0x00000030ec10723c */ /* 0x040fee000008103c */
[----:B------:R-:W-:Y:S01]  /*82ad0*/  STL.64 [R1+0xd40], R12 ;  /* 0x000d400c01007387 */ /* 0x000fe20000100a00 */
[----:B------:R3:W-:Y:S02]  /*82ae0*/  STL.64 [R1+0xd48], R14 ;  /* 0x000d480e01007387 */ /* 0x0007e40000100a00 */
[C---:B---3--:R-:W-:Y:S05]  /*82af0*/  HMMA.1688.F32.TF32 R12, R236.reuse, R100, R56 ;  /* 0x00000064ec0c723c */ /* 0x048fea0000081038 */
[----:B------:R-:W-:Y:S01]  /*82b00*/  STL.64 [R1+0xd30], R64 ;  /* 0x000d304001007387 */ /* 0x000fe20000100a00 */
[----:B------:R-:W-:Y:S02]  /*82b10*/  STL.64 [R1+0xd38], R66 ;  /* 0x000d384201007387 */ /* 0x000fe40000100a00 */
[C---:B------:R-:W-:Y:S05]  /*82b20*/  HMMA.1688.F32.TF32 R56, R236.reuse, R116, R112 ;  /* 0x00000074ec38723c */ /* 0x040fea0000081070 */
[----:B------:R-:W-:Y:S01]  /*82b30*/  STL.64 [R1+0xc20], R16 ;  /* 0x000c201001007387 */ /* 0x000fe20000100a00 */
[----:B------:R3:W-:Y:S02]  /*82b40*/  STL.64 [R1+0xc28], R18 ;  /* 0x000c281201007387 */ /* 0x0007e40000100a00 */
[C---:B---3--:R-:W-:Y:S07]  /*82b50*/  HMMA.1688.F32.TF32 R16, R236.reuse, R88, R92 ;  /* 0x00000058ec10723c */ /* 0x048fee000008105c */
[----:B------:R-:W-:Y:S01]  /*82b60*/  STL.64 [R1+0xc10], R12 ;  /* 0x000c100c01007387 */ /* 0x000fe20000100a00 */
[----:B------:R3:W-:Y:S02]  /*82b70*/  STL.64 [R1+0xc18], R14 ;  /* 0x000c180e01007387 */ /* 0x0007e40000100a00 */
[C---:B---3--:R-:W-:Y:S05]  /*82b80*/  HMMA.1688.F32.TF32 R12, R236.reuse, R52, R84 ;  /* 0x00000034ec0c723c */ /* 0x048fea0000081054 */
[----:B------:R-:W-:Y:S01]  /*82b90*/  STL.64 [R1+0xc00], R56 ;  /* 0x000c003801007387 */ /* 0x000fe20000100a00 */
[----:B------:R3:W-:Y:S07]  /*82ba0*/  STL.64 [R1+0xc08], R58 ;  /* 0x000c083a01007387 */ /* 0x0007ee0000100a00 */
[----:B------:R-:W-:Y:S02]  /*82bb0*/  STL.64 [R1+0xbf0], R16 ;  /* 0x000bf01001007387 */ /* 0x000fe40000100a00 */
[----:B------:R4:W-:Y:S01]  /*82bc0*/  STL.64 [R1+0xbf8], R18 ;  /* 0x000bf81201007387 */ /* 0x0009e20000100a00 */
[C---:B---3--:R-:W-:Y:S08]  /*82bd0*/  HMMA.1688.F32.TF32 R56, R236.reuse, R80, R76 ;  /* 0x00000050ec38723c */ /* 0x048ff0000008104c */
[C---:B----4-:R-:W-:Y:S01]  /*82be0*/  HMMA.1688.F32.TF32 R16, R236.reuse, R132, R72 ;  /* 0x00000084ec10723c */ /* 0x050fe20000081048 */
[----:B------:R-:W-:Y:S01]  /*82bf0*/  STL.64 [R1+0xbe0], R12 ;  /* 0x000be00c01007387 */ /* 0x000fe20000100a00 */
[----:B------:R3:W-:Y:S06]  /*82c00*/  STL.64 [R1+0xbe8], R14 ;  /* 0x000be80e01007387 */ /* 0x0007ec0000100a00 */
[C---:B---3--:R-:W-:Y:S07]  /*82c10*/  HMMA.1688.F32.TF32 R12, R236.reuse, R136, R220 ;  /* 0x00000088ec0c723c */ /* 0x048fee00000810dc */
[----:B------:R3:W-:Y:S01]  /*82c20*/  STL.64 [R1+0xbd0], R56 ;  /* 0x000bd03801007387 */ /* 0x0007e20000100a00 */
[----:B------:R4:W-:Y:S02]  /*82c30*/  STL.64 [R1+0xbd8], R58 ;  /* 0x000bd83a01007387 */ /* 0x0009e40000100a00 */
[----:B------:R-:W2:Y:S05]  /*82c40*/  LDL.LU R76, [R1+0x9b0] ;  /* 0x0009b000014c7983 */ /* 0x000eaa0000300800 */
[----:B------:R-:W-:Y:S01]  /*82c50*/  STL.64 [R1+0xba0], R16 ;  /* 0x000ba01001007387 */ /* 0x000fe20000100a00 */
[----:B------:R-:W-:Y:S07]  /*82c60*/  STL.64 [R1+0xba8], R18 ;  /* 0x000ba81201007387 */ /* 0x000fee0000100a00 */
        /* <DEDUP_REMOVED lines=15> */
[----:B----4-:R-:W3:Y:S01]  /*82d60*/  LDL.LU R58, [R1+0xa08] ;  /* 0x000a0800013a7983 */ /* 0x010ee20000300800 */
[----:B------:R-:W3:Y:S01]  /*82d70*/  LDL.LU R59, [R1+0xa0c] ;  /* 0x000a0c00013b7983 */ /* 0x000ee20000300800 */
        /* <DEDUP_REMOVED lines=91> */
[C---:B------:R-:W-:Y:S08]  /*83330*/  HMMA.1688.F32.TF32 R208, R236.reuse, R152, R208 ;  /* 0x00000098ecd0723c */ /* 0x040ff000000810d0 */
[C---:B------:R-:W-:Y:S08]  /*83340*/  HMMA.1688.F32.TF32 R212, R236.reuse, R156, R212 ;  /* 0x0000009cecd4723c */ /* 0x040ff000000810d4 */
[----:B------:R-:W-:Y:S01]  /*83350*/  HMMA.1688.F32.TF32 R236, R236, R160, R216 ;  /* 0x000000a0ecec723c */ /* 0x000fe200000810d8 */
[----:B------:R-:W-:Y:S01]  /*83360*/  STL.64 [R1+0xb80], R196 ;  /* 0x000b80c401007387 */ /* 0x000fe20000100a00 */
[----:B------:R1:W-:Y:S03]  /*83370*/  STL.64 [R1+0xb88], R198 ;  /* 0x000b88c601007387 */ /* 0x0003e60000100a00 */
        /* <DEDUP_REMOVED lines=18> */
[----:B------:R-:W2:Y:S02]  /*834a0*/  LDL.LU.64 R218, [R1+0x3638] ;  /* 0x0036380001da7983 */ /* 0x000ea40000300a00 */
[----:B------:R-:W2:Y:S01]  /*834b0*/  LDL.LU.64 R216, [R1+0x3630] ;  /* 0x0036300001d87983 */ /* 0x000ea20000300a00 */
[----:B------:R1:W-:Y:S01]  /*834c0*/  STL.64 [R1+0xb00], R236 ;  /* 0x000b00ec01007387 */ /* 0x0003e20000100a00 */
[----:B------:R4:W-:Y:S03]  /*834d0*/  STL.64 [R1+0xb08], R238 ;  /* 0x000b08ee01007387 */ /* 0x0009e60000100a00 */
[----:B-1----:R-:W2:Y:S01]  /*834e0*/  LDL.LU R236, [R1+0xaf0] ;  /* 0x000af00001ec7983 */ /* 0x002ea20000300800 */
[----:B------:R-:W2:Y:S02]  /*834f0*/  LDL.LU R237, [R1+0xaf4] ;  /* 0x000af40001ed7983 */ /* 0x000ea40000300800 */
[----:B----4-:R-:W2:Y:S02]  /*83500*/  LDL.LU R238, [R1+0xaf8] ;  /* 0x000af80001ee7983 */ /* 0x010ea40000300800 */
[----:B------:R-:W2:Y:S01]  /*83510*/  LDL.LU R239, [R1+0xafc] ;  /* 0x000afc0001ef7983 */ /* 0x000ea20000300800 */
[C---:B------:R-:W-:Y:S08]  /*83520*/  HMMA.1688.F32.TF32 R228, R240.reuse, R116, R228 ;  /* 0x00000074f0e4723c */ /* 0x040ff000000810e4 */
[C---:B------:R-:W-:Y:S08]  /*83530*/  HMMA.1688.F32.TF32 R128, R240.reuse, R80, R128 ;  /* 0x00000050f080723c */ /* 0x040ff00000081080 */
[C---:B------:R-:W-:Y:S08]  /*83540*/  HMMA.1688.F32.TF32 R64, R240.reuse, R140, R64 ;  /* 0x0000008cf040723c */ /* 0x040ff00000081040 */
[C---:B------:R-:W-:Y:S08]  /*83550*/  HMMA.1688.F32.TF32 R60, R240.reuse, R152, R60 ;  /* 0x00000098f03c723c */ /* 0x040ff0000008103c */
[C---:B--2---:R-:W-:Y:S11]  /*83560*/  HMMA.1688.F32.TF32 R236, R240.reuse, R248, R236 ;  /* 0x000000f8f0ec723c */ /* 0x044ff600000810ec */
[----:B------:R-:W-:Y:S11]  /*83570*/  @!UPT UIADD3 URZ, URZ, URZ, URZ ;  /* 0x0000003f3f3ff290 */ /* 0x000ff6000fffe03f */
[----:B------:R-:W-:Y:S01]  /*83580*/  @!UPT UIADD3 URZ, URZ, URZ, URZ ;  /* 0x0000003f3f3ff290 */ /* 0x000fe2000fffe03f */
[----:B------:R-:W-:Y:S01]  /*83590*/  STL.64 [R1+0xaf0], R236 ;  /* 0x000af0ec01007387 */ /* 0x000fe20000100a00 */
[----:B------:R1:W-:Y:S02]  /*835a0*/  STL.64 [R1+0xaf8], R238 ;  /* 0x000af8ee01007387 */ /* 0x0003e40000100a00 */
[C---:B-1----:R-:W-:Y:S08]  /*835b0*/  HMMA.1688.F32.TF32 R236, R240.reuse, R96, R16 ;  /* 0x00000060f0ec723c */ /* 0x042ff00000081010 */
[C---:B------:R-:W-:Y:S08]  /*835c0*/  HMMA.1688.F32.TF32 R16, R240.reuse, R48, R12 ;  /* 0x00000030f010723c */ /* 0x040ff0000008100c */
[C---:B------:R-:W-:Y:S07]  /*835d0*/  HMMA.1688.F32.TF32 R12, R240.reuse, R100, R244 ;  /* 0x00000064f00c723c */ /* 0x040fee00000810f4 */
[----:B------:R-:W-:Y:S01]  /*835e0*/  STL.64 [R1+0xae0], R236 ;  /* 0x000ae0ec01007387 */ /* 0x000fe20000100a00 */
[----:B------:R-:W-:Y:S07]  /*835f0*/  STL.64 [R1+0xae8], R238 ;  /* 0x000ae8ee01007387 */ /* 0x000fee0000100a00 */
[----:B------:R-:W-:Y:S02]  /*83600*/  STL.64 [R1+0xad0], R16 ;  /* 0x000ad01001007387 */ /* 0x000fe40000100a00 */
[----:B------:R1:W-:Y:S06]  /*83610*/  STL.64 [R1+0xad8], R18 ;  /* 0x000ad81201007387 */ /* 0x0003ec0000100a00 */
[----:B------:R-:W-:Y:S01]  /*83620*/  STL.64 [R1+0xac0], R12 ;  /* 0x000ac00c01007387 */ /* 0x000fe20000100a00 */
[----:B------:R2:W-:Y:S03]  /*83630*/  STL.64 [R1+0xac8], R14 ;  /* 0x000ac80e01007387 */ /* 0x0005e60000100a00 */
[----:B------:R-:W-:Y:S04]  /*83640*/  LDS R236, [R0+0x28600] ;  /* 0x0286000000ec7984 */ /* 0x000fe80000000800 */
[----:B------:R-:W-:Y:S04]  /*83650*/  LDS R238, [R0+0x2a600] ;  /* 0x02a6000000ee7984 */ /* 0x000fe80000000800 */
[----:B------:R-:W-:Y:S04]  /*83660*/  LDS R237, [R251+0x28600] ;  /* 0x02860000fbed7984 */ /* 0x000fe80000000800 */
[----:B------:R-:W4:Y:S01]  /*83670*/  LDS R239, [R251+0x2a600] ;  /* 0x02a60000fbef7984 */ /* 0x000f220000000800 */
[C---:B-1----:R-:W-:Y:S08]  /*83680*/  HMMA.1688.F32.TF32 R16, R240.reuse, R88, R232 ;  /* 0x00000058f010723c */ /* 0x042ff000000810e8 */
[C---:B--2---:R-:W-:Y:S01]  /*83690*/  HMMA.1688.F32.TF32 R12, R240.reuse, R52, R224 ;  /* 0x00000034f00c723c */ /* 0x044fe200000810e0 */
[----:B------:R-:W-:Y:S01]  /*836a0*/  STL.64 [R1+0xab0], R228 ;  /* 0x000ab0e401007387 */ /* 0x000fe20000100a00 */
[----:B------:R-:W-:Y:S11]  /*836b0*/  STL.64 [R1+0xab8], R230 ;  /* 0x000ab8e601007387 */ /* 0x000ff60000100a00 */
[----:B------:R-:W-:Y:S02]  /*836c0*/  @!UPT UIADD3 URZ, URZ, URZ, URZ ;  /* 0x0000003f3f3ff290 */ /* 0x000fe4000fffe03f */
[----:B------:R-:W-:Y:S01]  /*836d0*/  STL.64 [R1+0xaa0], R16 ;  /* 0x000aa01001007387 */ /* 0x000fe20000100a00 */
[----:B------:R1:W-:Y:S07]  /*836e0*/  STL.64 [R1+0xaa8], R18 ;  /* 0x000aa81201007387 */ /* 0x0003ee0000100a00 */
[----:B------:R-:W-:Y:S02]  /*836f0*/  STL.64 [R1+0xa90], R12 ;  /* 0x000a900c01007387 */ /* 0x000fe40000100a00 */
[----:B------:R2:W-:Y:S01]  /*83700*/  STL.64 [R1+0xa98], R14 ;  /* 0x000a980e01007387 */ /* 0x0005e20000100a00 */
        /* <DEDUP_REMOVED lines=19> */
[----:B--2---:R-:W-:Y:S01]  /*83840*/  HMMA.1688.F32.TF32 R12, R240, R160, R112 ;  /* 0x000000a0f00c723c */ /* 0x004fe20000081070 */
[----:B------:R-:W-:Y:S01]  /*83850*/  STL.64 [R1+0xa10], R60 ;  /* 0x000a103c01007387 */ /* 0x000fe20000100a00 */
[----:B------:R-:W-:Y:S06]  /*83860*/  STL.64 [R1+0xa18], R62 ;  /* 0x000a183e01007387 */ /* 0x000fec0000100a00 */
[C---:B------:R-:W-:Y:S07]  /*83870*/  HMMA.1688.F32.TF32 R56, R68.reuse, R248, R92 ;  /* 0x000000f84438723c */ /* 0x040fee000008105c */
        /* <DEDUP_REMOVED lines=14> */
[----:B--2---:R-:W-:Y:S11]  /*83960*/  HMMA.1688.F32.TF32 R12, R68, R116, R220 ;  /* 0x00000074440c723c */ /* 0x004ff600000810dc */
[----:B------:R-:W-:Y:S04]  /*83970*/  @!UPT UIADD3 URZ, URZ, URZ, URZ ;  /* 0x0000003f3f3ff290 */ /* 0x000fe8000fffe03f */
[----:B------:R-:W-:Y:S01]  /*83980*/  STL.64 [R1+0x9a0], R16 ;  /* 0x0009a01001007387 */ /* 0x000fe20000100a00 */
[----:B------:R-:W-:Y:S02]  /*83990*/  STL.64 [R1+0x9a8], R18 ;  /* 0x0009a81201007387 */ /* 0x000fe40000100a00 */
[----:B------:R-:W2:Y:S05]  /*839a0*/  LDL.LU R72, [R1+0x840] ;  /* 0x0008400001487983 */ /* 0x000eaa0000300800 */
[----:B------:R1:W-:Y:S01]  /*839b0*/  STL.64 [R1+0x990], R12 ;  /* 0x0009900c01007387 */ /* 0x0003e20000100a00 */
[----:B------:R1:W-:Y:S01]  /*839c0*/  STL.64 [R1+0x998], R14 ;  /* 0x0009980e01007387 */ /* 0x0003e20000100a00 */
        /* <DEDUP_REMOVED lines=35> */
[----:B-1----:R-:W2:Y:S01]  /*83c00*/  LDL.LU R12, [R1+0x930] ;  /* 0x00093000010c7983 */ /* 0x002ea20000300800 */
        /* <DEDUP_REMOVED lines=48> */
[----:B------:R-:W-:Y:S01]  /*83f10*/  IMAD.MOV.U32 R50, RZ, RZ, R54 ;  /* 0x000000ffff327224 */ /* 0x000fe200078e0036 */
[----:B------:R-:W-:Y:S02]  /*83f20*/  MOV R3, R55 ;  /* 0x0000003700037202 */ /* 0x000fe40000000f00 */
[----:B------:R-:W-:Y:S01]  /*83f30*/  MOV R82, R52 ;  /* 0x0000003400527202 */ /* 0x000fe20000000f00 */
[----:B------:R-:W-:Y:S01]  /*83f40*/  IMAD.MOV.U32 R51, RZ, RZ, R53 ;  /* 0x000000ffff337224 */ /* 0x000fe200078e0035 */
[C---:B--2---:R-:W-:Y:S08]  /*83f50*/  HMMA.1688.F32.TF32 R232, R68.reuse, R52, R232 ;  /* 0x0000003444e8723c */ /* 0x044ff000000810e8 */
[C---:B---3--:R-:W-:Y:S08]  /*83f60*/  HMMA.1688.F32.TF32 R228, R68.reuse, R88, R228 ;  /* 0x0000005844e4723c */ /* 0x048ff000000810e4 */
[C---:B------:R-:W-:Y:S08]  /*83f70*/  HMMA.1688.F32.TF32 R224, R68.reuse, R80, R224 ;  /* 0x0000005044e0723c */ /* 0x040ff000000810e0 */
[C---:B------:R-:W-:Y:S08]  /*83f80*/  HMMA.1688.F32.TF32 R240, R68.reuse, R132, R240 ;  /* 0x0000008444f0723c */ /* 0x040ff000000810f0 */
[C---:B------:R-:W-:Y:S08]  /*83f90*/  HMMA.1688.F32.TF32 R12, R68.reuse, R140, R12 ;  /* 0x0000008c440c723c */ /* 0x040ff0000008100c */
[C---:B----4-:R-:W-:Y:S01]  /*83fa0*/  HMMA.1688.F32.TF32 R16, R68.reuse, R136, R16 ;  /* 0x000000884410723c */ /* 0x050fe20000081010 */
        /* <DEDUP_REMOVED lines=10> */
[----:B-1----:R-:W4:Y:S01]  /*84050*/  LDL.LU.64 R226, [R1+0x3608] ;  /* 0x0036080001e27983 */ /* 0x002f220000300a00 */
[----:B------:R-:W4:Y:S02]  /*84060*/  LDL.LU.64 R224, [R1+0x3600] ;  /* 0x0036000001e07983 */ /* 0x000f240000300a00 */
[----:B------:R-:W-:Y:S02]  /*84070*/  STL.64 [R1+0x950], R240 ;  /* 0x000950f001007387 */ /* 0x000fe40000100a00 */
[----:B------:R-:W-:Y:S01]  /*84080*/  STL.64 [R1+0x958], R242 ;  /* 0x000958f201007387 */ /* 0x000fe20000100a00 */
[----:B------:R-:W-:Y:S01]  /*84090*/  STL.64 [R1+0x940], R16 ;  /* 0x0009401001007387 */ /* 0x000fe20000100a00 */
[----:B------:R1:W-:Y:S02]  /*840a0*/  STL.64 [R1+0x948], R18 ;  /* 0x0009481201007387 */ /* 0x0003e40000100a00 */
[----:B------:R-:W-:Y:S02]  /*840b0*/  STL.64 [R1+0x930], R12 ;  /* 0x0009300c01007387 */ /* 0x000fe40000100a00 */
[----:B------:R1:W-:Y:S01]  /*840c0*/  STL.64 [R1+0x938], R14 ;  /* 0x0009380e01007387 */ /* 0x0003e20000100a00 */
[C---:B------:R-:W-:Y:S01]  /*840d0*/  HMMA.1688.F32.TF32 R124, R68.reuse, R152, R124 ;  /* 0x00000098447c723c */ /* 0x040fe2000008107c */
        /* <DEDUP_REMOVED lines=8> */
[----:B------:R1:W-:Y:S07]  /*84160*/  STL.64 [R1+0x928], R18 ;  /* 0x0009281201007387 */ /* 0x0003ee0000100a00 */
[----:B------:R-:W-:Y:S02]  /*84170*/  STL.64 [R1+0x910], R12 ;  /* 0x0009100c01007387 */ /* 0x000fe40000100a00 */
[----:B------:R1:W-:Y:S02]  /*84180*/  STL.64 [R1+0x918], R14 ;  /* 0x0009180e01007387 */ /* 0x0003e40000100a00 */
[C---:B-1----:R-:W-:Y:S08]  /*84190*/  HMMA.1688.F32.TF32 R16, R68.reuse, R156, R120 ;  /* 0x0000009c4410723c */ /* 0x042ff00000081078 */
[----:B------:R-:W-:Y:S01]  /*841a0*/  HMMA.1688.F32.TF32 R12, R68, R160, R64 ;  /* 0x000000a0440c723c */ /* 0x000fe20000081040 */
[----:B------:R-:W-:Y:S01]  /*841b0*/  STL.64 [R1+0x900], R124 ;  /* 0x0009007c01007387 */ /* 0x000fe20000100a00 */
[----:B------:R-:W-:Y:S02]  /*841c0*/  STL.64 [R1+0x908], R126 ;  /* 0x0009087e01007387 */ /* 0x000fe40000100a00 */
[----:B------:R-:W-:-:S02]  /*841d0*/  IMAD.MOV.U32 R250, RZ, RZ, R117 ;  /* 0x000000fffffa7224 */ /* 0x000fc400078e0075 */
[----:B------:R-:W-:Y:S02]  /*841e0*/  IMAD.MOV.U32 R99, RZ, RZ, R90 ;  /* 0x000000ffff637224 */ /* 0x000fe400078e005a */
[----:B------:R-:W-:Y:S02]  /*841f0*/  IMAD.MOV.U32 R98, RZ, RZ, R91 ;  /* 0x000000ffff627224 */ /* 0x000fe400078e005b */
[----:B------:R-:W-:Y:S01]  /*84200*/  IMAD.MOV.U32 R102, RZ, RZ, R83 ;  /* 0x000000ffff667224 */ /* 0x000fe200078e0053 */
        /* <DEDUP_REMOVED lines=8> */
[C---:B-1----:R-:W-:Y:S08]  /*84290*/  HMMA.1688.F32.TF32 R12, R236.reuse, R248, R104 ;  /* 0x000000f8ec0c723c */ /* 0x042ff00000081068 */
[C---:B------:R-:W-:Y:S08]  /*842a0*/  HMMA.1688.F32.TF32 R64, R236.reuse, R96, R108 ;  /* 0x00000060ec40723c */ /* 0x040ff0000008106c */
[C---:B------:R-:W-:Y:S07]  /*842b0*/  HMMA.1688.F32.TF32 R16, R236.reuse, R48, R60 ;  /* 0x00000030ec10723c */ /* 0x040fee000008103c */
[----:B------:R-:W-:Y:S01]  /*842c0*/  STL.64 [R1+0x8d0], R12 ;  /* 0x0008d00c01007387 */ /* 0x000fe20000100a00 */
[----:B------:R1:W-:Y:S02]  /*842d0*/  STL.64 [R1+0x8d8], R14 ;  /* 0x0008d80e01007387 */ /* 0x0003e40000100a00 */
[C---:B-1----:R-:W-:Y:S05]  /*842e0*/  HMMA.1688.F32.TF32 R12, R236.reuse, R100, R56 ;  /* 0x00000064ec0c723c */ /* 0x042fea0000081038 */
[----:B------:R-:W-:Y:S01]  /*842f0*/  STL.64 [R1+0x8c0], R64 ;  /* 0x0008c04001007387 */ /* 0x000fe20000100a00 */
[----:B------:R-:W-:Y:S02]  /*84300*/  STL.64 [R1+0x8c8], R66 ;  /* 0x0008c84201007387 */ /* 0x000fe40000100a00 */
[C---:B------:R-:W-:Y:S05]  /*84310*/  HMMA.1688.F32.TF32 R56, R236.reuse, R116, R112 ;  /* 0x00000074ec38723c */ /* 0x040fea0000081070 */
[----:B------:R-:W-:Y:S01]  /*84320*/  STL.64 [R1+0x8b0], R16 ;  /* 0x0008b01001007387 */ /* 0x000fe20000100a00 */
[----:B------:R1:W-:Y:S02]  /*84330*/  STL.64 [R1+0x8b8], R18 ;  /* 0x0008b81201007387 */ /* 0x0003e40000100a00 */
[C---:B-1----:R-:W-:Y:S07]  /*84340*/  HMMA.1688.F32.TF32 R16, R236.reuse, R88, R92 ;  /* 0x00000058ec10723c */ /* 0x042fee000008105c */
        /* <DEDUP_REMOVED lines=14> */
[----:B------:R-:W2:Y:S05]  /*84430*/  LDL.LU R220, [R1+0x470] ;  /* 0x0004700001dc7983 */ /* 0x000eaa0000300800 */
[----:B------:R1:W-:Y:S01]  /*84440*/  STL.64 [R1+0x840], R16 ;  /* 0x0008401001007387 */ /* 0x0003e20000100a00 */
[----:B------:R1:W-:Y:S09]  /*84450*/  STL.64 [R1+0x848], R18 ;  /* 0x0008481201007387 */ /* 0x0003f20000100a00 */
[----:B------:R1:W-:Y:S01]  /*84460*/  STL.64 [R1+0x830], R12 ;  /* 0x0008300c01007387 */ /* 0x0003e20000100a00 */
[----:B------:R1:W-:Y:S02]  /*84470*/  STL.64 [R1+0x838], R14 ;  /* 0x0008380e01007387 */ /* 0x0003e40000100a00 */
[----:B------:R-:W2:Y:S02]  /*84480*/  LDL.LU R221, [R1+0x474] ;  /* 0x0004740001dd7983 */ /* 0x000ea40000300800 */
[----:B------:R-:W2:Y:S01]  /*84490*/  LDL.LU R222, [R1+0x478] ;  /* 0x0004780001de7983 */ /* 0x000ea20000300800 */
[----:B------:R-:W2:Y:S01]  /*844a0*/  LDL.LU R223, [R1+0x47c] ;  /* 0x00047c0001df7983 */ /* 0x000ea20000300800 */
[----:B------:R-:W2:Y:S02]  /*844b0*/  LDL R72, [R1+0x730] ;  /* 0x0007300001487983 */ /* 0x000ea40000100800 */
[----:B------:R-:W2:Y:S02]  /*844c0*/  LDL R73, [R1+0x734] ;  /* 0x0007340001497983 */ /* 0x000ea40000100800 */
[----:B------:R-:W2:Y:S01]  /*844d0*/  LDL R74, [R1+0x738] ;  /* 0x00073800014a7983 */ /* 0x000ea20000100800 */
[----:B------:R-:W2:Y:S01]  /*844e0*/  LDL R75, [R1+0x73c] ;  /* 0x00073c00014b7983 */ /* 0x000ea20000100800 */
[----:B-1----:R-:W2:Y:S03]  /*844f0*/  LDL.LU R16, [R1+0x750] ;  /* 0x0007500001107983 */ /* 0x002ea60000300800 */
[----:B------:R-:W2:Y:S01]  /*84500*/  LDL.LU R17, [R1+0x754] ;  /* 0x0007540001117983 */ /* 0x000ea20000300800 */
[----:B------:R-:W2:Y:S03]  /*84510*/  LDL.LU R18, [R1+0x758] ;  /* 0x0007580001127983 */ /* 0x000ea60000300800 */
        /* <DEDUP_REMOVED lines=66> */
[----:B------:R-:W-:Y:S08]  /*84940*/  HMMA.1688.F32.TF32 R236, R236, R160, R108 ;  /* 0x000000a0ecec723c */ /* 0x000ff0000008106c */
        /* <DEDUP_REMOVED lines=8> */
[----:B------:R1:W-:Y:S01]  /*849d0*/  STL.64 [R1+0x818], R126 ;  /* 0x0008187e01007387 */ /* 0x0003e20000100a00 */
[C---:B------:R-:W-:Y:S01]  /*849e0*/  HMMA.1688.F32.TF32 R56, R240.reuse, R100, R56 ;  /* 0x00000064f038723c */ /* 0x040fe20000081038 */
[----:B-1----:R-:W3:Y:S01]  /*849f0*/  LDL.LU.64 R126, [R1+0x35e8] ;  /* 0x0035e800017e7983 */ /* 0x002ee20000300a00 */
[----:B------:R-:W3:Y:S02]  /*84a00*/  LDL.LU.64 R124, [R1+0x35e0] ;  /* 0x0035e000017c7983 */ /* 0x000ee40000300a00 */
[----:B------:R-:W-:Y:S02]  /*84a10*/  STL.64 [R1+0x800], R120 ;  /* 0x0008007801007387 */ /* 0x000fe40000100a00 */
[----:B------:R1:W-:Y:S02]  /*84a20*/  STL.64 [R1+0x808], R122 ;  /* 0x0008087a01007387 */ /* 0x0003e40000100a00 */
[C---:B------:R-:W-:Y:S01]  /*84a30*/  HMMA.1688.F32.TF32 R112, R240.reuse, R116, R112 ;  /* 0x00000074f070723c */ /* 0x040fe20000081070 */
[----:B-1----:R-:W4:Y:S01]  /*84a40*/  LDL.LU.64 R122, [R1+0x35d8] ;  /* 0x0035d800017a7983 */ /* 0x002f220000300a00 */
[----:B------:R-:W4:Y:S02]  /*84a50*/  LDL.LU.64 R120, [R1+0x35d0] ;  /* 0x0035d00001787983 */ /* 0x000f240000300a00 */
[----:B------:R-:W-:Y:S02]  /*84a60*/  STL.64 [R1+0x7f0], R64 ;  /* 0x0007f04001007387 */ /* 0x000fe40000100a00 */
[----:B------:R1:W-:Y:S02]  /*84a70*/  STL.64 [R1+0x7f8], R66 ;  /* 0x0007f84201007387 */ /* 0x0003e40000100a00 */
[----:B------:R-:W-:Y:S01]  /*84a80*/  HMMA.1688.F32.TF32 R92, R240, R88, R92 ;  /* 0x00000058f05c723c */ /* 0x000fe2000008105c */
[----:B-1----:R-:W2:Y:S01]  /*84a90*/  LDL.LU.64 R66, [R1+0x35c8] ;  /* 0x0035c80001427983 */ /* 0x002ea20000300a00 */
[----:B------:R-:W2:Y:S02]  /*84aa0*/  LDL.LU.64 R64, [R1+0x35c0] ;  /* 0x0035c00001407983 */ /* 0x000ea40000300a00 */
[----:B------:R-:W-:Y:S02]  /*84ab0*/  STL.64 [R1+0x7e0], R104 ;  /* 0x0007e06801007387 */ /* 0x000fe40000100a00 */
[----:B------:R1:W-:Y:S02]  /*84ac0*/  STL.64 [R1+0x7e8], R106 ;  /* 0x0007e86a01007387 */ /* 0x0003e40000100a00 */
[----:B-1----:R-:W2:Y:S01]  /*84ad0*/  LDL.LU.64 R106, [R1+0x35b8] ;  /* 0x0035b800016a7983 */ /* 0x002ea20000300a00 */
[----:B------:R-:W2:Y:S02]  /*84ae0*/  LDL.LU R104, [R1+0x35b0] ;  /* 0x0035b00001687983 */ /* 0x000ea40000300800 */
[----:B------:R-:W2:Y:S02]  /*84af0*/  LDL.LU.64 R110, [R1+0x35a8] ;  /* 0x0035a800016e7983 */ /* 0x000ea40000300a00 */
[----:B------:R-:W2:Y:S01]  /*84b00*/  LDL.LU.64 R108, [R1+0x35a0] ;  /* 0x0035a000016c7983 */ /* 0x000ea20000300a00 */
[----:B------:R1:W-:Y:S01]  /*84b10*/  STL.64 [R1+0x7d0], R236 ;  /* 0x0007d0ec01007387 */ /* 0x0003e20000100a00 */
[----:B------:R-:W-:Y:S02]  /*84b20*/  STL.64 [R1+0x7d8], R238 ;  /* 0x0007d8ee01007387 */ /* 0x000fe40000100a00 */
[----:B------:R-:W-:Y:S02]  /*84b30*/  STL.64 [R1+0xdc0], R60 ;  /* 0x000dc03c01007387 */ /* 0x000fe40000100a00 */
[----:B------:R1:W-:Y:S02]  /*84b40*/  STL.64 [R1+0xdc8], R62 ;  /* 0x000dc83e01007387 */ /* 0x0003e40000100a00 */
[----:B-1----:R-:W-:-:S02]  /*84b50*/  IMAD.MOV.U32 R236, RZ, RZ, R82 ;  /* 0x000000ffffec7224 */ /* 0x002fc400078e0052 */
[----:B------:R-:W-:Y:S01]  /*84b60*/  IMAD.MOV.U32 R237, RZ, RZ, R51 ;  /* 0x000000ffffed7224 */ /* 0x000fe200078e0033 */
[----:B------:R-:W2:Y:S01]  /*84b70*/  LDL.LU.64 R62, [R1+0x3598] ;  /* 0x00359800013e7983 */ /* 0x000ea20000300a00 */
[----:B------:R-:W2:Y:S02]  /*84b80*/  LDL.LU.64 R60, [R1+0x3590] ;  /* 0x00359000013c7983 */ /* 0x000ea40000300a00 */
[----:B------:R1:W-:Y:S01]  /*84b90*/  STL.64 [R1+0xdb0], R12 ;  /* 0x000db00c01007387 */ /* 0x0003e20000100a00 */
[----:B------:R-:W-:Y:S01]  /*84ba0*/  MOV R238, R50 ;  /* 0x0000003200ee7202 */ /* 0x000fe20000000f00 */
[----:B------:R-:W-:Y:S01]  /*84bb0*/  STL.64 [R1+0xdb8], R14 ;  /* 0x000db80e01007387 */ /* 0x000fe20000100a00 */
[----:B------:R-:W-:Y:S01]  /*84bc0*/  HMMA.1688.F32.TF32 R84, R240, R236, R84 ;  /* 0x000000ecf054723c */ /* 0x000fe20000081054 */
[----:B------:R-:W2:Y:S02]  /*84bd0*/  LDL.LU.64 R50, [R1+0x3588] ;  /* 0x0035880001327983 */ /* 0x000ea40000300a00 */
[----:B------:R-:W-:Y:S01]  /*84be0*/  IMAD.MOV.U32 R239, RZ, RZ, R3 ;  /* 0x000000ffffef7224 */ /* 0x000fe200078e0003 */
[----:B------:R-:W-:-:S04]  /*84bf0*/  MOV R3, R55 ;  /* 0x0000003700037202 */ /* 0x000fc80000000f00 */
[C---:B------:R-:W-:Y:S01]  /*84c00*/  HMMA.1688.F32.TF32 R16, R240.reuse, R80, R16 ;  /* 0x00000050f010723c */ /* 0x040fe20000081010 */
[----:B-1----:R-:W-:Y:S02]  /*84c10*/  IMAD.MOV.U32 R13, RZ, RZ, R48 ;  /* 0x000000ffff0d7224 */ /* 0x002fe400078e0030 */
[----:B------:R-:W-:Y:S02]  /*84c20*/  IMAD.MOV.U32 R12, RZ, RZ, R49 ;  /* 0x000000ffff0c7224 */ /* 0x000fe400078e0031 */
[----:B------:R-:W2:Y:S01]  /*84c30*/  LDL.LU.64 R48, [R1+0x3580] ;  /* 0x0035800001307983 */ /* 0x000ea20000300a00 */
[----:B------:R-:W-:Y:S02]  /*84c40*/  STL.64 [R1+0xda0], R52 ;  /* 0x000da03401007387 */ /* 0x000fe40000100a00 */
[----:B------:R1:W-:Y:S01]  /*84c50*/  STL.64 [R1+0xda8], R54 ;  /* 0x000da83601007387 */ /* 0x0003e20000100a00 */
[C---:B------:R-:W-:Y:S08]  /*84c60*/  HMMA.1688.F32.TF32 R76, R240.reuse, R132, R76 ;  /* 0x00000084f04c723c */ /* 0x040ff0000008104c */
[C---:B------:R-:W-:Y:S01]  /*84c70*/  HMMA.1688.F32.TF32 R72, R240.reuse, R136, R72 ;  /* 0x00000088f048723c */ /* 0x040fe20000081048 */
[----:B-1----:R-:W2:Y:S01]  /*84c80*/  LDL.LU.64 R54, [R1+0x3578] ;  /* 0x0035780001367983 */ /* 0x002ea20000300a00 */
[----:B------:R-:W2:Y:S02]  /*84c90*/  LDL.LU.64 R52, [R1+0x3570] ;  /* 0x0035700001347983 */ /* 0x000ea40000300a00 */
[----:B------:R-:W-:Y:S02]  /*84ca0*/  STL.64 [R1+0xd90], R56 ;  /* 0x000d903801007387 */ /* 0x000fe40000100a00 */
[----:B------:R1:W-:Y:S02]  /*84cb0*/  STL.64 [R1+0xd98], R58 ;  /* 0x000d983a01007387 */ /* 0x0003e40000100a00 */
[----:B------:R-:W-:Y:S01]  /*84cc0*/  IMAD.MOV.U32 R105, RZ, RZ, R116 ;  /* 0x000000ffff697224 */ /* 0x000fe200078e0074 */
[----:B------:R-:W-:Y:S01]  /*84cd0*/  HMMA.1688.F32.TF32 R220, R240, R140, R220 ;  /* 0x0000008cf0dc723c */ /* 0x000fe200000810dc */
[----:B-1----:R-:W2:Y:S01]  /*84ce0*/  LDL.LU.64 R58, [R1+0x3568] ;  /* 0x00356800013a7983 */ /* 0x002ea20000300a00 */
[----:B------:R-:W2:Y:S02]  /*84cf0*/  LDL.LU.64 R56, [R1+0x3560] ;  /* 0x0035600001387983 */ /* 0x000ea40000300a00 */
[----:B------:R-:W-:Y:S02]  /*84d00*/  STL.64 [R1+0xd80], R112 ;  /* 0x000d807001007387 */ /* 0x000fe40000100a00 */
[----:B------:R1:W-:Y:S02]  /*84d10*/  STL.64 [R1+0xd88], R114 ;  /* 0x000d887201007387 */ /* 0x0003e40000100a00 */
[----:B------:R-:W-:Y:S01]  /*84d20*/  IMAD.MOV.U32 R15, RZ, RZ, R88 ;  /* 0x000000ffff0f7224 */ /* 0x000fe200078e0058 */
[----:B------:R-:W-:Y:S01]  /*84d30*/  MOV R14, R89 ;  /* 0x00000059000e7202 */ /* 0x000fe20000000f00 */
[----:B-1----:R-:W2:Y:S01]  /*84d40*/  LDL.LU.64 R114, [R1+0x3558] ;  /* 0x0035580001727983 */ /* 0x002ea20000300a00 */
[----:B------:R-:W2:Y:S02]  /*84d50*/  LDL.LU.64 R112, [R1+0x3550] ;  /* 0x0035500001707983 */ /* 0x000ea40000300a00 */
[----:B------:R-:W2:Y:S02]  /*84d60*/  LDL.LU.64 R118, [R1+0x3548] ;  /* 0x0035480001767983 */ /* 0x000ea40000300a00 */
[----:B------:R-:W2:Y:S01]  /*84d70*/  LDL.LU.64 R116, [R1+0x3540] ;  /* 0x0035400001747983 */ /* 0x000ea20000300a00 */
[----:B------:R-:W-:Y:S01]  /*84d80*/  STL.64 [R1+0xd70], R92 ;  /* 0x000d705c01007387 */ /* 0x000fe20000100a00 */
[----:B------:R1:W-:Y:S03]  /*84d90*/  STL.64 [R1+0xd78], R94 ;  /* 0x000d785e01007387 */ /* 0x0003e60000100a00 */
        /* <DEDUP_REMOVED lines=8> */
[----:B------:R1:W-:Y:S02]  /*84e20*/  STL.64 [R1+0xd50], R16 ;  /* 0x000d501001007387 */ /* 0x0003e40000100a00 */
[----:B------:R-:W-:Y:S01]  /*84e30*/  STL.64 [R1+0xd58], R18 ;  /* 0x000d581201007387 */ /* 0x000fe20000100a00 */
[----:B------:R-:W2:Y:S01]  /*84e40*/  LDL.LU.64 R82, [R1+0x3508] ;  /* 0x0035080001527983 */ /* 0x000ea20000300a00 */
[----:B-1----:R-:W-:-:S02]  /*84e50*/  IMAD.MOV.U32 R17, RZ, RZ, R80 ;  /* 0x000000ffff117224 */ /* 0x002fc400078e0050 */
[----:B------:R-:W-:Y:S02]  /*84e60*/  IMAD.MOV.U32 R16, RZ, RZ, R81 ;  /* 0x000000ffff107224 */ /* 0x000fe400078e0051 */
[----:B------:R-:W2:Y:S01]  /*84e70*/  LDL.LU.64 R80, [R1+0x3500] ;  /* 0x0035000001507983 */ /* 0x000ea20000300a00 */
        /* <DEDUP_REMOVED lines=11> */
[----:B------:R-:W3:Y:S01]  /*84f30*/  LDL.LU.64 R220, [R1+0x34d0] ;  /* 0x0034d00001dc7983 */ /* 0x000ee20000300a00 */
[C---:B------:R-:W-:Y:S11]  /*84f40*/  HMMA.1688.F32.TF32 R244, R240.reuse, R144, R244 ;  /* 0x00000090f0f4723c */ /* 0x040ff600000810f4 */
[----:B------:R-:W-:Y:S11]  /*84f50*/  @!UPT UIADD3 URZ, URZ, URZ, URZ ;  /* 0x0000003f3f3ff290 */ /* 0x000ff6000fffe03f */
[----:B------:R-:W-:Y:S01]  /*84f60*/  @!UPT UIADD3 URZ, URZ, URZ, URZ ;  /* 0x0000003f3f3ff290 */ /* 0x000fe2000fffe03f */
[----:B------:R-:W-:Y:S01]  /*84f70*/  STL.64 [R1+0x790], R244 ;  /* 0x000790f401007387 */ /* 0x000fe20000100a00 */
[----:B------:R3:W-:Y:S01]  /*84f80*/  STL.64 [R1+0x798], R246 ;  /* 0x000798f601007387 */ /* 0x0007e20000100a00 */
[C---:B--2---:R-:W-:Y:S08]  /*84f90*/  HMMA.1688.F32.TF32 R76, R240.reuse, R156, R76 ;  /* 0x0000009cf04c723c */ /* 0x044ff0000008104c */
[C---:B---3--:R-:W-:Y:S08]  /*84fa0*/  HMMA.1688.F32.TF32 R244, R240.reuse, R148, R220 ;  /* 0x00000094f0f4723c */ /* 0x048ff000000810dc */
[C---:B------:R-:W-:Y:S08]  /*84fb0*/  HMMA.1688.F32.TF32 R220, R240.reuse, R152, R72 ;  /* 0x00000098f0dc723c */ /* 0x040ff00000081048 */
[----:B------:R-:W-:Y:S07]  /*84fc0*/  HMMA.1688.F32.TF32 R72, R240, R160, R80 ;  /* 0x000000a0f048723c */ /* 0x000fee0000081050 */
[----:B------:R-:W-:Y:S01]  /*84fd0*/  IMAD.MOV.U32 R80, RZ, RZ, R17 ;  /* 0x000000ffff507224 */ /* 0x000fe200078e0011 */
[----:B------:R-:W-:-:S02]  /*84fe0*/  MOV R81, R16 ;  /* 0x0000001000517202 */ /* 0x000fc40000000f00 */
[----:B------:R-:W-:Y:S01]  /*84ff0*/  HMMA.1688.F32.TF32 R16, R68, R248, R84 ;  /* 0x000000f84410723c */ /* 0x000fe20000081054 */
[----:B------:R-:W-:Y:S01]  /*85000*/  STL.64 [R1+0x780], R244 ;  /* 0x000780f401007387 */ /* 0x000fe20000100a00 */
[----:B------:R1:W-:Y:S03]  /*85010*/  STL.64 [R1+0x788], R246 ;  /* 0x000788f601007387 */ /* 0x0003e60000100a00 */
[----:B------:R-:W-:Y:S02]  /*85020*/  STL.64 [R1+0x770], R220 ;  /* 0x000770dc01007387 */ /* 0x000fe40000100a00 */
[----:B------:R-:W-:Y:S01]  /*85030*/  STL.64 [R1+0x778], R222 ;  /* 0x000778de01007387 */ /* 0x000fe20000100a00 */
[----:B------:R-:W-:Y:S01]  /*85040*/  STL.64 [R1+0x760], R76 ;  /* 0x0007604c01007387 */ /* 0x000fe20000100a00 */
[----:B------:R-:W-:Y:S04]  /*85050*/  STL.64 [R1+0x768], R78 ;  /* 0x0007684e01007387 */ /* 0x000fe80000100a00 */
[----:B------:R-:W-:Y:S02]  /*85060*/  STL.64 [R1+0x750], R72 ;  /* 0x0007504801007387 */ /* 0x000fe40000100a00 */
[----:B------:R-:W-:Y:S02]  /*85070*/  STL.64 [R1+0x758], R74 ;  /* 0x0007584a01007387 */ /* 0x000fe40000100a00 */
[----:B------:R-:W-:-:S02]  /*85080*/  IMAD.MOV.U32 R86, RZ, RZ, R99 ;  /* 0x000000ffff567224 */ /* 0x000fc400078e0063 */
[----:B------:R-:W-:Y:S02]  /*85090*/  IMAD.MOV.U32 R87, RZ, RZ, R98 ;  /* 0x000000ffff577224 */ /* 0x000fe400078e0062 */
[----:B------:R-:W-:Y:S01]  /*850a0*/  IMAD.MOV.U32 R84, RZ, RZ, R15 ;  /* 0x000000ffff547224 */ /* 0x000fe200078e000f */
[----:B------:R-:W-:Y:S01]  /*850b0*/  MOV R85, R14 ;  /* 0x0000000e00557202 */ /* 0x000fe20000000f00 */
[----:B------:R-:W-:Y:S01]  /*850c0*/  STL.64 [R1+0xdf0], R16 ;  /* 0x000df01001007387 */ /* 0x000fe20000100a00 */
[----:B------:R2:W-:Y:S02]  /*850d0*/  STL.64 [R1+0xdf8], R18 ;  /* 0x000df81201007387 */ /* 0x0005e40000100a00 */
[----:B------:R-:W-:Y:S02]  /*850e0*/  IMAD.MOV.U32 R82, RZ, RZ, R103 ;  /* 0x000000ffff527224 */ /* 0x000fe400078e0067 */
[----:B------:R-:W-:Y:S02]  /*850f0*/  IMAD.MOV.U32 R83, RZ, RZ, R102 ;  /* 0x000000ffff537224 */ /* 0x000fe400078e0066 */
[----:B-1----:R-:W-:Y:S01]  /*85100*/  IMAD.MOV.U32 R247, RZ, RZ, R104 ;  /* 0x000000fffff77224 */ /* 0x002fe200078e0068 */
[----:B------:R-:W-:Y:S04]  /*85110*/  LDS R76, [R0+0x28780] ;  /* 0x02878000004c7984 */ /* 0x000fe80000000800 */
[----:B------:R-:W-:Y:S04]  /*85120*/  LDS R78, [R0+0x2a780] ;  /* 0x02a78000004e7984 */ /* 0x000fe80000000800 */
[----:B------:R-:W-:Y:S04]  /*85130*/  LDS R77, [R251+0x28780] ;  /* 0x02878000fb4d7984 */ /* 0x000fe80000000800 */
[----:B------:R-:W1:Y:S01]  /*85140*/  LDS R79, [R251+0x2a780] ;  /* 0x02a78000fb4f7984 */ /* 0x000e620000000800 */
[----:B--2---:R-:W-:Y:S01]  /*85150*/  HMMA.1688.F32.TF32 R16, R68, R96, R88 ;  /* 0x000000604410723c */ /* 0x004fe20000081058 */
[----:B------:R-:W-:Y:S01]  /*85160*/  IMAD.MOV.U32 R73, RZ, RZ, R96 ;  /* 0x000000ffff497224 */ /* 0x000fe200078e0060 */
[----:B------:R-:W-:Y:S11]  /*85170*/  MOV R72, R97 ;  /* 0x0000006100487202 */ /* 0x000ff60000000f00 */
[----:B------:R-:W-:Y:S10]  /*85180*/  @!UPT UIADD3 URZ, URZ, URZ, URZ ;  /* 0x0000003f3f3ff290 */ /* 0x000ff4000fffe03f */
[----:B------:R2:W-:Y:S01]  /*85190*/  STL.64 [R1+0xde0], R16 ;  /* 0x000de01001007387 */ /* 0x0005e20000100a00 */
[----:B------:R3:W-:Y:S02]  /*851a0*/  STL.64 [R1+0xde8], R18 ;  /* 0x000de81201007387 */ /* 0x0007e40000100a00 */
[----:B------:R-:W4:Y:S02]  /*851b0*/  LDL.LU.64 R98, [R1+0x34c8] ;  /* 0x0034c80001627983 */ /* 0x000f240000300a00 */
[----:B------:R-:W4:Y:S02]  /*851c0*/  LDL.LU.64 R96, [R1+0x34c0] ;  /* 0x0034c00001607983 */ /* 0x000f240000300a00 */
[----:B------:R-:W-:Y:S02]  /*851d0*/  IMAD.MOV.U32 R88, RZ, RZ, R13 ;  /* 0x000000ffff587224 */ /* 0x000fe400078e000d */
[----:B------:R-:W-:-:S07]  /*851e0*/  IMAD.MOV.U32 R89, RZ, RZ, R12 ;  /* 0x000000ffff597224 */ /* 0x000fce00078e000c */
[C---:B------:R-:W-:Y:S01]  /*851f0*/  HMMA.1688.F32.TF32 R12, R68.reuse, R88, R92 ;  /* 0x00000058440c723c */ /* 0x040fe2000008105c */
[----:B------:R-:W-:Y:S01]  /*85200*/  IMAD.MOV.U32 R90, RZ, RZ, R109 ;  /* 0x000000ffff5a7224 */ /* 0x000fe200078e006d */
[----:B------:R-:W-:Y:S01]  /*85210*/  MOV R91, R108 ;  /* 0x0000006c005b7202 */ /* 0x000fe20000000f00 */
[----:B------:R-:W4:Y:S01]  /*85220*/  LDL.LU R109, [R1+0x34bc] ;  /* 0x0034bc00016d7983 */ /* 0x000f220000300800 */
[----:B------:R-:W4:Y:S11]  /*85230*/  LDL.LU R108, [R1+0x34b8] ;  /* 0x0034b800016c7983 */ /* 0x000f360000300800 */
[----:B------:R-:W-:Y:S08]  /*85240*/  @!UPT UIADD3 URZ, URZ, URZ, URZ ;  /* 0x0000003f3f3ff290 */ /* 0x000ff0000fffe03f */
[----:B------:R-:W-:Y:S01]  /*85250*/  STL.64 [R1+0xea0], R12 ;  /* 0x000ea00c01007387 */ /* 0x000fe20000100a00 */
[----:B------:R4:W-:Y:S02]  /*85260*/  STL.64 [R1+0xea8], R14 ;  /* 0x000ea80e01007387 */ /* 0x0009e40000100a00 */
[----:B------:R-:W-:Y:S02]  /*85270*/  IMAD.MOV.U32 R75, RZ, RZ, R100 ;  /* 0x000000ffff4b7224 */ /* 0x000fe400078e0064 */
[----:B------:R-:W-:Y:S02]  /*85280*/  IMAD.MOV.U32 R74, RZ, RZ, R101 ;  /* 0x000000ffff4a7224 */ /* 0x000fe400078e0065 */
[----:B--2---:R-:W-:Y:S01]  /*85290*/  IMAD.MOV.U32 R16, RZ, RZ, R113 ;  /* 0x000000ffff107224 */ /* 0x004fe200078e0071 */
[----:B------:R-:W-:Y:S01]  /*852a0*/  MOV R17, R118 ;  /* 0x0000007600117202 */ /* 0x000fe20000000f00 */
[----:B---3--:R-:W-:Y:S02]  /*852b0*/  IMAD.MOV.U32 R18, RZ, RZ, R117 ;  /* 0x000000ffff127224 */ /* 0x008fe400078e0075 */
[----:B------:R-:W-:Y:S01]  /*852c0*/  IMAD.MOV.U32 R19, RZ, RZ, R116 ;  /* 0x000000ffff137224 */ /* 0x000fe200078e0074 */
[----:B----4-:R-:W-:Y:S11]  /*852d0*/  HMMA.1688.F32.TF32 R12, R68, R100, R96 ;  /* 0x00000064440c723c */ /* 0x010ff60000081060 */
[----:B------:R-:W-:Y:S11]  /*852e0*/  @!UPT UIADD3 URZ, URZ, URZ, URZ ;  /* 0x0000003f3f3ff290 */ /* 0x000ff6000fffe03f */
[----:B------:R-:W-:Y:S01]  /*852f0*/  @!UPT UIADD3 URZ, URZ, URZ, URZ ;  /* 0x0000003f3f3ff290 */ /* 0x000fe2000fffe03f */
[----:B------:R2:W-:Y:S01]  /*85300*/  STL.64 [R1+0xeb0], R12 ;  /* 0x000eb00c01007387 */ /* 0x0005e20000100a00 */
[----:B------:R3:W-:Y:S02]  /*85310*/  STL.64 [R1+0xeb8], R14 ;  /* 0x000eb80e01007387 */ /* 0x0007e40000100a00 */
[----:B------:R-:W4:Y:S02]  /*85320*/  LDL.LU.64 R102, [R1+0x34b0] ;  /* 0x0034b00001667983 */ /* 0x000f240000300a00 */
[----:B------:R-:W4:Y:S02]  /*85330*/  LDL.LU.64 R100, [R1+0x34a8] ;  /* 0x0034a80001647983 */ /* 0x000f240000300a00 */
[----:B--2---:R-:W-:Y:S01]  /*85340*/  IMAD.MOV.U32 R12, RZ, RZ, R119 ;  /* 0x000000ffff0c7224 */ /* 0x004fe200078e0077 */
[----:B------:R-:W-:Y:S01]  /*85350*/  MOV R13, R112 ;  /* 0x00000070000d7202 */ /* 0x000fe20000000f00 */
[----:B------:R-:W2:Y:S01]  /*85360*/  LDL.LU R119, [R1+0x34a4] ;  /* 0x0034a40001777983 */ /* 0x000ea20000300800 */
[----:B------:R-:W2:Y:S02]  /*85370*/  LDL.LU R112, [R1+0x34a0] ;  /* 0x0034a00001707983 */ /* 0x000ea40000300800 */
[----:B---3--:R-:W-:-:S02]  /*85380*/  IMAD.MOV.U32 R14, RZ, RZ, R115 ;  /* 0x000000ffff0e7224 */ /* 0x008fc400078e0073 */
[----:B------:R-:W-:Y:S01]  /*85390*/  IMAD.MOV.U32 R15, RZ, RZ, R114 ;  /* 0x000000ffff0f7224 */ /* 0x000fe200078e0072 */
        /* <DEDUP_REMOVED lines=8> */
[----:B------:R-:W-:Y:S01]  /*85420*/  IMAD.MOV.U32 R96, RZ, RZ, R105 ;  /* 0x000000ffff607224 */ /* 0x000fe200078e0069 */
[----:B------:R-:W-:Y:S01]  /*85430*/  MOV R98, R106 ;  /* 0x0000006a00627202 */ /* 0x000fe20000000f00 */
[----:B------:R-:W-:-:S02]  /*85440*/  IMAD.MOV.U32 R99, RZ, RZ, R107 ;  /* 0x000000ffff637224 */ /* 0x000fc400078e006b */
[----:B----4-:R-:W-:Y:S02]  /*85450*/  IMAD.MOV.U32 R223, RZ, RZ, R100 ;  /* 0x000000ffffdf7224 */ /* 0x010fe400078e0064 */
[----:B------:R-:W-:Y:S02]  /*85460*/  IMAD.MOV.U32 R244, RZ, RZ, R101 ;  /* 0x000000fffff47224 */ /* 0x000fe400078e0065 */
[----:B------:R-:W-:Y:S02]  /*85470*/  IMAD.MOV.U32 R245, RZ, RZ, R102 ;  /* 0x000000fffff57224 */ /* 0x000fe400078e0066 */
[----:B--2---:R-:W-:Y:S02]  /*85480*/  IMAD.MOV.U32 R243, RZ, RZ, R112 ;  /* 0x000000fffff37224 */ /* 0x004fe400078e0070 */
[----:B---3--:R-:W-:Y:S01]  /*85490*/  IMAD.MOV.U32 R240, RZ, RZ, R115 ;  /* 0x000000fffff07224 */ /* 0x008fe200078e0073 */
[----:B------:R-:W-:Y:S01]  /*854a0*/  MOV R241, R114 ;  /* 0x0000007200f17202 */ /* 0x000fe20000000f00 */
[----:B------:R-:W2:Y:S01]  /*854b0*/  LDL.LU R115, [R1+0x3484] ;  /* 0x0034840001737983 */ /* 0x000ea20000300800 */
[----:B------:R-:W3:Y:S02]  /*854c0*/  LDL.LU R114, [R1+0x3480] ;  /* 0x0034800001727983 */ /* 0x000ee40000300800 */
[----:B------:R-:W-:-:S02]  /*854d0*/  IMAD.MOV.U32 R242, RZ, RZ, R113 ;  /* 0x000000fffff27224 */ /* 0x000fc400078e0071 */
[----:B------:R-:W4:Y:S01]  /*854e0*/  LDL.LU R113, [R1+0x347c] ;  /* 0x00347c0001717983 */ /* 0x000f220000300800 */
[----:B------:R-:W2:Y:S02]  /*854f0*/  LDL.LU R112, [R1+0x3478] ;  /* 0x0034780001707983 */ /* 0x000ea40000300800 */
[----:B------:R-:W2:Y:S02]  /*85500*/  LDL.LU R92, [R1+0x440] ;  /* 0x00044000015c7983 */ /* 0x000ea40000300800 */
[----:B------:R-:W-:Y:S01]  /*85510*/  IMAD.MOV.U32 R93, RZ, RZ, R116 ;  /* 0x000000ffff5d7224 */ /* 0x000fe200078e0074 */
[----:B------:R-:W-:Y:S01]  /*85520*/  MOV R94, R117 ;  /* 0x00000075005e7202 */ /* 0x000fe20000000f00 */
[----:B------:R-:W2:Y:S01]  /*85530*/  LDL.LU R116, [R1+0x3474] ;  /* 0x0034740001747983 */ /* 0x000ea20000300800 */
[----:B------:R-:W2:Y:S02]  /*85540*/  LDL.LU R117, [R1+0x3470] ;  /* 0x0034700001757983 */ /* 0x000ea40000300800 */
[----:B------:R-:W-:-:S02]  /*85550*/  IMAD.MOV.U32 R95, RZ, RZ, R118 ;  /* 0x000000ffff5f7224 */ /* 0x000fc400078e0076 */
[----:B------:R-:W-:Y:S01]  /*85560*/  IMAD.MOV.U32 R220, RZ, RZ, R119 ;  /* 0x000000ffffdc7224 */ /* 0x000fe200078e0077 */
[----:B------:R-:W2:Y:S01]  /*85570*/  LDL.LU R118, [R1+0x346c] ;  /* 0x00346c0001767983 */ /* 0x000ea20000300800 */
[----:B------:R-:W2:Y:S02]  /*85580*/  LDL.LU R119, [R1+0x3468] ;  /* 0x0034680001777983 */ /* 0x000ea40000300800 */
[----:B------:R-:W2:Y:S02]  /*85590*/  LDL.LU R108, [R1+0x3464] ;  /* 0x00346400016c7983 */ /* 0x000ea40000300800 */
[----:B------:R-:W2:Y:S01]  /*855a0*/  LDL.LU R109, [R1+0x3460] ;  /* 0x00346000016d7983 */ /* 0x000ea20000300800 */
[----:B------:R-:W2:Y:S01]  /*855b0*/  LDL.LU R100, [R1+0x345c] ;  /* 0x00345c0001647983 */ /* 0x000ea20000300800 */
[----:B------:R-:W2:Y:S02]  /*855c0*/  LDL.LU R101, [R1+0x3458] ;  /* 0x0034580001657983 */ /* 0x000ea40000300800 */
[----:B------:R-:W2:Y:S01]  /*855d0*/  LDL.LU R102, [R1+0x3454] ;  /* 0x0034540001667983 */ /* 0x000ea20000300800 */
[----:B------:R-:W-:-:S02]  /*855e0*/  MOV R246, R103 ;  /* 0x0000006700f67202 */ /* 0x000fc40000000f00 */
[----:B------:R-:W2:Y:S01]  /*855f0*/  LDL.LU R103, [R1+0x3450] ;  /* 0x0034500001677983 */ /* 0x000ea20000300800 */
[----:B------:R-:W3:Y:S02]  /*85600*/  LDL.LU R104, [R1+0x344c] ;  /* 0x00344c0001687983 */ /* 0x000ee40000300800 */
[----:B------:R-:W3:Y:S02]  /*85610*/  LDL.LU R105, [R1+0x3448] ;  /* 0x0034480001697983 */ /* 0x000ee40000300800 */
[----:B------:R-:W3:Y:S01]  /*85620*/  LDL.LU R106, [R1+0x3444] ;  /* 0x00344400016a7983 */ /* 0x000ee20000300800 */
[----:B------:R-:W3:Y:S01]  /*85630*/  LDL.LU R107, [R1+0x3440] ;  /* 0x00344000016b7983 */ /* 0x000ee20000300800 */
[----:B------:R-:W-:-:S07]  /*85640*/  IMAD.MOV.U32 R97, RZ, RZ, R250 ;  /* 0x000000ffff617224 */ /* 0x000fce00078e00fa */
[C---:B--2---:R-:W-:Y:S11]  /*85650*/  HMMA.1688.F32.TF32 R100, R68.reuse, R96, R100 ;  /* 0x000000604464723c */ /* 0x044ff60000081064 */
[----:B------:R-:W-:Y:S11]  /*85660*/  @!UPT UIADD3 URZ, URZ, URZ, URZ ;  /* 0x0000003f3f3ff290 */ /* 0x000ff6000fffe03f */
[----:B------:R-:W-:Y:S01]  /*85670*/  @!UPT UIADD3 URZ, URZ, URZ, URZ ;  /* 0x0000003f3f3ff290 */ /* 0x000fe2000fffe03f */
[----:B------:R-:W-:Y:S01]  /*85680*/  STL.64 [R1+0xec0], R100 ;  /* 0x000ec06401007387 */ /* 0x000fe20000100a00 */
[----:B------:R2:W-:Y:S02]  /*85690*/  STL.64 [R1+0xec8], R102 ;  /* 0x000ec86601007387 */ /* 0x0005e40000100a00 */
[----:B--2---:R-:W-:Y:S01]  /*856a0*/  MOV R102, R110 ;  /* 0x0000006e00667202 */ /* 0x004fe20000000f00 */
[----:B------:R-:W-:Y:S01]  /*856b0*/  IMAD.MOV.U32 R103, RZ, RZ, R111 ;  /* 0x000000ffff677224 */ /* 0x000fe200078e006f */
[----:B------:R-:W2:Y:S01]  /*856c0*/  LDL.LU R110, [R1+0x343c] ;  /* 0x00343c00016e7983 */ /* 0x000ea20000300800 */
[----:B------:R-:W2:Y:S01]  /*856d0*/  LDL.LU R111, [R1+0x3438] ;  /* 0x00343800016f7983 */ /* 0x000ea20000300800 */
[C---:B---3--:R-:W-:Y:S11]  /*856e0*/  HMMA.1688.F32.TF32 R104, R68.reuse, R84, R104 ;  /* 0x000000544468723c */ /* 0x048ff60000081068 */
[----:B------:R-:W-:Y:S11]  /*856f0*/  @!UPT UIADD3 URZ, URZ, URZ, URZ ;  /* 0x0000003f3f3ff290 */ /* 0x000ff6000fffe03f */
[----:B------:R-:W-:Y:S01]  /*85700*/  @!UPT UIADD3 URZ, URZ, URZ, URZ ;  /* 0x0000003f3f3ff290 */ /* 0x000fe2000fffe03f */
[----:B------:R3:W-:Y:S01]  /*85710*/  STL.64 [R1+0xed0], R104 ;  /* 0x000ed06801007387 */ /* 0x0007e20000100a00 */
[----:B------:R1:W-:Y:S02]  /*85720*/  STL.64 [R1+0xed8], R106 ;  /* 0x000ed86a01007387 */ /* 0x0003e40000100a00 */
[----:B---3--:R-:W-:Y:S02]  /*85730*/  IMAD.MOV.U32 R104, RZ, RZ, R112 ;  /* 0x000000ffff687224 */ /* 0x008fe400078e0070 */
[----:B----4-:R-:W-:Y:S01]  /*85740*/  IMAD.MOV.U32 R105, RZ, RZ, R113 ;  /* 0x000000ffff697224 */ /* 0x010fe200078e0071 */
[----:B------:R-:W3:Y:S01]  /*85750*/  LDL.LU R112, [R1+0x3434] ;  /* 0x0034340001707983 */ /* 0x000ee20000300800 */
[----:B------:R-:W3:Y:S01]  /*85760*/  LDL.LU R113, [R1+0x3430] ;  /* 0x0034300001717983 */ /* 0x000ee20000300800 */
[----:B-1----:R-:W-:Y:S01]  /*85770*/  MOV R106, R114 ;  /* 0x00000072006a7202 */ /* 0x002fe20000000f00 */
[----:B------:R-:W-:Y:S01]  /*85780*/  IMAD.MOV.U32 R107, RZ, RZ, R115 ;  /* 0x000000ffff6b7224 */ /* 0x000fe200078e0073 */
[----:B------:R-:W3:Y:S01]  /*85790*/  LDL.LU R114, [R1+0x342c] ;  /* 0x00342c0001727983 */ /* 0x000ee20000300800 */
[----:B------:R-:W3:Y:S01]  /*857a0*/  LDL.LU R115, [R1+0x3428] ;  /* 0x0034280001737983 */ /* 0x000ee20000300800 */
[C---:B--2---:R-:W-:Y:S11]  /*857b0*/  HMMA.1688.F32.TF32 R108, R68.reuse, R236, R108 ;  /* 0x000000ec446c723c */ /* 0x044ff6000008106c */
[----:B------:R-:W-:Y:S11]  /*857c0*/  @!UPT UIADD3 URZ, URZ, URZ, URZ ;  /* 0x0000003f3f3ff290 */ /* 0x000ff6000fffe03f */
[----:B------:R-:W-:Y:S01]  /*857d0*/  @!UPT UIADD3 URZ, URZ, URZ, URZ ;  /* 0x0000003f3f3ff290 */ /* 0x000fe2000fffe03f */
[----:B------:R1:W-:Y:S01]  /*857e0*/  STL.64 [R1+0xee0], R108 ;  /* 0x000ee06c01007387 */ /* 0x0003e20000100a00 */
[----:B------:R2:W-:Y:S03]  /*857f0*/  STL.64 [R1+0xee8], R110 ;  /* 0x000ee86e01007387 */ /* 0x0005e60000100a00 */
[----:B-1----:R-:W4:Y:S01]  /*85800*/  LDL.LU R108, [R1+0x460] ;  /* 0x00046000016c7983 */ /* 0x002f220000300800 */
[----:B------:R-:W4:Y:S02]  /*85810*/  LDL.LU R109, [R1+0x464] ;  /* 0x00046400016d7983 */ /* 0x000f240000300800 */
[----:B--2---:R-:W4:Y:S02]  /*85820*/  LDL.LU R110, [R1+0x468] ;  /* 0x00046800016e7983 */ /* 0x004f240000300800 */
[----:B------:R-:W4:Y:S01]  /*85830*/  LDL.LU R111, [R1+0x46c] ;  /* 0x00046c00016f7983 */ /* 0x000f220000300800 */
[C---:B---3--:R-:W-:Y:S11]  /*85840*/  HMMA.1688.F32.TF32 R112, R68.reuse, R80, R112 ;  /* 0x000000504470723c */ /* 0x048ff60000081070 */
[----:B------:R-:W-:Y:S11]  /*85850*/  @!UPT UIADD3 URZ, URZ, URZ, URZ ;  /* 0x0000003f3f3ff290 */ /* 0x000ff6000fffe03f */
[----:B------:R-:W-:Y:S01]  /*85860*/  @!UPT UIADD3 URZ, URZ, URZ, URZ ;  /* 0x0000003f3f3ff290 */ /* 0x000fe2000fffe03f */
[----:B------:R-:W-:Y:S01]  /*85870*/  STL.64 [R1+0xef0], R112 ;  /* 0x000ef07001007387 */ /* 0x000fe20000100a00 */
[----:B------:R1:W-:Y:S02]  /*85880*/  STL.64 [R1+0xef8], R114 ;  /* 0x000ef87201007387 */ /* 0x0003e40000100a00 */
[----:B-1----:R-:W-:Y:S01]  /*85890*/  MOV R114, R62 ;  /* 0x0000003e00727202 */ /* 0x002fe20000000f00 */
[----:B------:R-:W-:Y:S01]  /*858a0*/  IMAD.MOV.U32 R115, RZ, RZ, R63 ;  /* 0x000000ffff737224 */ /* 0x000fe200078e003f */
[----:B------:R-:W2:Y:S01]  /*858b0*/  LDL.LU R62, [R1+0x3424] ;  /* 0x00342400013e7983 */ /* 0x000ea20000300800 */
[----:B------:R-:W2:Y:S01]  /*858c0*/  LDL.LU R63, [R1+0x3420] ;  /* 0x00342000013f7983 */ /* 0x000ea20000300800 */
[C---:B------:R-:W-:Y:S08]  /*858d0*/  HMMA.1688.F32.TF32 R116, R68.reuse, R132, R116 ;  /* 0x000000844474723c */ /* 0x040ff00000081074 */
[C---:B------:R-:W-:Y:S08]  /*858e0*/  HMMA.1688.F32.TF32 R16, R68.reuse, R156, R16 ;  /* 0x0000009c4410723c */ /* 0x040ff00000081010 */
[C---:B------:R-:W-:Y:S07]  /*858f0*/  HMMA.1688.F32.TF32 R12, R68.reuse, R160, R12 ;  /* 0x000000a0440c723c */ /* 0x040fee000008100c */
[----:B------:R-:W-:Y:S01]  /*85900*/  STL.64 [R1+0xf00], R116 ;  /* 0x000f007401007387 */ /* 0x000fe20000100a00 */
[----:B------:R1:W-:Y:S02]  /*85910*/  STL.64 [R1+0xf08], R118 ;  /* 0x000f087601007387 */ /* 0x0003e40000100a00 */
[C---:B-1----:R-:W-:Y:S08]  /*85920*/  HMMA.1688.F32.TF32 R116, R68.reuse, R140, R104 ;  /* 0x0000008c4474723c */ /* 0x042ff00000081068 */
[----:B------:R-:W-:Y:S01]  /*85930*/  HMMA.1688.F32.TF32 R104, R68, R148, R240 ;  /* 0x000000944468723c */ /* 0x000fe200000810f0 */
[----:B------:R-:W-:-:S02]  /*85940*/  IMAD.MOV.U32 R112, RZ, RZ, R73 ;  /* 0x000000ffff707224 */ /* 0x000fc400078e0049 */
[----:B------:R-:W-:Y:S02]  /*85950*/  IMAD.MOV.U32 R113, RZ, RZ, R72 ;  /* 0x000000ffff717224 */ /* 0x000fe400078e0048 */
[----:B------:R-:W-:Y:S02]  /*85960*/  IMAD.MOV.U32 R100, RZ, RZ, R75 ;  /* 0x000000ffff647224 */ /* 0x000fe400078e004b */
[----:B------:R-:W-:Y:S01]  /*85970*/  IMAD.MOV.U32 R101, RZ, RZ, R74 ;  /* 0x000000ffff657224 */ /* 0x000fe200078e004a */
[----:B------:R-:W-:Y:S01]  /*85980*/  HMMA.1688.F32.TF32 R56, R76, R88, R56 ;  /* 0x000000584c38723c */ /* 0x000fe20000081038 */
[----:B------:R-:W-:Y:S01]  /*85990*/  MOV R250, R31 ;  /* 0x0000001f00fa7202 */ /* 0x000fe20000000f00 */
[----:B------:R-:W-:Y:S04]  /*859a0*/  LDS R73, [R251+0x2c000] ;  /* 0x02c00000fb497984 */ /* 0x000fe80000000800 */
[----:B------:R-:W-:Y:S04]  /*859b0*/  LDS R75, [R251+0x2e000] ;  /* 0x02e00000fb4b7984 */ /* 0x000fe80000000800 */
[----:B------:R-:W-:Y:S04]  /*859c0*/  LDS R72, [R0+0x2c000] ;  /* 0x02c0000000487984 */ /* 0x000fe80000000800 */
[----:B------:R-:W-:Y:S01]  /*859d0*/  LDS R74, [R0+0x2e000] ;  /* 0x02e00000004a7984 */ /* 0x000fe20000000800 */
[C---:B----4-:R-:W-:Y:S11]  /*859e0*/  HMMA.1688.F32.TF32 R108, R68.reuse, R136, R108 ;  /* 0x00000088446c723c */ /* 0x050ff6000008106c */
[----:B------:R-:W-:Y:S11]  /*859f0*/  @!UPT UIADD3 URZ, URZ, URZ, URZ ;  /* 0x0000003f3f3ff290 */ /* 0x000ff6000fffe03f */
[----:B------:R-:W-:Y:S01]  /*85a00*/  @!UPT UIADD3 URZ, URZ, URZ, URZ ;  /* 0x0000003f3f3ff290 */ /* 0x000fe2000fffe03f */
[----:B------:R-:W-:Y:S01]  /*85a10*/  STL.64 [R1+0xf10], R108 ;  /* 0x000f106c01007387 */ /* 0x000fe20000100a00 */
[----:B------:R1:W-:Y:S02]  /*85a20*/  STL.64 [R1+0xf18], R110 ;  /* 0x000f186e01007387 */ /* 0x0003e40000100a00 */
[C---:B-1----:R-:W-:Y:S08]  /*85a30*/  HMMA.1688.F32.TF32 R108, R68.reuse, R144, R92 ;  /* 0x00000090446c723c */ /* 0x042ff0000008105c */
[----:B------:R-:W-:Y:S01]  /*85a40*/  HMMA.1688.F32.TF32 R92, R68, R152, R220 ;  /* 0x00000098445c723c */ /* 0x000fe200000810dc */
[----:B------:R-:W-:Y:S01]  /*85a50*/  STL.64 [R1+0xf20], R116 ;  /* 0x000f207401007387 */ /* 0x000fe20000100a00 */
[----:B------:R-:W-:Y:S03]  /*85a60*/  STL.64 [R1+0xf28], R118 ;  /* 0x000f287601007387 */ /* 0x000fe60000100a00 */
        /* <DEDUP_REMOVED lines=14> */
[C---:B---3--:R-:W-:Y:S08]  /*85b50*/  HMMA.1688.F32.TF32 R16, R76.reuse, R248, R244 ;  /* 0x000000f84c10723c */ /* 0x048ff000000810f4 */
[C---:B--2---:R-:W-:Y:S01]  /*85b60*/  HMMA.1688.F32.TF32 R12, R76.reuse, R112, R60 ;  /* 0x000000704c0c723c */ /* 0x044fe2000008103c */
[----:B------:R-:W1:Y:S11]  /*85b70*/  LDL R62, [R1+0x208] ;  /* 0x00020800013e7983 */ /* 0x000e760000100800 */
[----:B------:R-:W-:Y:S03]  /*85b80*/  @!UPT UIADD3 URZ, URZ, URZ, URZ ;  /* 0x0000003f3f3ff290 */ /* 0x000fe6000fffe03f */
[----:B------:R-:W-:Y:S01]  /*85b90*/  STL.64 [R1+0x1110], R16 ;  /* 0x0011101001007387 */ /* 0x000fe20000100a00 */
[----:B------:R2:W-:Y:S07]  /*85ba0*/  STL.64 [R1+0x1118], R18 ;  /* 0x0011181201007387 */ /* 0x0005ee0000100a00 */
[----:B------:R-:W-:Y:S02]  /*85bb0*/  STL.64 [R1+0x1120], R12 ;  /* 0x0011200c01007387 */ /* 0x000fe40000100a00 */
[----:B------:R3:W-:Y:S01]  /*85bc0*/  STL.64 [R1+0x1128], R14 ;  /* 0x0011280e01007387 */ /* 0x0007e20000100a00 */
[----:B------:R-:W1:Y:S01]  /*85bd0*/  LDL R63, [R1+0x20c] ;  /* 0x00020c00013f7983 */ /* 0x000e620000100800 */
[C---:B--2---:R-:W-:Y:S08]  /*85be0*/  HMMA.1688.F32.TF32 R16, R76.reuse, R100, R52 ;  /* 0x000000644c10723c */ /* 0x044ff00000081034 */
[----:B---3--:R-:W-:Y:S01]  /*85bf0*/  HMMA.1688.F32.TF32 R12, R76, R96, R48 ;  /* 0x000000604c0c723c */ /* 0x008fe20000081030 */
[----:B------:R-:W-:Y:S01]  /*85c00*/  STL.64 [R1+0x1130], R56 ;  /* 0x0011303801007387 */ /* 0x000fe20000100a00 */
[----:B------:R-:W-:Y:S02]  /*85c10*/  STL.64 [R1+0x1138], R58 ;  /* 0x0011383a01007387 */ /* 0x000fe40000100a00 */
[----:B------:R-:W-:-:S02]  /*85c20*/  IMAD.MOV.U32 R244, RZ, RZ, R41 ;  /* 0x000000fffff47224 */ /* 0x000fc400078e0029 */
[----:B------:R-:W-:Y:S01]  /*85c30*/  IMAD.MOV.U32 R245, RZ, RZ, R42 ;  /* 0x000000fffff57224 */ /* 0x000fe200078e002a */
[----:B------:R-:W-:Y:S01]  /*85c40*/  MOV R246, R43 ;  /* 0x0000002b00f67202 */ /* 0x000fe20000000f00 */
[----:B------:R-:W-:-:S07]  /*85c50*/  IMAD.MOV.U32 R247, RZ, RZ, R44 ;  /* 0x000000fffff77224 */ /* 0x000fce00078e002c */
[----:B------:R-:W-:Y:S01]  /*85c60*/  STL.64 [R1+0x1140], R16 ;  /* 0x0011401001007387 */ /* 0x000fe20000100a00 */
[----:B------:R-:W-:Y:S02]  /*85c70*/  STL.64 [R1+0x1148], R18 ;  /* 0x0011481201007387 */ /* 0x000fe40000100a00 */
[----:B------:R-:W2:Y:S05]  /*85c80*/  LDL.LU R41, [R1+0x341c] ;  /* 0x00341c0001297983 */ /* 0x000eaa0000300800 */
[----:B------:R3:W-:Y:S01]  /*85c90*/  STL.64 [R1+0x1150], R12 ;  /* 0x0011500c01007387 */ /* 0x0007e20000100a00 */
[----:B------:R4:W-:Y:S01]  /*85ca0*/  STL.64 [R1+0x1158], R14 ;  /* 0x0011580e01007387 */ /* 0x0009e20000100a00 */
[----:B------:R-:W2:Y:S02]  /*85cb0*/  LDL.LU R42, [R1+0x3418] ;  /* 0x00341800012a7983 */ /* 0x000ea40000300800 */
[----:B------:R-:W2:Y:S02]  /*85cc0*/  LDL.LU R43, [R1+0x3414] ;  /* 0x00341400012b7983 */ /* 0x000ea40000300800 */
[----:B------:R-:W2:Y:S02]  /*85cd0*/  LDL.LU R44, [R1+0x3410] ;  /* 0x00341000012c7983 */ /* 0x000ea40000300800 */
[----:B---3--:R-:W-:-:S02]  /*85ce0*/  IMAD.MOV.U32 R12, RZ, RZ, R45 ;  /* 0x000000ffff0c7224 */ /* 0x008fc400078e002d */
[----:B------:R-:W-:Y:S01]  /*85cf0*/  IMAD.MOV.U32 R13, RZ, RZ, R46 ;  /* 0x000000ffff0d7224 */ /* 0x000fe200078e002e */
[----:B------:R-:W3:Y:S01]  /*85d00*/  LDL.LU R45, [R1+0x340c] ;  /* 0x00340c00012d7983 */ /* 0x000ee20000300800 */
[----:B------:R-:W3:Y:S01]  /*85d10*/  LDL.LU R46, [R1+0x3408] ;  /* 0x00340800012e7983 */ /* 0x000ee20000300800 */
[----:B----4-:R-:W-:Y:S02]  /*85d20*/  MOV R14, R47 ;  /* 0x0000002f000e7202 */ /* 0x010fe40000000f00 */
[----:B------:R-:W3:Y:S01]  /*85d30*/  LDL.LU R47, [R1+0x3404] ;  /* 0x00340400012f7983 */ /* 0x000ee20000300800 */
[----:B------:R-:W-:Y:S02]  /*85d40*/  IMAD.MOV.U32 R15, RZ, RZ, R39 ;  /* 0x000000ffff0f7224 */ /* 0x000fe400078e0027 */
[----:B------:R-:W4:Y:S02]  /*85d50*/  LDL.LU R39, [R1+0x3400] ;  /* 0x0034000001277983 */ /* 0x000f240000300800 */
[----:B------:R-:W-:-:S02]  /*85d60*/  IMAD.MOV.U32 R248, RZ, RZ, R35 ;  /* 0x000000fffff87224 */ /* 0x000fc400078e0023 */
[----:B------:R-:W-:Y:S01]  /*85d70*/  IMAD.MOV.U32 R249, RZ, RZ, R30 ;  /* 0x000000fffff97224 */ /* 0x000fe200078e001e */
[----:B------:R-:W4:Y:S01]  /*85d80*/  LDL.LU R35, [R1+0x33fc] ;  /* 0x0033fc0001237983 */ /* 0x000f220000300800 */
[----:B------:R-:W4:Y:S02]  /*85d90*/  LDL.LU R30, [R1+0x33f8] ;  /* 0x0033f800011e7983 */ /* 0x000f240000300800 */
[----:B------:R-:W4:Y:S02]  /*85da0*/  LDL.LU R31, [R1+0x33f4] ;  /* 0x0033f400011f7983 */ /* 0x000f240000300800 */
[----:B------:R-:W-:Y:S02]  /*85db0*/  IMAD.MOV.U32 R251, RZ, RZ, R27 ;  /* 0x000000fffffb7224 */ /* 0x000fe400078e001b */
[----:B------:R-:W4:Y:S01]  /*85dc0*/  LDL.LU R27, [R1+0x33f0] ;  /* 0x0033f000011b7983 */ /* 0x000f220000300800 */
[C---:B--2---:R-:W-:Y:S08]  /*85dd0*/  HMMA.1688.F32.TF32 R16, R76.reuse, R236, R40 ;  /* 0x000000ec4c10723c */ /* 0x044ff00000081028 */
[C---:B---3--:R-:W-:Y:S08]  /*85de0*/  HMMA.1688.F32.TF32 R44, R76.reuse, R84, R44 ;  /* 0x000000544c2c723c */ /* 0x048ff0000008102c */
[C---:B----4-:R-:W-:Y:S08]  /*85df0*/  HMMA.1688.F32.TF32 R36, R76.reuse, R80, R36 ;  /* 0x000000504c24723c */ /* 0x050ff00000081024 */
[----:B------:R-:W-:Y:S08]  /*85e00*/  HMMA.1688.F32.TF32 R32, R76, R132, R32 ;  /* 0x000000844c20723c */ /* 0x000ff00000081020 */
[----:B-1----:R-:W-:Y:S08]  /*85e10*/  HMMA.1688.F32.TF32 R12, R68, R62, R12 ;  /* 0x0000003e440c723c */ /* 0x002ff0000008100c */
        /* <DEDUP_REMOVED lines=16> */
[----:B------:R-:W-:Y:S04]  /*85f20*/  LDS R236, [R0+0x34000] ;  /* 0x0340000000ec7984 */ /* 0x000fe80000000800 */
[----:B------:R-:W-:Y:S01]  /*85f30*/  STL.64 [R1+0x1180], R44 ;  /* 0x0011802c01007387 */ /* 0x000fe20000100a00 */
[----:B------:R-:W-:Y:S02]  /*85f40*/  STL.64 [R1+0x1188], R46 ;  /* 0x0011882e01007387 */ /* 0x000fe40000100a00 */
[----:B------:R-:W-:Y:S02]  /*85f50*/  STL.64 [R1+0x1190], R16 ;  /* 0x0011901001007387 */ /* 0x000fe40000100a00 */
[----:B------:R1:W-:Y:S02]  /*85f60*/  STL.64 [R1+0x1198], R18 ;  /* 0x0011981201007387 */ /* 0x0003e40000100a00 */
[C---:B-1----:R-:W-:Y:S01]  /*85f70*/  HMMA.1688.F32.TF32 R16, R76.reuse, R136, R28 ;  /* 0x000000884c10723c */ /* 0x042fe2000008101c */
        /* <DEDUP_REMOVED lines=17> */
[----:B-1----:R-:W-:Y:S07]  /*86090*/  HMMA.1688.F32.TF32 R16, R76, R160, R224 ;  /* 0x000000a04c10723c */ /* 0x002fee00000810e0 */
[----:B------:R-:W-:Y:S01]  /*860a0*/  STL.64 [R1+0x1240], R28 ;  /* 0x0012401c01007387 */ /* 0x000fe20000100a00 */
[----:B------:R-:W-:Y:S07]  /*860b0*/  STL.64 [R1+0x1248], R30 ;  /* 0x0012481e01007387 */ /* 0x000fee0000100a00 */
[----:B------:R-:W-:Y:S02]  /*860c0*/  STL.64 [R1+0x1250], R24 ;  /* 0x0012501801007387 */ /* 0x000fe40000100a00 */
[----:B------:R-:W-:Y:S01]  /*860d0*/  STL.64 [R1+0x1258], R26 ;  /* 0x0012581a01007387 */ /* 0x000fe20000100a00 */
[----:B------:R-:W-:Y:S01]  /*860e0*/  HMMA.1688.F32.TF32 R224, R72, R62, R232 ;  /* 0x0000003e48e0723c */ /* 0x000fe200000810e8 */
[----:B------:R-:W-:Y:S01]  /*860f0*/  LOP3.LUT R149, R0, 0x20, RZ, 0x3c, !PT ;  /* 0x0000002000957812 */ /* 0x000fe200078e3cff */
[----:B------:R-:W-:Y:S04]  /*86100*/  LDS R28, [R0+0x2c100] ;  /* 0x02c10000001c7984 */ /* 0x000fe80000000800 */
[----:B------:R-:W-:Y:S04]  /*86110*/  LDS R30, [R0+0x2e100] ;  /* 0x02e10000001e7984 */ /* 0x000fe80000000800 */
[----:B------:R-:W-:Y:S04]  /*86120*/  LDS R29, [R149+0x2c100] ;  /* 0x02c10000951d7984 */ /* 0x000fe80000000800 */
[----:B------:R-:W1:Y:S04]  /*86130*/  LDS R31, [R149+0x2e100] ;  /* 0x02e10000951f7984 */ /* 0x000e680000000800 */
[----:B------:R-:W-:Y:S04]  /*86140*/  LDS R237, [R149+0x34000] ;  /* 0x0340000095ed7984 */ /* 0x000fe80000000800 */
[----:B------:R-:W-:Y:S01]  /*86150*/  STL.64 [R1+0x1260], R16 ;  /* 0x0012601001007387 */ /* 0x000fe20000100a00 */
[----:B------:R2:W-:Y:S02]  /*86160*/  STL.64 [R1+0x1268], R18 ;  /* 0x0012681201007387 */ /* 0x0005e40000100a00 */
[----:B------:R-:W-:Y:S02]  /*86170*/  STL.64 [R1+0x410], R12 ;  /* 0x0004100c01007387 */ /* 0x000fe40000100a00 */
[----:B------:R3:W-:Y:S01]  /*86180*/  STL.64 [R1+0x418], R14 ;  /* 0x0004180e01007387 */ /* 0x0007e20000100a00 */
[C---:B--2---:R-:W-:Y:S08]  /*86190*/  HMMA.1688.F32.TF32 R16, R68.reuse, R114, R244 ;  /* 0x000000724410723c */ /* 0x044ff000000810f4 */
[C---:B---3--:R-:W-:Y:S11]  /*861a0*/  HMMA.1688.F32.TF32 R12, R68.reuse, R90, R248 ;  /* 0x0000005a440c723c */ /* 0x048ff600000810f8 */
[----:B------:R-:W-:Y:S04]  /*861b0*/  @!UPT UIADD3 URZ, URZ, URZ, URZ ;  /* 0x0000003f3f3ff290 */ /* 0x000fe8000fffe03f */
[----:B------:R2:W-:Y:S01]  /*861c0*/  STL.64 [R1+0x400], R16 ;  /* 0x0004001001007387 */ /* 0x0005e20000100a00 */
[----:B------:R3:W-:Y:S02]  /*861d0*/  STL.64 [R1+0x408], R18 ;  /* 0x0004081201007387 */ /* 0x0007e40000100a00 */
[----:B------:R-:W4:Y:S05]  /*861e0*/  LDL.LU R248, [R1+0x650] ;  /* 0x0006500001f87983 */ /* 0x000f2a0000300800 */
[----:B------:R1:W-:Y:S01]  /*861f0*/  STL.64 [R1+0x3f0], R12 ;  /* 0x0003f00c01007387 */ /* 0x0003e20000100a00 */
[----:B------:R1:W-:Y:S01]  /*86200*/  STL.64 [R1+0x3f8], R14 ;  /* 0x0003f80e01007387 */ /* 0x0003e20000100a00 */
[----:B------:R-:W4:Y:S02]  /*86210*/  LDL.LU R249, [R1+0x654] ;  /* 0x0006540001f97983 */ /* 0x000f240000300800 */
[----:B------:R-:W4:Y:S02]  /*86220*/  LDL.LU R250, [R1+0x658] ;  /* 0x0006580001fa7983 */ /* 0x000f240000300800 */
[----:B------:R-:W4:Y:S01]  /*86230*/  LDL.LU R251, [R1+0x65c] ;  /* 0x00065c0001fb7983 */ /* 0x000f220000300800 */
[----:B------:R-:W4:Y:S01]  /*86240*/  LDL.LU R244, [R1+0x660] ;  /* 0x0006600001f47983 */ /* 0x000f220000300800 */
[----:B------:R-:W4:Y:S02]  /*86250*/  LDL.LU R245, [R1+0x664] ;  /* 0x0006640001f57983 */ /* 0x000f240000300800 */
        /* <DEDUP_REMOVED lines=64> */
[----:B------:R-:W4:Y:S02]  /*86660*/  LDL R54, [R1+0x6e8] ;  /* 0x0006e80001367983 */ /* 0x000f240000100800 */
[----:B------:R-:W4:Y:S01]  /*86670*/  LDL R55, [R1+0x6ec] ;  /* 0x0006ec0001377983 */ /* 0x000f220000100800 */
        /* <DEDUP_REMOVED lines=8> */
[----:B-1----:R-:W4:Y:S01]  /*86700*/  LDL.LU R12, [R1+0x670] ;  /* 0x00067000010c7983 */ /* 0x002f220000300800 */
[----:B------:R-:W4:Y:S02]  /*86710*/  LDL.LU R13, [R1+0x674] ;  /* 0x00067400010d7983 */ /* 0x000f240000300800 */
[----:B------:R-:W4:Y:S02]  /*86720*/  LDL.LU R14, [R1+0x678] ;  /* 0x00067800010e7983 */ /* 0x000f240000300800 */
[----:B------:R-:W4:Y:S01]  /*86730*/  LDL.LU R15, [R1+0x67c] ;  /* 0x00067c00010f7983 */ /* 0x000f220000300800 */
[C---:B--2---:R-:W-:Y:S08]  /*86740*/  HMMA.1688.F32.TF32 R72, R68.reuse, R102, R128 ;  /* 0x000000664448723c */ /* 0x044ff00000081080 */
[C---:B------:R-:W-:Y:S08]  /*86750*/  HMMA.1688.F32.TF32 R124, R68.reuse, R98, R124 ;  /* 0x00000062447c723c */ /* 0x040ff0000008107c */
[C---:B---3--:R-:W-:Y:S08]  /*86760*/  HMMA.1688.F32.TF32 R76, R68.reuse, R86, R120 ;  /* 0x00000056444c723c */ /* 0x048ff00000081078 */
[C---:B------:R-:W-:Y:S08]  /*86770*/  HMMA.1688.F32.TF32 R32, R68.reuse, R134, R32 ;  /* 0x000000864420723c */ /* 0x040ff00000081020 */
[C---:B------:R-:W-:Y:S01]  /*86780*/  HMMA.1688.F32.TF32 R36, R68.reuse, R138, R36 ;  /* 0x0000008a4424723c */ /* 0x040fe20000081024 */
[----:B------:R-:W-:Y:S01]  /*86790*/  STL.64 [R1+0x3e0], R72 ;  /* 0x0003e04801007387 */ /* 0x000fe20000100a00 */
[----:B------:R1:W-:Y:S06]  /*867a0*/  STL.64 [R1+0x3e8], R74 ;  /* 0x0003e84a01007387 */ /* 0x0003ec0000100a00 */
[C---:B-1----:R-:W-:Y:S08]  /*867b0*/  HMMA.1688.F32.TF32 R72, R68.reuse, R238, R64 ;  /* 0x000000ee4448723c */ /* 0x042ff00000081040 */
[C---:B------:R-:W-:Y:S01]  /*867c0*/  HMMA.1688.F32.TF32 R64, R68.reuse, R82, R24 ;  /* 0x000000524440723c */ /* 0x040fe20000081018 */
[----:B------:R-:W-:Y:S01]  /*867d0*/  STL.64 [R1+0x190], R124 ;  /* 0x0001907c01007387 */ /* 0x000fe20000100a00 */
[----:B------:R-:W-:Y:S02]  /*867e0*/  STL.64 [R1+0x198], R126 ;  /* 0x0001987e01007387 */ /* 0x000fe40000100a00 */
[----:B------:R-:W-:Y:S02]  /*867f0*/  STL.64 [R1+0x180], R76 ;  /* 0x0001804c01007387 */ /* 0x000fe40000100a00 */
[----:B------:R-:W-:Y:S02]  /*86800*/  STL.64 [R1+0x188], R78 ;  /* 0x0001884e01007387 */ /* 0x000fe40000100a00 */
        /* <DEDUP_REMOVED lines=13> */
[C---:B----4-:R-:W-:Y:S08]  /*868e0*/  HMMA.1688.F32.TF32 R32, R68.reuse, R142, R40 ;  /* 0x0000008e4420723c */ /* 0x050ff00000081028 */
[C---:B--2---:R-:W-:Y:S08]  /*868f0*/  HMMA.1688.F32.TF32 R36, R68.reuse, R146, R44 ;  /* 0x000000924424723c */ /* 0x044ff0000008102c */
        /* <DEDUP_REMOVED lines=8> */
[----:B------:R2:W-:Y:S06]  /*86980*/  STL.64 [R1+0x3b8], R42 ;  /* 0x0003b82a01007387 */ /* 0x0005ec0000100a00 */
[C---:B------:R-:W-:Y:S08]  /*86990*/  HMMA.1688.F32.TF32 R44, R28.reuse, R62, R116 ;  /* 0x0000003e1c2c723c */ /* 0x040ff00000081074 */
[C---:B--2---:R-:W-:Y:S01]  /*869a0*/  HMMA.1688.F32.TF32 R40, R28.reuse, R114, R108 ;  /* 0x000000721c28723c */ /* 0x044fe2000008106c */
[----:B------:R-:W-:Y:S01]  /*869b0*/  STL.64 [R1+0x3a0], R32 ;  /* 0x0003a02001007387 */ /* 0x000fe20000100a00 */
[----:B------:R-:W-:Y:S05]  /*869c0*/  STL.64 [R1+0x3a8], R34 ;  /* 0x0003a82201007387 */ /* 0x000fea0000100a00 */
[----:B------:R-:W-:Y:S02]  /*869d0*/  STL.64 [R1+0x390], R36 ;  /* 0x0003902401007387 */ /* 0x000fe40000100a00 */
[----:B------:R2:W-:Y:S01]  /*869e0*/  STL.64 [R1+0x398], R38 ;  /* 0x0003982601007387 */ /* 0x0005e20000100a00 */
[----:B------:R-:W-:Y:S04]  /*869f0*/  LDS R32, [R0+0x2c200] ;  /* 0x02c2000000207984 */ /* 0x000fe80000000800 */
[----:B------:R-:W-:Y:S04]  /*86a00*/  LDS R34, [R0+0x2e200] ;  /* 0x02e2000000227984 */ /* 0x000fe80000000800 */
[----:B------:R-:W-:Y:S04]  /*86a10*/  LDS R33, [R149+0x2c200] ;  /* 0x02c2000095217984 */ /* 0x000fe80000000800 */
[----:B------:R-:W3:Y:S01]  /*86a20*/  LDS R35, [R149+0x2e200] ;  /* 0x02e2000095237984 */ /* 0x000ee20000000800 */
[C---:B--2---:R-:W-:Y:S03]  /*86a30*/  HMMA.1688.F32.TF32 R36, R28.reuse, R90, R104 ;  /* 0x0000005a1c24723c */ /* 0x044fe60000081068 */
[----:B------:R-:W-:Y:S01]  /*86a40*/  STL.64 [R1+0x6c0], R44 ;  /* 0x0006c02c01007387 */ /* 0x000fe20000100a00 */
[----:B------:R2:W-:Y:S02]  /*86a50*/  STL.64 [R1+0x6c8], R46 ;  /* 0x0006c82e01007387 */ /* 0x0005e40000100a00 */
[----:B------:R-:W-:Y:S02]  /*86a60*/  STL.64 [R1+0x6b0], R40 ;  /* 0x0006b02801007387 */ /* 0x000fe40000100a00 */
[----:B------:R4:W-:Y:S01]  /*86a70*/  STL.64 [R1+0x6b8], R42 ;  /* 0x0006b82a01007387 */ /* 0x0009e20000100a00 */
[C---:B--2---:R-:W-:Y:S08]  /*86a80*/  HMMA.1688.F32.TF32 R44, R28.reuse, R102, R92 ;  /* 0x000000661c2c723c */ /* 0x044ff0000008105c */
[C---:B----4-:R-:W-:Y:S08]  /*86a90*/  HMMA.1688.F32.TF32 R40, R28.reuse, R98, R16 ;  /* 0x000000621c28723c */ /* 0x050ff00000081010 */
[C---:B------:R-:W-:Y:S01]  /*86aa0*/  HMMA.1688.F32.TF32 R16, R28.reuse, R238, R244 ;  /* 0x000000ee1c10723c */ /* 0x040fe200000810f4 */
[----:B------:R-:W-:Y:S01]  /*86ab0*/  STL.64 [R1+0x6a0], R36 ;  /* 0x0006a02401007387 */ /* 0x000fe20000100a00 */
[----:B------:R2:W-:Y:S06]  /*86ac0*/  STL.64 [R1+0x6a8], R38 ;  /* 0x0006a82601007387 */ /* 0x0005ec0000100a00 */
[C---:B--2---:R-:W-:Y:S08]  /*86ad0*/  HMMA.1688.F32.TF32 R36, R28.reuse, R86, R12 ;  /* 0x000000561c24723c */ /* 0x044ff0000008100c */
[C---:B------:R-:W-:Y:S01]  /*86ae0*/  HMMA.1688.F32.TF32 R12, R28.reuse, R82, R248 ;  /* 0x000000521c0c723c */ /* 0x040fe200000810f8 */
[----:B------:R2:W-:Y:S01]  /*86af0*/  STL.64 [R1+0x470], R44 ;  /* 0x0004702c01007387 */ /* 0x0005e20000100a00 */
[----:B------:R4:W-:Y:S02]  /*86b00*/  STL.64 [R1+0x478], R46 ;  /* 0x0004782e01007387 */ /* 0x0009e40000100a00 */
[----:B------:R-:W-:Y:S02]  /*86b10*/  STL.64 [R1+0x460], R40 ;  /* 0x0004602801007387 */ /* 0x000fe40000100a00 */
[----:B------:R-:W-:Y:S09]  /*86b20*/  STL.64 [R1+0x468], R42 ;  /* 0x0004682a01007387 */ /* 0x000ff20000100a00 */
[----:B------:R1:W-:Y:S01]  /*86b30*/  STL.64 [R1+0x450], R36 ;  /* 0x0004502401007387 */ /* 0x0003e20000100a00 */
[----:B------:R1:W-:Y:S02]  /*86b40*/  STL.64 [R1+0x458], R38 ;  /* 0x0004582601007387 */ /* 0x0003e40000100a00 */
[----:B------:R-:W3:Y:S02]  /*86b50*/  LDL.LU R104, [R1+0x290] ;  /* 0x0002900001687983 */ /* 0x000ee40000300800 */
[----:B------:R-:W-:Y:S01]  /*86b60*/  STL.64 [R1+0x440], R16 ;  /* 0x0004401001007387 */ /* 0x000fe20000100a00 */
[----:B------:R-:W-:Y:S02]  /*86b70*/  STL.64 [R1+0x448], R18 ;  /* 0x0004481201007387 */ /* 0x000fe40000100a00 */
[----:B------:R1:W-:Y:S02]  /*86b80*/  STL.64 [R1+0x380], R12 ;  /* 0x0003800c01007387 */ /* 0x0003e40000100a00 */
[----:B------:R1:W-:Y:S02]  /*86b90*/  STL.64 [R1+0x388], R14 ;  /* 0x0003880e01007387 */ /* 0x0003e40000100a00 */
        /* <DEDUP_REMOVED lines=19> */
[----:B--2---:R-:W2:Y:S02]  /*86cd0*/  LDL.LU R44, [R1+0x2f0] ;  /* 0x0002f000012c7983 */ /* 0x004ea40000300800 */
[----:B------:R-:W2:Y:S01]  /*86ce0*/  LDL.LU R45, [R1+0x2f4] ;  /* 0x0002f400012d7983 */ /* 0x000ea20000300800 */
[----:B----4-:R-:W2:Y:S01]  /*86cf0*/  LDL.LU R46, [R1+0x2f8] ;  /* 0x0002f800012e7983 */ /* 0x010ea20000300800 */
[----:B------:R-:W2:Y:S02]  /*86d00*/  LDL.LU R47, [R1+0x2fc] ;  /* 0x0002fc00012f7983 */ /* 0x000ea40000300800 */
[----:B-1----:R-:W4:Y:S02]  /*86d10*/  LDL.LU R36, [R1+0x310] ;  /* 0x0003100001247983 */ /* 0x002f240000300800 */
        /* <DEDUP_REMOVED lines=67> */
[C---:B--2---:R-:W-:Y:S08]  /*87150*/  HMMA.1688.F32.TF32 R12, R28.reuse, R138, R12 ;  /* 0x0000008a1c0c723c */ /* 0x044ff0000008100c */
[C---:B---3--:R-:W-:Y:S08]  /*87160*/  HMMA.1688.F32.TF32 R16, R28.reuse, R134, R16 ;  /* 0x000000861c10723c */ /* 0x048ff00000081010 */
[C---:B----4-:R-:W-:Y:S08]  /*87170*/  HMMA.1688.F32.TF32 R248, R28.reuse, R146, R248 ;  /* 0x000000921cf8723c */ /* 0x050ff000000810f8 */
[----:B------:R-:W-:Y:S07]  /*87180*/  HMMA.1688.F32.TF32 R244, R28, R142, R244 ;  /* 0x0000008e1cf4723c */ /* 0x000fee00000810f4 */
[----:B------:R1:W-:Y:S01]  /*87190*/  STL.64 [R1+0x640], R16 ;  /* 0x0006401001007387 */ /* 0x0003e20000100a00 */
[----:B------:R2:W-:Y:S03]  /*871a0*/  STL.64 [R1+0x648], R18 ;  /* 0x0006481201007387 */ /* 0x0005e60000100a00 */
[----:B-1----:R-:W3:Y:S01]  /*871b0*/  LDL.LU R16, [R1+0x270] ;  /* 0x0002700001107983 */ /* 0x002ee20000300800 */
[----:B------:R1:W-:Y:S02]  /*871c0*/  STL.64 [R1+0x630], R12 ;  /* 0x0006300c01007387 */ /* 0x0003e40000100a00 */
[----:B------:R4:W-:Y:S02]  /*871d0*/  STL.64 [R1+0x638], R14 ;  /* 0x0006380e01007387 */ /* 0x0009e40000100a00 */
[----:B------:R-:W3:Y:S01]  /*871e0*/  LDL.LU R17, [R1+0x274] ;  /* 0x0002740001117983 */ /* 0x000ee20000300800 */
[----:B--2---:R-:W3:Y:S01]  /*871f0*/  LDL.LU R18, [R1+0x278] ;  /* 0x0002780001127983 */ /* 0x004ee20000300800 */
[----:B------:R-:W3:Y:S02]  /*87200*/  LDL.LU R19, [R1+0x27c] ;  /* 0x00027c0001137983 */ /* 0x000ee40000300800 */
[----:B-1----:R-:W-:-:S02]  /*87210*/  IMAD.MOV.U32 R12, RZ, RZ, R4 ;  /* 0x000000ffff0c7224 */ /* 0x002fc400078e0004 */
[----:B------:R-:W-:Y:S01]  /*87220*/  IMAD.MOV.U32 R13, RZ, RZ, R5 ;  /* 0x000000ffff0d7224 */ /* 0x000fe200078e0005 */
[----:B------:R-:W2:Y:S01]  /*87230*/  LDL.LU R4, [R1+0x33ec] ;  /* 0x0033ec0001047983 */ /* 0x000ea20000300800 */
[----:B------:R-:W2:Y:S01]  /*87240*/  LDL.LU R5, [R1+0x33e8] ;  /* 0x0033e80001057983 */ /* 0x000ea20000300800 */
[----:B----4-:R-:W-:Y:S01]  /*87250*/  MOV R14, R6 ;  /* 0x00000006000e7202 */ /* 0x010fe20000000f00 */
[----:B------:R-:W-:Y:S01]  /*87260*/  IMAD.MOV.U32 R15, RZ, RZ, R7 ;  /* 0x000000ffff0f7224 */ /* 0x000fe200078e0007 */
[----:B------:R-:W2:Y:S01]  /*87270*/  LDL.LU R6, [R1+0x33e4] ;  /* 0x0033e40001067983 */ /* 0x000ea20000300800 */
[----:B------:R-:W2:Y:S02]  /*87280*/  LDL.LU R7, [R1+0x33e0] ;  /* 0x0033e00001077983 */ /* 0x000ea40000300800 */
[----:B------:R-:W-:Y:S02]  /*87290*/  STL.64 [R1+0x620], R244 ;  /* 0x000620f401007387 */ /* 0x000fe40000100a00 */
[----:B------:R1:W-:Y:S02]  /*872a0*/  STL.64 [R1+0x628], R246 ;  /* 0x000628f601007387 */ /* 0x0003e40000100a00 */
[----:B-1----:R-:W4:Y:S01]  /*872b0*/  LDL.LU.64 R246, [R1+0x33d8] ;  /* 0x0033d80001f67983 */ /* 0x002f220000300a00 */
[----:B------:R-:W4:Y:S02]  /*872c0*/  LDL.LU.64 R244, [R1+0x33d0] ;  /* 0x0033d00001f47983 */ /* 0x000f240000300a00 */
[----:B------:R-:W-:Y:S02]  /*872d0*/  STL.64 [R1+0x610], R248 ;  /* 0x000610f801007387 */ /* 0x000fe40000100a00 */
[----:B------:R1:W-:Y:S02]  /*872e0*/  STL.64 [R1+0x618], R250 ;  /* 0x000618fa01007387 */ /* 0x0003e40000100a00 */
[----:B-1----:R-:W2:Y:S01]  /*872f0*/  LDL.LU.64 R250, [R1+0x33c8] ;  /* 0x0033c80001fa7983 */ /* 0x002ea20000300a00 */
[----:B------:R-:W2:Y:S01]  /*87300*/  LDL.LU.64 R248, [R1+0x33c0] ;  /* 0x0033c00001f87983 */ /* 0x000ea20000300a00 */
[C---:B------:R-:W-:Y:S11]  /*87310*/  HMMA.1688.F32.TF32 R68, R28.reuse, R150, R68 ;  /* 0x000000961c44723c */ /* 0x040ff60000081044 */
[----:B------:R-:W-:Y:S11]  /*87320*/  @!UPT UIADD3 URZ, URZ, URZ, URZ ;  /* 0x0000003f3f3ff290 */ /* 0x000ff6000fffe03f */
[----:B------:R-:W-:Y:S01]  /*87330*/  @!UPT UIADD3 URZ, URZ, URZ, URZ ;  /* 0x0000003f3f3ff290 */ /* 0x000fe2000fffe03f */
[----:B------:R-:W-:Y:S01]  /*87340*/  STL.64 [R1+0x600], R68 ;  /* 0x0006004401007387 */ /* 0x000fe20000100a00 */
[----:B------:R1:W-:Y:S02]  /*87350*/  STL.64 [R1+0x608], R70 ;  /* 0x0006084601007387 */ /* 0x0003e40000100a00 */
[C---:B-1----:R-:W-:Y:S08]  /*87360*/  HMMA.1688.F32.TF32 R68, R28.reuse, R154, R72 ;  /* 0x0000009a1c44723c */ /* 0x042ff00000081048 */
[C---:B------:R-:W-:Y:S08]  /*87370*/  HMMA.1688.F32.TF32 R228, R28.reuse, R158, R228 ;  /* 0x0000009e1ce4723c */ /* 0x040ff000000810e4 */
[----:B------:R-:W-:Y:S08]  /*87380*/  HMMA.1688.F32.TF32 R72, R28, R162, R232 ;  /* 0x000000a21c48723c */ /* 0x000ff000000810e8 */
[C---:B------:R-:W-:Y:S01]  /*87390*/  HMMA.1688.F32.TF32 R28, R24.reuse, R114, R128 ;  /* 0x00000072181c723c */ /* 0x040fe20000081080 */
[----:B------:R-:W-:Y:S01]  /*873a0*/  STL.64 [R1+0x5f0], R68 ;  /* 0x0005f04401007387 */ /* 0x000fe20000100a00 */
[----:B------:R1:W-:Y:S06]  /*873b0*/  STL.64 [R1+0x5f8], R70 ;  /* 0x0005f84601007387 */ /* 0x0003ec0000100a00 */
[C---:B-1----:R-:W-:Y:S01]  /*873c0*/  HMMA.1688.F32.TF32 R68, R24.reuse, R62, R76 ;  /* 0x0000003e1844723c */ /* 0x042fe2000008104c */
[----:B------:R-:W-:Y:S01]  /*873d0*/  STL.64 [R1+0x5e0], R228 ;  /* 0x0005e0e401007387 */ /* 0x000fe20000100a00 */
[----:B------:R-:W-:Y:S05]  /*873e0*/  STL.64 [R1+0x5e8], R230 ;  /* 0x0005e8e601007387 */ /* 0x000fea0000100a00 */
[----:B------:R-:W-:Y:S02]  /*873f0*/  STL.64 [R1+0x370], R72 ;  /* 0x0003704801007387 */ /* 0x000fe40000100a00 */
[----:B------:R1:W-:Y:S02]  /*87400*/  STL.64 [R1+0x378], R74 ;  /* 0x0003784a01007387 */ /* 0x0003e40000100a00 */
[C---:B-1----:R-:W-:Y:S11]  /*87410*/  HMMA.1688.F32.TF32 R72, R24.reuse, R90, R124 ;  /* 0x0000005a1848723c */ /* 0x042ff6000008107c */
[----:B------:R-:W-:Y:S01]  /*87420*/  @!UPT UIADD3 URZ, URZ, URZ, URZ ;  /* 0x0000003f3f3ff290 */ /* 0x000fe2000fffe03f */
[----:B------:R-:W-:Y:S01]  /*87430*/  STL.64 [R1+0x360], R68 ;  /* 0x0003604401007387 */ /* 0x000fe20000100a00 */
[----:B------:R1:W-:Y:S02]  /*87440*/  STL.64 [R1+0x368], R70 ;  /* 0x0003684601007387 */ /* 0x0003e40000100a00 */
[----:B------:R-:W-:Y:S02]  /*87450*/  STL.64 [R1+0x350], R28 ;  /* 0x0003501c01007387 */ /* 0x000fe40000100a00 */
[----:B------:R1:W-:Y:S02]  /*87460*/  STL.64 [R1+0x358], R30 ;  /* 0x0003581e01007387 */ /* 0x0003e40000100a00 */
[C---:B-1----:R-:W-:Y:S08]  /*87470*/  HMMA.1688.F32.TF32 R68, R24.reuse, R102, R120 ;  /* 0x000000661844723c */ /* 0x042ff00000081078 */
[C---:B------:R-:W-:Y:S01]  /*87480*/  HMMA.1688.F32.TF32 R28, R24.reuse, R98, R64 ;  /* 0x00000062181c723c */ /* 0x040fe20000081040 */
[----:B------:R-:W-:Y:S01]  /*87490*/  STL.64 [R1+0x340], R72 ;  /* 0x0003404801007387 */ /* 0x000fe20000100a00 */
[----:B------:R-:W-:Y:S06]  /*874a0*/  STL.64 [R1+0x348], R74 ;  /* 0x0003484a01007387 */ /* 0x000fec0000100a00 */
[C---:B------:R-:W-:Y:S08]  /*874b0*/  HMMA.1688.F32.TF32 R36, R24.reuse, R86, R36 ;  /* 0x000000561824723c */ /* 0x040ff00000081024 */
[C---:B------:R-:W-:Y:S01]  /*874c0*/  HMMA.1688.F32.TF32 R40, R24.reuse, R238, R40 ;  /* 0x000000ee1828723c */ /* 0x040fe20000081028 */
        /* <DEDUP_REMOVED lines=8> */
[----:B------:R1:W-:Y:S02]  /*87550*/  STL.64 [R1+0x308], R42 ;  /* 0x0003082a01007387 */ /* 0x0003e40000100a00 */
[C---:B-1----:R-:W-:Y:S08]  /*87560*/  HMMA.1688.F32.TF32 R36, R24.reuse, R134, R48 ;  /* 0x000000861824723c */ /* 0x042ff00000081030 */
[C---:B------:R-:W-:Y:S01]  /*87570*/  HMMA.1688.F32.TF32 R40, R24.reuse, R138, R52 ;  /* 0x0000008a1828723c */ /* 0x040fe20000081034 */
[----:B------:R-:W-:Y:S01]  /*87580*/  STL.64 [R1+0x2f0], R28 ;  /* 0x0002f01c01007387 */ /* 0x000fe20000100a00 */
[----:B------:R1:W-:Y:S06]  /*87590*/  STL.64 [R1+0x2f8], R30 ;  /* 0x0002f81e01007387 */ /* 0x0003ec0000100a00 */
[C---:B-1----:R-:W-:Y:S07]  /*875a0*/  HMMA.1688.F32.TF32 R28, R24.reuse, R142, R56 ;  /* 0x0000008e181c723c */ /* 0x042fee0000081038 */
        /* <DEDUP_REMOVED lines=8> */
[----:B-1----:R-:W-:Y:S07]  /*87630*/  HMMA.1688.F32.TF32 R28, R24, R154, R104 ;  /* 0x0000009a181c723c */ /* 0x002fee0000081068 */
[----:B------:R-:W-:Y:S01]  /*87640*/  STL.64 [R1+0x2b0], R36 ;  /* 0x0002b02401007387 */ /* 0x000fe20000100a00 */
[----:B------:R1:W-:Y:S07]  /*87650*/  STL.64 [R1+0x2b8], R38 ;  /* 0x0002b82601007387 */ /* 0x0003ee0000100a00 */
[----:B------:R-:W-:Y:S02]  /*87660*/  STL.64 [R1+0x2a0], R40 ;  /* 0x0002a02801007387 */ /* 0x000fe40000100a00 */
[----:B------:R-:W-:Y:S01]  /*87670*/  STL.64 [R1+0x2a8], R42 ;  /* 0x0002a82a01007387 */ /* 0x000fe20000100a00 */
[----:B------:R-:W-:Y:S08]  /*87680*/  HMMA.1688.F32.TF32 R8, R32, R90, R8 ;  /* 0x0000005a2008723c */ /* 0x000ff00000081008 */
[----:B-1----:R-:W-:Y:S01]  /*87690*/  HMMA.1688.F32.TF32 R36, R24, R158, R92 ;  /* 0x0000009e1824723c */ /* 0x002fe2000008105c */
[----:B------:R-:W-:Y:S01]  /*876a0*/  STL.64 [R1+0x290], R28 ;  /* 0x0002901c01007387 */ /* 0x000fe20000100a00 */
[----:B------:R4:W-:Y:S11]  /*876b0*/  STL.64 [R1+0x298], R30 ;  /* 0x0002981e01007387 */ /* 0x0009f60000100a00 */
[----:B------:R-:W-:Y:S10]  /*876c0*/  @!UPT UIADD3 URZ, URZ, URZ, URZ ;  /* 0x0000003f3f3ff290 */ /* 0x000ff4000fffe03f */
[----:B------:R-:W-:Y:S01]  /*876d0*/  STL.64 [R1+0x280], R36 ;  /* 0x0002802401007387 */ /* 0x000fe20000100a00 */
[----:B------:R-:W-:Y:S01]  /*876e0*/  STL.64 [R1+0x288], R38 ;  /* 0x0002882601007387 */ /* 0x000fe20000100a00 */
[C---:B---3--:R-:W-:Y:S08]  /*876f0*/  HMMA.1688.F32.TF32 R16, R32.reuse, R102, R16 ;  /* 0x000000662010723c */ /* 0x048ff00000081010 */
[----:B----4-:R-:W-:Y:S08]  /*87700*/  HMMA.1688.F32.TF32 R28, R32, R62, R244 ;  /* 0x0000003e201c723c */ /* 0x010ff000000810f4 */
[----:B--2---:R-:W-:Y:S08]  /*87710*/  HMMA.1688.F32.TF32 R248, R24, R162, R248 ;  /* 0x000000a218f8723c */ /* 0x004ff000000810f8 */
[C---:B------:R-:W-:Y:S01]  /*87720*/  HMMA.1688.F32.TF32 R24, R32.reuse, R114, R4 ;  /* 0x000000722018723c */ /* 0x040fe20000081004 */
[----:B------:R-:W-:Y:S04]  /*87730*/  LDS R4, [R0+0x2c280] ;  /* 0x02c2800000047984 */ /* 0x000fe80000000800 */
[----:B------:R-:W-:Y:S04]  /*87740*/  LDS R6, [R0+0x2e280] ;  /* 0x02e2800000067984 */ /* 0x000fe80000000800 */
[----:B------:R-:W-:Y:S04]  /*87750*/  LDS R5, [R149+0x2c280] ;  /* 0x02c2800095057984 */ /* 0x000fe80000000800 */
[----:B------:R-:W1:Y:S04]  /*87760*/  LDS R7, [R149+0x2e280] ;  /* 0x02e2800095077984 */ /* 0x000e680000000800 */
[----:B------:R-:W-:Y:S01]  /*87770*/  STL.64 [R1+0x670], R28 ;  /* 0x0006701c01007387 */ /* 0x000fe20000100a00 */
[----:B------:R-:W-:Y:S05]  /*87780*/  STL.64 [R1+0x678], R30 ;  /* 0x0006781e01007387 */ /* 0x000fea0000100a00 */
[----:B------:R-:W-:Y:S01]  /*87790*/  STL.64 [R1+0x660], R24 ;  /* 0x0006601801007387 */ /* 0x000fe20000100a00 */
[----:B------:R-:W-:Y:S02]  /*877a0*/  STL.64 [R1+0x668], R26 ;  /* 0x0006681a01007387 */ /* 0x000fe40000100a00 */
[----:B------:R-:W-:Y:S02]  /*877b0*/  STL.64 [R1+0x650], R8 ;  /* 0x0006500801007387 */ /* 0x000fe40000100a00 */
[----:B------:R2:W-:Y:S02]  /*877c0*/  STL.64 [R1+0x658], R10 ;  /* 0x0006580a01007387 */ /* 0x0005e40000100a00 */
[C---:B--2---:R-:W-:Y:S01]  /*877d0*/  HMMA.1688.F32.TF32 R8, R32.reuse, R98, R12 ;  /* 0x000000622008723c */ /* 0x044fe2000008100c */
[----:B------:R2:W-:Y:S01]  /*877e0*/  STL.64 [R1+0x270], R16 ;  /* 0x0002701001007387 */ /* 0x0005e20000100a00 */
[----:B------:R3:W-:Y:S03]  /*877f0*/  STL.64 [R1+0x278], R18 ;  /* 0x0002781201007387 */ /* 0x0007e60000100a00 */
[----:B--2---:R-:W1:Y:S11]  /*87800*/  LDL.LU R16, [R1+0x4d0] ;  /* 0x0004d00001107983 */ /* 0x004e760000300800 */
[----:B------:R-:W-:Y:S07]  /*87810*/  @!UPT UIADD3 URZ, URZ, URZ, URZ ;  /* 0x0000003f3f3ff290 */ /* 0x000fee000fffe03f */
[----:B------:R-:W-:Y:S01]  /*87820*/  STL.64 [R1+0x260], R8 ;  /* 0x0002600801007387 */ /* 0x000fe20000100a00 */
[----:B------:R2:W-:Y:S02]  /*87830*/  STL.64 [R1+0x268], R10 ;  /* 0x0002680a01007387 */ /* 0x0005e40000100a00 */
[----:B------:R-:W1:Y:S02]  /*87840*/  LDL.LU R17, [R1+0x4d4] ;  /* 0x0004d40001117983 */ /* 0x000e640000300800 */
[----:B---3--:R-:W1:Y:S01]  /*87850*/  LDL.LU R18, [R1+0x4d8] ;  /* 0x0004d80001127983 */ /* 0x008e620000300800 */
[----:B------:R-:W1:Y:S01]  /*87860*/  LDL.LU R19, [R1+0x4dc] ;  /* 0x0004dc0001137983 */ /* 0x000e620000300800 */
        /* <DEDUP_REMOVED lines=89> */
[C---:B------:R-:W-:Y:S08]  /*87e00*/  HMMA.1688.F32.TF32 R8, R32.reuse, R238, R28 ;  /* 0x000000ee2008723c */ /* 0x040ff0000008101c */
[C---:B---3--:R-:W-:Y:S07]  /*87e10*/  HMMA.1688.F32.TF32 R28, R32.reuse, R82, R68 ;  /* 0x00000052201c723c */ /* 0x048fee0000081044 */
[----:B------:R-:W-:Y:S01]  /*87e20*/  STL.64 [R1+0x250], R24 ;  /* 0x0002501801007387 */ /* 0x000fe20000100a00 */
[----:B------:R2:W-:Y:S02]  /*87e30*/  STL.64 [R1+0x258], R26 ;  /* 0x0002581a01007387 */ /* 0x0005e40000100a00 */
[C---:B--2---:R-:W-:Y:S05]  /*87e40*/  HMMA.1688.F32.TF32 R24, R32.reuse, R134, R72 ;  /* 0x000000862018723c */ /* 0x044fea0000081048 */
[----:B------:R-:W-:Y:S01]  /*87e50*/  STL.64 [R1+0x240], R8 ;  /* 0x0002400801007387 */ /* 0x000fe20000100a00 */
[----:B------:R-:W-:Y:S07]  /*87e60*/  STL.64 [R1+0x248], R10 ;  /* 0x0002480a01007387 */ /* 0x000fee0000100a00 */
[----:B------:R-:W-:Y:S02]  /*87e70*/  STL.64 [R1+0x230], R28 ;  /* 0x0002301c01007387 */ /* 0x000fe40000100a00 */
[----:B------:R-:W-:Y:S01]  /*87e80*/  STL.64 [R1+0x238], R30 ;  /* 0x0002381e01007387 */ /* 0x000fe20000100a00 */
[C---:B------:R-:W-:Y:S08]  /*87e90*/  HMMA.1688.F32.TF32 R68, R32.reuse, R150, R128 ;  /* 0x000000962044723c */ /* 0x040ff00000081080 */
[----:B----4-:R-:W-:Y:S08]  /*87ea0*/  HMMA.1688.F32.TF32 R244, R32, R162, R64 ;  /* 0x000000a220f4723c */ /* 0x010ff00000081040 */
[C---:B-1----:R-:W-:Y:S08]  /*87eb0*/  HMMA.1688.F32.TF32 R16, R4.reuse, R142, R16 ;  /* 0x0000008e0410723c */ /* 0x042ff00000081010 */
[----:B------:R-:W-:Y:S01]  /*87ec0*/  HMMA.1688.F32.TF32 R12, R4, R146, R12 ;  /* 0x00000092040c723c */ /* 0x000fe2000008100c */
[----:B------:R-:W-:Y:S04]  /*87ed0*/  LDS R8, [R0+0x2c300] ;  /* 0x02c3000000087984 */ /* 0x000fe80000000800 */
[----:B------:R-:W-:Y:S04]  /*87ee0*/  LDS R10, [R0+0x2e300] ;  /* 0x02e30000000a7984 */ /* 0x000fe80000000800 */
[----:B------:R-:W-:Y:S04]  /*87ef0*/  LDS R9, [R149+0x2c300] ;  /* 0x02c3000095097984 */ /* 0x000fe80000000800 */
[----:B------:R-:W1:Y:S04]  /*87f00*/  LDS R11, [R149+0x2e300] ;  /* 0x02e30000950b7984 */ /* 0x000e680000000800 */
[----:B------:R-:W-:Y:S01]  /*87f10*/  STL.64 [R1+0x680], R24 ;  /* 0x0006801801007387 */ /* 0x000fe20000100a00 */
[----:B------:R2:W-:Y:S02]  /*87f20*/  STL.64 [R1+0x688], R26 ;  /* 0x0006881a01007387 */ /* 0x0005e40000100a00 */
[C---:B--2---:R-:W-:Y:S08]  /*87f30*/  HMMA.1688.F32.TF32 R24, R32.reuse, R138, R228 ;  /* 0x0000008a2018723c */ /* 0x044ff000000810e4 */
[C---:B------:R-:W-:Y:S01]  /*87f40*/  HMMA.1688.F32.TF32 R28, R32.reuse, R142, R232 ;  /* 0x0000008e201c723c */ /* 0x040fe200000810e8 */
[----:B------:R-:W-:Y:S04]  /*87f50*/  LDS R228, [R0+0x2c380] ;  /* 0x02c3800000e47984 */ /* 0x000fe80000000800 */
[----:B------:R-:W-:Y:S04]  /*87f60*/  LDS R230, [R0+0x2e380] ;  /* 0x02e3800000e67984 */ /* 0x000fe80000000800 */
[----:B------:R-:W-:Y:S04]  /*87f70*/  LDS R229, [R149+0x2c380] ;  /* 0x02c3800095e57984 */ /* 0x000fe80000000800 */
[----:B------:R-:W2:Y:S04]  /*87f80*/  LDS R231, [R149+0x2e380] ;  /* 0x02e3800095e77984 */ /* 0x000ea80000000800 */
[----:B------:R-:W-:Y:S01]  /*87f90*/  STL.64 [R1+0x5d0], R24 ;  /* 0x0005d01801007387 */ /* 0x000fe20000100a00 */
[----:B------:R3:W-:Y:S02]  /*87fa0*/  STL.64 [R1+0x5d8], R26 ;  /* 0x0005d81a01007387 */ /* 0x0007e40000100a00 */
[C---:B---3--:R-:W-:Y:S03]  /*87fb0*/  HMMA.1688.F32.TF32 R24, R32.reuse, R146, R76 ;  /* 0x000000922018723c */ /* 0x048fe6000008104c */
[----:B------:R-:W-:Y:S01]  /*87fc0*/  STL.64 [R1+0x5c0], R28 ;  /* 0x0005c01c01007387 */ /* 0x000fe20000100a00 */
[----:B------:R3:W-:Y:S04]  /*87fd0*/  STL.64 [R1+0x5c8], R30 ;  /* 0x0005c81e01007387 */ /* 0x0007e80000100a00 */
[C---:B---3--:R-:W-:Y:S11]  /*87fe0*/  HMMA.1688.F32.TF32 R28, R32.reuse, R154, R124 ;  /* 0x0000009a201c723c */ /* 0x048ff6000008107c */
[----:B------:R-:W-:Y:S04]  /*87ff0*/  @!UPT UIADD3 URZ, URZ, URZ, URZ ;  /* 0x0000003f3f3ff290 */ /* 0x000fe8000fffe03f */
[----:B------:R-:W-:Y:S01]  /*88000*/  STL.64 [R1+0x5b0], R24 ;  /* 0x0005b01801007387 */ /* 0x000fe20000100a00 */
[----:B------:R3:W-:Y:S02]  /*88010*/  STL.64 [R1+0x5b8], R26 ;  /* 0x0005b81a01007387 */ /* 0x0007e40000100a00 */
[----:B---3--:R-:W-:Y:S01]  /*88020*/  HMMA.1688.F32.TF32 R24, R32, R158, R120 ;  /* 0x0000009e2018723c */ /* 0x008fe20000081078 */
[----:B------:R-:W-:Y:S01]  /*88030*/  STL.64 [R1+0x5a0], R68 ;  /* 0x0005a04401007387 */ /* 0x000fe20000100a00 */
[----:B------:R-:W-:Y:S03]  /*88040*/  STL.64 [R1+0x5a8], R70 ;  /* 0x0005a84601007387 */ /* 0x000fe60000100a00 */
[----:B------:R-:W-:Y:S02]  /*88050*/  STL.64 [R1+0x590], R28 ;  /* 0x0005901c01007387 */ /* 0x000fe40000100a00 */
[----:B------:R-:W-:Y:S11]  /*88060*/  STL.64 [R1+0x598], R30 ;  /* 0x0005981e01007387 */ /* 0x000ff60000100a00 */
[----:B------:R-:W-:Y:S05]  /*88070*/  @!UPT UIADD3 URZ, URZ, URZ, URZ ;  /* 0x0000003f3f3ff290 */ /* 0x000fea000fffe03f */
        /* <DEDUP_REMOVED lines=27> */
[----:B------:R-:W-:Y:S07]  /*88230*/  STL.64 [R1+0x218], R34 ;  /* 0x0002182201007387 */ /* 0x000fee0000100a00 */
[----:B------:R3:W-:Y:S02]  /*88240*/  STL.64 [R1+0x4f0], R28 ;  /* 0x0004f01c01007387 */ /* 0x0007e40000100a00 */
[----:B------:R4:W-:Y:S06]  /*88250*/  STL.64 [R1+0x4f8], R30 ;  /* 0x0004f81e01007387 */ /* 0x0009ec0000100a00 */
[----:B------:R-:W-:Y:S01]  /*88260*/  STL.64 [R1+0x4e0], R24 ;  /* 0x0004e01801007387 */ /* 0x000fe20000100a00 */
[----:B------:R-:W-:Y:S02]  /*88270*/  STL.64 [R1+0x4e8], R26 ;  /* 0x0004e81a01007387 */ /* 0x000fe40000100a00 */
[----:B------:R-:W2:Y:S02]  /*88280*/  LDL.LU R116, [R1+0x20] ;  /* 0x0000200001747983 */ /* 0x000ea40000300800 */
[----:B------:R-:W-:Y:S01]  /*88290*/  STL.64 [R1+0x4d0], R16 ;  /* 0x0004d01001007387 */ /* 0x000fe20000100a00 */
[----:B------:R-:W-:Y:S01]  /*882a0*/  STL.64 [R1+0x4d8], R18 ;  /* 0x0004d81201007387 */ /* 0x000fe20000100a00 */
[----:B------:R1:W-:Y:S02]  /*882b0*/  STL.64 [R1+0x4c0], R12 ;  /* 0x0004c00c01007387 */ /* 0x0003e40000100a00 */
[----:B------:R1:W-:Y:S02]  /*882c0*/  STL.64 [R1+0x4c8], R14 ;  /* 0x0004c80e01007387 */ /* 0x0003e40000100a00 */
        /* <DEDUP_REMOVED lines=43> */
[----:B---3--:R-:W3:Y:S02]  /*88580*/  LDL.LU R28, [R1+0x120] ;  /* 0x00012000011c7983 */ /* 0x008ee40000300800 */
[----:B------:R-:W3:Y:S01]  /*88590*/  LDL.LU R29, [R1+0x124] ;  /* 0x00012400011d7983 */ /* 0x000ee20000300800 */
[----:B----4-:R-:W3:Y:S01]  /*885a0*/  LDL.LU R30, [R1+0x128] ;  /* 0x00012800011e7983 */ /* 0x010ee20000300800 */
[----:B------:R-:W3:Y:S02]  /*885b0*/  LDL.LU R31, [R1+0x12c] ;  /* 0x00012c00011f7983 */ /* 0x000ee40000300800 */
[----:B------:R-:W4:Y:S02]  /*885c0*/  LDL.LU R104, [R1+0x150] ;  /* 0x0001500001687983 */ /* 0x000f240000300800 */
[----:B------:R-:W4:Y:S01]  /*885d0*/  LDL.LU R105, [R1+0x154] ;  /* 0x0001540001697983 */ /* 0x000f220000300800 */
[----:B------:R-:W4:Y:S01]  /*885e0*/  LDL.LU R106, [R1+0x158] ;  /* 0x00015800016a7983 */ /* 0x000f220000300800 */
[----:B------:R-:W4:Y:S02]  /*885f0*/  LDL.LU R107, [R1+0x15c] ;  /* 0x00015c00016b7983 */ /* 0x000f240000300800 */
[----:B-1----:R-:W2:Y:S02]  /*88600*/  LDL.LU R12, [R1+0x4a0] ;  /* 0x0004a000010c7983 */ /* 0x002ea40000300800 */
        /* <DEDUP_REMOVED lines=40> */
[C---:B---3--:R-:W-:Y:S08]  /*88890*/  HMMA.1688.F32.TF32 R16, R4.reuse, R150, R16 ;  /* 0x000000960410723c */ /* 0x048ff00000081010 */
[C---:B------:R-:W-:Y:S08]  /*888a0*/  HMMA.1688.F32.TF32 R32, R4.reuse, R158, R32 ;  /* 0x0000009e0420723c */ /* 0x040ff00000081020 */
[----:B----4-:R-:W-:Y:S07]  /*888b0*/  HMMA.1688.F32.TF32 R4, R4, R162, R104 ;  /* 0x000000a20404723c */ /* 0x010fee0000081068 */
[----:B------:R-:W-:Y:S01]  /*888c0*/  STL.64 [R1+0x4b0], R16 ;  /* 0x0004b01001007387 */ /* 0x000fe20000100a00 */
[----:B------:R1:W-:Y:S03]  /*888d0*/  STL.64 [R1+0x4b8], R18 ;  /* 0x0004b81201007387 */ /* 0x0003e60000100a00 */
[----:B-1----:R-:W2:Y:S01]  /*888e0*/  LDL.LU.64 R18, [R1+0x33b8] ;  /* 0x0033b80001127983 */ /* 0x002ea20000300a00 */
[----:B------:R-:W2:Y:S02]  /*888f0*/  LDL.LU.64 R16, [R1+0x33b0] ;  /* 0x0033b00001107983 */ /* 0x000ea40000300a00 */
[----:B------:R-:W-:Y:S02]  /*88900*/  STL.64 [R1+0x4a0], R12 ;  /* 0x0004a00c01007387 */ /* 0x000fe40000100a00 */
[----:B------:R1:W-:Y:S02]  /*88910*/  STL.64 [R1+0x4a8], R14 ;  /* 0x0004a80e01007387 */ /* 0x0003e40000100a00 */
[----:B-1----:R-:W4:Y:S01]  /*88920*/  LDL.LU.64 R14, [R1+0x33a8] ;  /* 0x0033a800010e7983 */ /* 0x002f220000300a00 */
[----:B------:R-:W4:Y:S02]  /*88930*/  LDL.LU.64 R12, [R1+0x33a0] ;  /* 0x0033a000010c7983 */ /* 0x000f240000300a00 */
[----:B------:R-:W4:Y:S02]  /*88940*/  LDL.LU R104, [R1] ;  /* 0x0000000001687983 */ /* 0x000f240000300800 */
[----:B------:R-:W-:Y:S01]  /*88950*/  STL.64 [R1+0x490], R32 ;  /* 0x0004902001007387 */ /* 0x000fe20000100a00 */
[----:B------:R-:W-:Y:S01]  /*88960*/  STL.64 [R1+0x498], R34 ;  /* 0x0004982201007387 */ /* 0x000fe20000100a00 */
[----:B------:R-:W-:Y:S02]  /*88970*/  STL.64 [R1+0x150], R4 ;  /* 0x0001500401007387 */ /* 0x000fe40000100a00 */
[----:B------:R1:W-:Y:S01]  /*88980*/  STL.64 [R1+0x158], R6 ;  /* 0x0001580601007387 */ /* 0x0003e20000100a00 */
[C---:B------:R-:W-:Y:S01]  /*88990*/  HMMA.1688.F32.TF32 R28, R8.reuse, R114, R28 ;  /* 0x00000072081c723c */ /* 0x040fe2000008101c */
[----:B------:R-:W4:Y:S01]  /*889a0*/  LDL.LU R105, [R1+0x4] ;  /* 0x0000040001697983 */ /* 0x000f220000300800 */
[----:B------:R-:W4:Y:S02]  /*889b0*/  LDL.LU R106, [R1+0x8] ;  /* 0x00000800016a7983 */ /* 0x000f240000300800 */
[----:B------:R-:W4:Y:S04]  /*889c0*/  LDL.LU R107, [R1+0xc] ;  /* 0x00000c00016b7983 */ /* 0x000f280000300800 */
[C---:B-1----:R-:W-:Y:S08]  /*889d0*/  HMMA.1688.F32.TF32 R4, R8.reuse, R62, R24 ;  /* 0x0000003e0804723c */ /* 0x042ff00000081018 */
[C---:B------:R-:W-:Y:S11]  /*889e0*/  HMMA.1688.F32.TF32 R24, R8.reuse, R90, R68 ;  /* 0x0000005a0818723c */ /* 0x040ff60000081044 */
[----:B------:R-:W-:Y:S04]  /*889f0*/  @!UPT UIADD3 URZ, URZ, URZ, URZ ;  /* 0x0000003f3f3ff290 */ /* 0x000fe8000fffe03f */
[----:B------:R-:W-:Y:S01]  /*88a00*/  STL.64 [R1+0x140], R4 ;  /* 0x0001400401007387 */ /* 0x000fe20000100a00 */
[----:B------:R1:W-:Y:S02]  /*88a10*/  STL.64 [R1+0x148], R6 ;  /* 0x0001480601007387 */ /* 0x0003e40000100a00 */
[C---:B-1----:R-:W-:Y:S01]  /*88a20*/  HMMA.1688.F32.TF32 R4, R8.reuse, R102, R72 ;  /* 0x000000660804723c */ /* 0x042fe20000081048 */
[----:B------:R-:W-:Y:S01]  /*88a30*/  STL.64 [R1+0x120], R28 ;  /* 0x0001201c01007387 */ /* 0x000fe20000100a00 */
[----:B------:R1:W-:Y:S03]  /*88a40*/  STL.64 [R1+0x128], R30 ;  /* 0x0001281e01007387 */ /* 0x0003e60000100a00 */
[----:B------:R-:W-:Y:S02]  /*88a50*/  STL.64 [R1+0x110], R24 ;  /* 0x0001101801007387 */ /* 0x000fe40000100a00 */
[----:B------:R1:W-:Y:S02]  /*88a60*/  STL.64 [R1+0x118], R26 ;  /* 0x0001181a01007387 */ /* 0x0003e40000100a00 */
[C---:B-1----:R-:W-:Y:S08]  /*88a70*/  HMMA.1688.F32.TF32 R28, R8.reuse, R98, R232 ;  /* 0x00000062081c723c */ /* 0x042ff000000810e8 */
[C---:B------:R-:W-:Y:S01]  /*88a80*/  HMMA.1688.F32.TF32 R24, R8.reuse, R86, R76 ;  /* 0x000000560818723c */ /* 0x040fe2000008104c */
[----:B------:R-:W1:Y:S04]  /*88a90*/  LDS R232, [R0+0x30000] ;  /* 0x0300000000e87984 */ /* 0x000e680000000800 */
[----:B------:R-:W1:Y:S04]  /*88aa0*/  LDS R234, [R0+0x32000] ;  /* 0x0320000000ea7984 */ /* 0x000e680000000800 */
[----:B------:R-:W1:Y:S04]  /*88ab0*/  LDS R233, [R149+0x30000] ;  /* 0x0300000095e97984 */ /* 0x000e680000000800 */
[----:B------:R-:W1:Y:S04]  /*88ac0*/  LDS R235, [R149+0x32000] ;  /* 0x0320000095eb7984 */ /* 0x000e680000000800 */
[----:B------:R-:W-:Y:S01]  /*88ad0*/  STL.64 [R1+0x100], R4 ;  /* 0x0001000401007387 */ /* 0x000fe20000100a00 */
[----:B------:R1:W-:Y:S02]  /*88ae0*/  STL.64 [R1+0x108], R6 ;  /* 0x0001080601007387 */ /* 0x0003e40000100a00 */
[C---:B-1----:R-:W-:Y:S01]  /*88af0*/  HMMA.1688.F32.TF32 R4, R8.reuse, R238, R128 ;  /* 0x000000ee0804723c */ /* 0x042fe20000081080 */
[----:B------:R-:W-:Y:S01]  /*88b00*/  STL.64 [R1+0xf0], R28 ;  /* 0x0000f01c01007387 */ /* 0x000fe20000100a00 */
[----:B------:R1:W-:Y:S02]  /*88b10*/  STL.64 [R1+0xf8], R30 ;  /* 0x0000f81e01007387 */ /* 0x0003e40000100a00 */
[----:B------:R-:W-:Y:S02]  /*88b20*/  STL.64 [R1+0xe0], R24 ;  /* 0x0000e01801007387 */ /* 0x000fe40000100a00 */
[----:B------:R1:W-:Y:S02]  /*88b30*/  STL.64 [R1+0xe8], R26 ;  /* 0x0000e81a01007387 */ /* 0x0003e40000100a00 */
[C---:B-1----:R-:W-:Y:S08]  /*88b40*/  HMMA.1688.F32.TF32 R28, R8.reuse, R82, R124 ;  /* 0x00000052081c723c */ /* 0x042ff0000008107c */
[C---:B------:R-:W-:Y:S07]  /*88b50*/  HMMA.1688.F32.TF32 R24, R8.reuse, R134, R120 ;  /* 0x000000860818723c */ /* 0x040fee0000081078 */
[----:B------:R-:W-:Y:S01]  /*88b60*/  STL.64 [R1+0xd0], R4 ;  /* 0x0000d00401007387 */ /* 0x000fe20000100a00 */
[----:B------:R1:W-:Y:S02]  /*88b70*/  STL.64 [R1+0xd8], R6 ;  /* 0x0000d80601007387 */ /* 0x0003e40000100a00 */
[C---:B-1----:R-:W-:Y:S05]  /*88b80*/  HMMA.1688.F32.TF32 R4, R8.reuse, R138, R92 ;  /* 0x0000008a0804723c */ /* 0x042fea000008105c */
[----:B------:R-:W-:Y:S01]  /*88b90*/  STL.64 [R1+0xc0], R28 ;  /* 0x0000c01c01007387 */ /* 0x000fe20000100a00 */
[----:B------:R1:W-:Y:S02]  /*88ba0*/  STL.64 [R1+0xc8], R30 ;  /* 0x0000c81e01007387 */ /* 0x0003e40000100a00 */
[----:B------:R-:W3:Y:S05]  /*88bb0*/  LDL.LU R92, [R1+0x480] ;  /* 0x00048000015c7983 */ /* 0x000eea0000300800 */
[----:B------:R-:W-:Y:S01]  /*88bc0*/  STL.64 [R1+0xb0], R24 ;  /* 0x0000b01801007387 */ /* 0x000fe20000100a00 */
[----:B------:R1:W-:Y:S02]  /*88bd0*/  STL.64 [R1+0xb8], R26 ;  /* 0x0000b81a01007387 */ /* 0x0003e40000100a00 */
[C---:B-1----:R-:W-:Y:S08]  /*88be0*/  HMMA.1688.F32.TF32 R28, R8.reuse, R146, R36 ;  /* 0x00000092081c723c */ /* 0x042ff00000081024 */
[C---:B------:R-:W-:Y:S01]  /*88bf0*/  HMMA.1688.F32.TF32 R24, R8.reuse, R142, R64 ;  /* 0x0000008e0818723c */ /* 0x040fe20000081040 */
[----:B------:R-:W-:Y:S01]  /*88c00*/  STL.64 [R1+0xa0], R4 ;  /* 0x0000a00401007387 */ /* 0x000fe20000100a00 */
[----:B------:R1:W-:Y:S02]  /*88c10*/  STL.64 [R1+0xa8], R6 ;  /* 0x0000a80601007387 */ /* 0x0003e40000100a00 */
[----:B------:R-:W3:Y:S02]  /*88c20*/  LDL.LU R93, [R1+0x484] ;  /* 0x00048400015d7983 */ /* 0x000ee40000300800 */
[----:B------:R-:W3:Y:S01]  /*88c30*/  LDL.LU R94, [R1+0x488] ;  /* 0x00048800015e7983 */ /* 0x000ee20000300800 */
[----:B------:R-:W3:Y:S01]  /*88c40*/  LDL.LU R95, [R1+0x48c] ;  /* 0x00048c00015f7983 */ /* 0x000ee20000300800 */
[C---:B-1----:R-:W-:Y:S11]  /*88c50*/  HMMA.1688.F32.TF32 R4, R8.reuse, R150, R40 ;  /* 0x000000960804723c */ /* 0x042ff60000081028 */
[----:B------:R-:W-:Y:S04]  /*88c60*/  @!UPT UIADD3 URZ, URZ, URZ, URZ ;  /* 0x0000003f3f3ff290 */ /* 0x000fe8000fffe03f */
[----:B------:R-:W-:Y:S01]  /*88c70*/  STL.64 [R1+0x90], R24 ;  /* 0x0000901801007387 */ /* 0x000fe20000100a00 */
[----:B------:R1:W-:Y:S02]  /*88c80*/  STL.64 [R1+0x98], R26 ;  /* 0x0000981a01007387 */ /* 0x0003e40000100a00 */
        /* <DEDUP_REMOVED lines=11> */
[C---:B------:R-:W-:Y:S08]  /*88d40*/  HMMA.1688.F32.TF32 R8, R228.reuse, R114, R116 ;  /* 0x00000072e408723c */ /* 0x040ff00000081074 */
[C---:B-1----:R-:W-:Y:S01]  /*88d50*/  HMMA.1688.F32.TF32 R24, R228.reuse, R62, R56 ;  /* 0x0000003ee418723c */ /* 0x042fe20000081038 */
[----:B------:R-:W-:Y:S01]  /*88d60*/  STL.64 [R1+0x40], R4 ;  /* 0x0000400401007387 */ /* 0x000fe20000100a00 */
[----:B------:R1:W-:Y:S06]  /*88d70*/  STL.64 [R1+0x48], R6 ;  /* 0x0000480601007387 */ /* 0x0003ec0000100a00 */
[----:B-1----:R-:W-:Y:S11]  /*88d80*/  HMMA.1688.F32.TF32 R4, R228, R90, R108 ;  /* 0x0000005ae404723c */ /* 0x002ff6000008106c */
[----:B------:R-:W-:Y:S04]  /*88d90*/  @!UPT UIADD3 URZ, URZ, URZ, URZ ;  /* 0x0000003f3f3ff290 */ /* 0x000fe8000fffe03f */
[----:B------:R-:W-:Y:S01]  /*88da0*/  STL.64 [R1+0x700], R24 ;  /* 0x0007001801007387 */ /* 0x000fe20000100a00 */
[----:B------:R-:W-:Y:S02]  /*88db0*/  STL.64 [R1+0x708], R26 ;  /* 0x0007081a01007387 */ /* 0x000fe40000100a00 */
[----:B------:R-:W-:Y:S02]  /*88dc0*/  STL.64 [R1+0x6f0], R8 ;  /* 0x0006f00801007387 */ /* 0x000fe40000100a00 */
[----:B------:R2:W-:Y:S03]  /*88dd0*/  STL.64 [R1+0x6f8], R10 ;  /* 0x0006f80a01007387 */ /* 0x0005e60000100a00 */
[----:B------:R4:W-:Y:S01]  /*88de0*/  STL.64 [R1+0x6e0], R4 ;  /* 0x0006e00401007387 */ /* 0x0009e20000100a00 */
[----:B------:R-:W3:Y:S02]  /*88df0*/  LDL.LU R23, [R1+0x339c] ;  /* 0x00339c0001177983 */ /* 0x000ee40000300800 */
[----:B------:R-:W-:-:S02]  /*88e00*/  IMAD.MOV.U32 R161, RZ, RZ, R5 ;  /* 0x000000ffffa17224 */ /* 0x000fc400078e0005 */
[----:B------:R-:W-:Y:S01]  /*88e10*/  IMAD.MOV.U32 R160, RZ, RZ, R6 ;  /* 0x000000ffffa07224 */ /* 0x000fe200078e0006 */
[----:B------:R-:W-:Y:S01]  /*88e20*/  MOV R157, R7 ;  /* 0x00000007009d7202 */ /* 0x000fe20000000f00 */
[----:B------:R-:W3:Y:S01]  /*88e30*/  LDL.LU R89, [R1+0x854] ;  /* 0x0008540001597983 */ /* 0x000ee20000300800 */
[----:B------:R-:W3:Y:S02]  /*88e40*/  LDL.LU R90, [R1+0x858] ;  /* 0x00085800015a7983 */ /* 0x000ee40000300800 */
[----:B------:R-:W3:Y:S01]  /*88e50*/  LDL.LU R91, [R1+0x85c] ;  /* 0x00085c00015b7983 */ /* 0x000ee20000300800 */
[C---:B--2---:R-:W-:Y:S08]  /*88e60*/  HMMA.1688.F32.TF32 R8, R228.reuse, R86, R16 ;  /* 0x00000056e408723c */ /* 0x044ff00000081010 */
[C---:B----4-:R-:W-:Y:S08]  /*88e70*/  HMMA.1688.F32.TF32 R4, R228.reuse, R102, R104 ;  /* 0x00000066e404723c */ /* 0x050ff00000081068 */
[C---:B------:R-:W-:Y:S11]  /*88e80*/  HMMA.1688.F32.TF32 R12, R228.reuse, R98, R12 ;  /* 0x00000062e40c723c */ /* 0x040ff6000008100c */
[----:B------:R-:W-:Y:S04]  /*88e90*/  @!UPT UIADD3 URZ, URZ, URZ, URZ ;  /* 0x0000003f3f3ff290 */ /* 0x000fe8000fffe03f */
[----:B------:R-:W-:Y:S01]  /*88ea0*/  STL.64 [R1+0x6d0], R4 ;  /* 0x0006d00401007387 */ /* 0x000fe20000100a00 */
[----:B------:R3:W-:Y:S07]  /*88eb0*/  STL.64 [R1+0x6d8], R6 ;  /* 0x0006d80601007387 */ /* 0x0007ee0000100a00 */
[----:B------:R-:W-:Y:S02]  /*88ec0*/  STL.64 [R1+0x690], R12 ;  /* 0x0006900c01007387 */ /* 0x000fe40000100a00 */
[----:B------:R-:W-:Y:S01]  /*88ed0*/  STL.64 [R1+0x698], R14 ;  /* 0x0006980e01007387 */ /* 0x000fe20000100a00 */
[----:B------:R-:W2:Y:S01]  /*88ee0*/  LDL.LU R84, [R1+0x9f0] ;  /* 0x0009f00001547983 */ /* 0x000ea20000300800 */
[----:B------:R-:W-:Y:S02]  /*88ef0*/  STL.64 [R1+0x580], R8 ;  /* 0x0005800801007387 */ /* 0x000fe40000100a00 */
[----:B------:R-:W-:Y:S02]  /*88f00*/  STL.64 [R1+0x588], R10 ;  /* 0x0005880a01007387 */ /* 0x000fe40000100a00 */
[----:B------:R-:W-:Y:S01]  /*88f10*/  IMAD.MOV.U32 R111, RZ, RZ, R252 ;  /* 0x000000ffff6f7224 */ /* 0x000fe200078e00fc */
[C---:B---3--:R-:W-:Y:S08]  /*88f20*/  HMMA.1688.F32.TF32 R4, R228.reuse, R238, R20 ;  /* 0x000000eee404723c */ /* 0x048ff00000081014 */
[C---:B------:R-:W-:Y:S01]  /*88f30*/  HMMA.1688.F32.TF32 R24, R228.reuse, R134, R88 ;  /* 0x00000086e418723c */ /* 0x040fe20000081058 */
[----:B------:R-:W1:Y:S04]  /*88f40*/  LDS R238, [R0+0x36000] ;  /* 0x0360000000ee7984 */ /* 0x000e680000000800 */
[----:B------:R-:W3:Y:S10]  /*88f50*/  LDS R239, [R149+0x36000] ;  /* 0x0360000095ef7984 */ /* 0x000ef40000000800 */
[----:B------:R-:W-:Y:S01]  /*88f60*/  STL.64 [R1+0x500], R4 ;  /* 0x0005000401007387 */ /* 0x000fe20000100a00 */
[----:B------:R4:W-:Y:S02]  /*88f70*/  STL.64 [R1+0x508], R6 ;  /* 0x0005080601007387 */ /* 0x0009e40000100a00 */
[----:B------:R-:W2:Y:S02]  /*88f80*/  LDL.LU R85, [R1+0x9f4] ;  /* 0x0009f40001557983 */ /* 0x000ea40000300800 */
[----:B------:R-:W2:Y:S01]  /*88f90*/  LDL.LU R86, [R1+0x9f8] ;  /* 0x0009f80001567983 */ /* 0x000ea20000300800 */
[----:B------:R-:W2:Y:S01]  /*88fa0*/  LDL.LU R87, [R1+0x9fc] ;  /* 0x0009fc0001577983 */ /* 0x000ea20000300800 */
[----:B------:R-:W3:Y:S01]  /*88fb0*/  LDL.LU R80, [R1+0xa50] ;  /* 0x000a500001507983 */ /* 0x000ee20000300800 */
[----:B----4-:R-:W-:Y:S07]  /*88fc0*/  HMMA.1688.F32.TF32 R4, R228, R82, R92 ;  /* 0x00000052e404723c */ /* 0x010fee000008105c */
[----:B------:R-:W-:Y:S11]  /*88fd0*/  IMAD.MOV.U32 R83, RZ, RZ, R2 ;  /* 0x000000ffff537224 */ /* 0x000ff600078e0002 */
[----:B------:R-:W-:Y:S05]  /*88fe0*/  @!UPT UIADD3 URZ, URZ, URZ, URZ ;  /* 0x0000003f3f3ff290 */ /* 0x000fea000fffe03f */
[----:B------:R-:W-:Y:S01]  /*88ff0*/  STL.64 [R1+0x30], R4 ;  /* 0x0000300401007387 */ /* 0x000fe20000100a00 */
[----:B------:R-:W-:Y:S02]  /*89000*/  STL.64 [R1+0x38], R6 ;  /* 0x0000380601007387 */ /* 0x000fe40000100a00 */
[----:B------:R-:W3:Y:S02]  /*89010*/  LDL.LU R81, [R1+0xa54] ;  /* 0x000a540001517983 */ /* 0x000ee40000300800 */
[----:B------:R-:W3:Y:S01]  /*89020*/  LDL.LU R82, [R1+0xa58] ;  /* 0x000a580001527983 */ /* 0x000ee20000300800 */
[----:B------:R-:W4:Y:S01]  /*89030*/  LDL.LU R2, [R1+0x3398] ;  /* 0x0033980001027983 */ /* 0x000f220000300800 */
[----:B------:R-:W4:Y:S02]  /*89040*/  LDL.LU R108, [R1+0xb30] ;  /* 0x000b3000016c7983 */ /* 0x000f240000300800 */
[----:B------:R-:W4:Y:S02]  /*89050*/  LDL.LU R109, [R1+0xb34] ;  /* 0x000b3400016d7983 */ /* 0x000f240000300800 */
[----:B------:R-:W4:Y:S01]  /*89060*/  LDL.LU R110, [R1+0xb38] ;  /* 0x000b3800016e7983 */ /* 0x000f220000300800 */
[----:B------:R-:W4:Y:S01]  /*89070*/  LDL.LU R252, [R1+0x3394] ;  /* 0x0033940001fc7983 */ /* 0x000f220000300800 */
[----:B------:R-:W-:Y:S01]  /*89080*/  MOV R156, R24 ;  /* 0x00000018009c7202 */ /* 0x000fe20000000f00 */
[----:B------:R-:W-:-:S02]  /*89090*/  IMAD.MOV.U32 R148, RZ, RZ, R25 ;  /* 0x000000ffff947224 */ /* 0x000fc400078e0019 */
[----:B------:R-:W-:Y:S02]  /*890a0*/  IMAD.MOV.U32 R141, RZ, RZ, R26 ;  /* 0x000000ffff8d7224 */ /* 0x000fe400078e001a */
[----:B------:R-:W-:Y:S01]  /*890b0*/  IMAD.MOV.U32 R140, RZ, RZ, R27 ;  /* 0x000000ffff8c7224 */ /* 0x000fe200078e001b */
[C---:B--2---:R-:W-:Y:S08]  /*890c0*/  HMMA.1688.F32.TF32 R60, R228.reuse, R138, R84 ;  /* 0x0000008ae43c723c */ /* 0x044ff00000081054 */
[C---:B---3--:R-:W-:Y:S08]  /*890d0*/  HMMA.1688.F32.TF32 R88, R228.reuse, R142, R80 ;  /* 0x0000008ee458723c */ /* 0x048ff00000081050 */
[----:B----4-:R-:W-:Y:S07]  /*890e0*/  HMMA.1688.F32.TF32 R116, R228, R146, R108 ;  /* 0x00000092e474723c */ /* 0x010fee000008106c */
[----:B------:R-:W-:Y:S01]  /*890f0*/  STL.64 [R1+0x720], R60 ;  /* 0x0007203c01007387 */ /* 0x000fe20000100a00 */
[----:B------:R-:W-:Y:S03]  /*89100*/  STL.64 [R1+0x728], R62 ;  /* 0x0007283e01007387 */ /* 0x000fe60000100a00 */
[----:B------:R-:W2:Y:S04]  /*89110*/  LDSM.16.M88.4 R4, [R2+0x40180] ;  /* 0x040180000204783b */ /* 0x000ea80000000200 */
[----:B------:R-:W3:Y:S04]  /*89120*/  LDSM.16.M88.4 R8, [R2+0x42180] ;  /* 0x042180000208783b */ /* 0x000ee80000000200 */
[----:B------:R-:W4:Y:S04]  /*89130*/  LDSM.16.M88.4 R12, [R2+0x44180] ;  /* 0x04418000020c783b */ /* 0x000f280000000200 */
[----:B------:R-:W1:Y:S04]  /*89140*/  LDSM.16.M88.4 R16, [R2+0x46180] ;  /* 0x046180000210783b */ /* 0x000e680000000200 */
        /* <DEDUP_REMOVED lines=9> */
[----:B------:R-:W1:Y:S01]  /*891e0*/  LDSM.16.M88.4 R56, [R2+0x5a180] ;  /* 0x05a180000238783b */ /* 0x000e620000000200 */
[----:B------:R-:W1:Y:S03]  /*891f0*/  LDSM.16.M88.4 R60, [R2+0x5c180] ;  /* 0x05c18000023c783b */ /* 0x000e660000000200 */
[----:B------:R2:W1:Y:S04]  /*89200*/  LDSM.16.M88.4 R64, [R2+0x5e180] ;  /* 0x05e180000240783b */ /* 0x0004680000000200 */
[----:B------:R-:W1:Y:S04]  /*89210*/  LDSM.16.M88.4 R68, [R252+0x40180] ;  /* 0x04018000fc44783b */ /* 0x000e680000000200 */
[----:B------:R-:W1:Y:S04]  /*89220*/  LDSM.16.M88.4 R72, [R252+0x42180] ;  /* 0x04218000fc48783b */ /* 0x000e680000000200 */
[----:B------:R-:W1:Y:S04]  /*89230*/  LDSM.16.M88.4 R76, [R252+0x44180] ;  /* 0x04418000fc4c783b */ /* 0x000e680000000200 */
[----:B------:R-:W1:Y:S04]  /*89240*/  LDSM.16.M88.4 R80, [R252+0x46180] ;  /* 0x04618000fc50783b */ /* 0x000e680000000200 */
[----:B------:R-:W1:Y:S04]  /*89250*/  LDSM.16.M88.4 R84, [R252+0x48180] ;  /* 0x04818000fc54783b */ /* 0x000e680000000200 */
[----:B--2---:R2:W5:Y:S01]  /*89260*/  LDL.LU R2, [R1+0x3390] ;  /* 0x0033900001027983 */ /* 0x0045620000300800 */
[----:B------:R-:W-:Y:S02]  /*89270*/  STL.64 [R1+0x710], R88 ;  /* 0x0007105801007387 */ /* 0x000fe40000100a00 */
[----:B------:R-:W-:Y:S02]  /*89280*/  STL.64 [R1+0x718], R90 ;  /* 0x0007185a01007387 */ /* 0x000fe40000100a00 */
[----:B------:R-:W-:Y:S01]  /*89290*/  STL.64 [R1+0x480], R116 ;  /* 0x0004807401007387 */ /* 0x000fe20000100a00 */
[----:B------:R-:W-:Y:S04]  /*892a0*/  STL.64 [R1+0x488], R118 ;  /* 0x0004887601007387 */ /* 0x000fe80000100a00 */
        /* <DEDUP_REMOVED lines=8> */
[----:B------:R-:W1:Y:S04]  /*89330*/  LDSM.16.M88.4 R120, [R252+0x5a180] ;  /* 0x05a18000fc78783b */ /* 0x000e680000000200 */
[----:B------:R-:W1:Y:S04]  /*89340*/  LDSM.16.M88.4 R124, [R252+0x5c180] ;  /* 0x05c18000fc7c783b */ /* 0x000e680000000200 */
[----:B------:R2:W1:Y:S04]  /*89350*/  LDSM.16.M88.4 R128, [R252+0x5e180] ;  /* 0x05e18000fc80783b */ /* 0x0004680000000200 */
[----:B--2---:R-:W2:Y:S02]  /*89360*/  S2R R252, SR_TID.X ;  /* 0x0000000000fc7919 */ /* 0x004ea40000002100 */
[----:B--2---:R-:W-:-:S04]  /*89370*/  LOP3.LUT R252, R252, 0x7f, RZ, 0xc0, !PT ;  /* 0x0000007ffcfc7812 */ /* 0x004fc800078ec0ff */
[----:B------:R-:W-:Y:S02]  /*89380*/  SHF.L.U32 R252, R252, 0x2, RZ ;  /* 0x00000002fcfc7819 */ /* 0x000fe400000006ff */
[----:B---34-:R-:W-:Y:S04]  /*89390*/  STL.64 [R1+0x34f8], R142 ;  /* 0x0034f88e01007387 */ /* 0x018fe80000100a00 */
[----:B------:R2:W-:Y:S04]  /*893a0*/  STL.64 [R1+0x34f0], R140 ;  /* 0x0034f08c01007387 */ /* 0x0005e80000100a00 */
[----:B--2---:R-:W2:Y:S04]  /*893b0*/  LDL.LU R140, [R1+0xbb0] ;  /* 0x000bb000018c7983 */ /* 0x004ea80000300800 */
[----:B------:R-:W2:Y:S04]  /*893c0*/  LDL.LU R141, [R1+0xbb4] ;  /* 0x000bb400018d7983 */ /* 0x000ea80000300800 */
[----:B------:R-:W2:Y:S04]  /*893d0*/  LDL.LU R142, [R1+0xbb8] ;  /* 0x000bb800018e7983 */ /* 0x000ea80000300800 */
[----:B------:R-:W2:Y:S04]  /*893e0*/  LDL.LU R143, [R1+0xbbc] ;  /* 0x000bbc00018f7983 */ /* 0x000ea80000300800 */
[----:B-----5:R-:W-:Y:S04]  /*893f0*/  STL [R1+0x34e8], R2 ;  /* 0x0034e80201007387 */ /* 0x020fe80000100800 */
[----:B------:R3:W-:Y:S04]  /*89400*/  STL.64 [R1+0x34e0], R146 ;  /* 0x0034e09201007387 */ /* 0x0007e80000100a00 */
[----:B------:R-:W4:Y:S04]  /*89410*/  LDL.LU R144, [R1+0xbc0] ;  /* 0x000bc00001907983 */ /* 0x000f280000300800 */
[----:B------:R-:W4:Y:S04]  /*89420*/  LDL.LU R145, [R1+0xbc4] ;  /* 0x000bc40001917983 */ /* 0x000f280000300800 */
[----:B---3--:R-:W4:Y:S04]  /*89430*/  LDL.LU R146, [R1+0xbc8] ;  /* 0x000bc80001927983 */ /* 0x008f280000300800 */
[----:B------:R-:W4:Y:S04]  /*89440*/  LDL.LU R147, [R1+0xbcc] ;  /* 0x000bcc0001937983 */ /* 0x000f280000300800 */
[----:B------:R3:W-:Y:S04]  /*89450*/  STL.64 [R1+0x34d8], R138 ;  /* 0x0034d88a01007387 */ /* 0x0007e80000100a00 */
[----:B------:R-:W4:Y:S04]  /*89460*/  LDL.LU R136, [R1+0xb50] ;  /* 0x000b500001887983 */ /* 0x000f280000300800 */
[----:B------:R-:W4:Y:S04]  /*89470*/  LDL.LU R137, [R1+0xb54] ;  /* 0x000b540001897983 */ /* 0x000f280000300800 */
[----:B---3--:R-:W3:Y:S04]  /*89480*/  LDL.LU R138, [R1+0xb58] ;  /* 0x000b5800018a7983 */ /* 0x008ee80000300800 */
[----:B------:R-:W3:Y:S04]  /*89490*/  LDL.LU R139, [R1+0xb5c] ;  /* 0x000b5c00018b7983 */ /* 0x000ee80000300800 */
[----:B------:R1:W-:Y:S04]  /*894a0*/  STL.64 [R1+0x34d0], R134 ;  /* 0x0034d08601007387 */ /* 0x0003e80000100a00 */
[----:B------:R-:W3:Y:S04]  /*894b0*/  LDL.LU R132, [R1+0xb40] ;  /* 0x000b400001847983 */ /* 0x000ee80000300800 */
[----:B------:R-:W3:Y:S04]  /*894c0*/  LDL.LU R133, [R1+0xb44] ;  /* 0x000b440001857983 */ /* 0x000ee80000300800 */
[----:B-1----:R-:W3:Y:S04]  /*894d0*/  LDL.LU R134, [R1+0xb48] ;  /* 0x000b480001867983 */ /* 0x002ee80000300800 */
[----:B------:R-:W3:Y:S01]  /*894e0*/  LDL.LU R135, [R1+0xb4c] ;  /* 0x000b4c0001877983 */ /* 0x000ee20000300800 */
        /* <DEDUP_REMOVED lines=14> */
[----:B------:R-:W-:Y:S08]  /*895d0*/  HMMA.1688.F32.TF32 R168, R232, R60, R168 ;  /* 0x0000003ce8a8723c */ /* 0x000ff000000810a8 */
[----:B------:R-:W-:Y:S08]  /*895e0*/  HMMA.1688.F32.TF32 R224, R236, R6, R224 ;  /* 0x00000006ece0723c */ /* 0x000ff000000810e0 */
[----:B------:R-:W-:Y:S01]  /*895f0*/  HMMA.1688.F32.TF32 R164, R232, R64, R164 ;  /* 0x00000040e8a4723c */ /* 0x000fe200000810a4 */
[----:B------:R-:W-:Y:S04]  /*89600*/  LDS R232, [R0+0x3c000] ;  /* 0x03c0000000e87984 */ /* 0x000fe80000000800 */
[----:B------:R-:W-:Y:S03]  /*89610*/  LDS R234, [R0+0x3e000] ;  /* 0x03e0000000ea7984 */ /* 0x000fe60000000800 */
[C---:B------:R-:W-:Y:S01]  /*89620*/  HMMA.1688.F32.TF32 R220, R236.reuse, R10, R220 ;  /* 0x0000000aecdc723c */ /* 0x040fe200000810dc */
[----:B------:R-:W-:Y:S04]  /*89630*/  LDS R233, [R149+0x3c000] ;  /* 0x03c0000095e97984 */ /* 0x000fe80000000800 */
[----:B------:R-:W-:Y:S03]  /*89640*/  LDS R235, [R149+0x3e000] ;  /* 0x03e0000095eb7984 */ /* 0x000fe60000000800 */
[C---:B------:R-:W-:Y:S08]  /*89650*/  HMMA.1688.F32.TF32 R216, R236.reuse, R14, R216 ;  /* 0x0000000eecd8723c */ /* 0x040ff000000810d8 */
[C---:B------:R-:W-:Y:S08]  /*89660*/  HMMA.1688.F32.TF32 R212, R236.reuse, R18, R212 ;  /* 0x00000012ecd4723c */ /* 0x040ff000000810d4 */
[C---:B------:R-:W-:Y:S08]  /*89670*/  HMMA.1688.F32.TF32 R208, R236.reuse, R22, R208 ;  /* 0x00000016ecd0723c */ /* 0x040ff000000810d0 */
[C---:B------:R-:W-:Y:S08]  /*89680*/  HMMA.1688.F32.TF32 R204, R236.reuse, R26, R204 ;  /* 0x0000001aeccc723c */ /* 0x040ff000000810cc */
[C---:B------:R-:W-:Y:S08]  /*89690*/  HMMA.1688.F32.TF32 R200, R236.reuse, R30, R200 ;  /* 0x0000001eecc8723c */ /* 0x040ff000000810c8 */
[C---:B------:R-:W-:Y:S08]  /*896a0*/  HMMA.1688.F32.TF32 R196, R236.reuse, R34, R196 ;  /* 0x00000022ecc4723c */ /* 0x040ff000000810c4 */
[----:B------:R-:W-:Y:S08]  /*896b0*/  HMMA.1688.F32.TF32 R192, R236, R38, R192 ;  /* 0x00000026ecc0723c */ /* 0x000ff000000810c0 */
[C---:B--2---:R-:W-:Y:S08]  /*896c0*/  HMMA.1688.F32.TF32 R140, R228.reuse, R154, R140 ;  /* 0x0000009ae48c723c */ /* 0x044ff0000008108c */
[C---:B----4-:R-:W-:Y:S11]  /*896d0*/  HMMA.1688.F32.TF32 R144, R228.reuse, R150, R144 ;  /* 0x00000096e490723c */ /* 0x050ff60000081090 */
[----:B------:R-:W-:Y:S05]  /*896e0*/  @!UPT UIADD3 URZ, URZ, URZ, URZ ;  /* 0x0000003f3f3ff290 */ /* 0x000fea000fffe03f */
[----:B------:R-:W-:Y:S01]  /*896f0*/  IMAD.MOV.U32 R2, RZ, RZ, R142 ;  /* 0x000000ffff027224 */ /* 0x000fe200078e008e */
[----:B------:R-:W-:Y:S01]  /*89700*/  MOV R252, R143 ;  /* 0x0000008f00fc7202 */ /* 0x000fe20000000f00 */
[----:B------:R-:W-:Y:S01]  /*89710*/  IMAD.MOV.U32 R152, RZ, RZ, R140 ;  /* 0x000000ffff987224 */ /* 0x000fe200078e008c */
[----:B------:R-:W2:Y:S01]  /*89720*/  LDL.LU.64 R142, [R1+0x34f8] ;  /* 0x0034f800018e7983 */ /* 0x000ea20000300a00 */
[----:B------:R-:W-:Y:S01]  /*89730*/  IMAD.MOV.U32 R153, RZ, RZ, R141 ;  /* 0x000000ffff997224 */ /* 0x000fe200078e008d */
[C---:B---3--:R-:W-:Y:S02]  /*89740*/  HMMA.1688.F32.TF32 R136, R228.reuse, R158, R136 ;  /* 0x0000009ee488723c */ /* 0x048fe40000081088 */
[----:B------:R-:W3:Y:S06]  /*89750*/  LDL.LU.64 R140, [R1+0x34f0] ;  /* 0x0034f000018c7983 */ /* 0x000eec0000300a00 */
[----:B------:R-:W-:Y:S01]  /*89760*/  HMMA.1688.F32.TF32 R132, R228, R162, R132 ;  /* 0x000000a2e484723c */ /* 0x000fe20000081084 */
[----:B------:R-:W-:Y:S04]  /*89770*/  LDS R228, [R0+0x38000] ;  /* 0x0380000000e47984 */ /* 0x000fe80000000800 */
[----:B------:R-:W-:Y:S04]  /*89780*/  LDS R230, [R0+0x3a000] ;  /* 0x03a0000000e67984 */ /* 0x000fe80000000800 */
[----:B------:R-:W-:Y:S04]  /*89790*/  LDS R229, [R149+0x38000] ;  /* 0x0380000095e57984 */ /* 0x000fe80000000800 */
[----:B------:R-:W1:Y:S01]  /*897a0*/  LDS R231, [R149+0x3a000] ;  /* 0x03a0000095e77984 */ /* 0x000e620000000800 */
[C---:B------:R-:W-:Y:S08]  /*897b0*/  HMMA.1688.F32.TF32 R188, R236.reuse, R42, R188 ;  /* 0x0000002aecbc723c */ /* 0x040ff000000810bc */
[C---:B------:R-:W-:Y:S08]  /*897c0*/  HMMA.1688.F32.TF32 R184, R236.reuse, R46, R184 ;  /* 0x0000002eecb8723c */ /* 0x040ff000000810b8 */
[C---:B------:R-:W-:Y:S08]  /*897d0*/  HMMA.1688.F32.TF32 R180, R236.reuse, R50, R180 ;  /* 0x00000032ecb4723c */ /* 0x040ff000000810b4 */
[C---:B------:R-:W-:Y:S08]  /*897e0*/  HMMA.1688.F32.TF32 R176, R236.reuse, R54, R176 ;  /* 0x00000036ecb0723c */ /* 0x040ff000000810b0 */
[C---:B------:R-:W-:Y:S08]  /*897f0*/  HMMA.1688.F32.TF32 R172, R236.reuse, R58, R172 ;  /* 0x0000003aecac723c */ /* 0x040ff000000810ac */
[----:B------:R-:W-:Y:S08]  /*89800*/  HMMA.1688.F32.TF32 R168, R236, R62, R168 ;  /* 0x0000003eeca8723c */ /* 0x000ff000000810a8 */
[----:B-1----:R-:W-:Y:S08]  /*89810*/  HMMA.1688.F32.TF32 R224, R228, R68, R224 ;  /* 0x00000044e4e0723c */ /* 0x002ff000000810e0 */
[----:B------:R-:W-:Y:S01]  /*89820*/  HMMA.1688.F32.TF32 R164, R236, R66, R164 ;  /* 0x00000042eca4723c */ /* 0x000fe200000810a4 */
[----:B------:R-:W-:Y:S04]  /*89830*/  STL.64 [R1+0x34c8], R154 ;  /* 0x0034c89a01007387 */ /* 0x000fe80000100a00 */
[----:B------:R-:W-:Y:S03]  /*89840*/  LDS R236, [R0+0x30080] ;  /* 0x0300800000ec7984 */ /* 0x000fe60000000800 */
[C---:B------:R-:W-:Y:S01]  /*89850*/  HMMA.1688.F32.TF32 R220, R228.reuse, R72, R220 ;  /* 0x00000048e4dc723c */ /* 0x040fe200000810dc */
[----:B------:R-:W-:Y:S04]  /*89860*/  LDS R238, [R0+0x32080] ;  /* 0x0320800000ee7984 */ /* 0x000fe80000000800 */
[----:B------:R-:W-:Y:S03]  /*89870*/  LDS R237, [R149+0x30080] ;  /* 0x0300800095ed7984 */ /* 0x000fe60000000800 */
[C---:B------:R-:W-:Y:S01]  /*89880*/  HMMA.1688.F32.TF32 R216, R228.reuse, R76, R216 ;  /* 0x0000004ce4d8723c */ /* 0x040fe200000810d8 */
[----:B------:R-:W1:Y:S07]  /*89890*/  LDS R239, [R149+0x32080] ;  /* 0x0320800095ef7984 */ /* 0x000e6e0000000800 */
        /* <DEDUP_REMOVED lines=13> */
[----:B------:R-:W-:Y:S08]  /*89970*/  HMMA.1688.F32.TF32 R228, R228, R128, R164 ;  /* 0x00000080e4e4723c */ /* 0x000ff000000810a4 */
[C---:B------:R-:W-:Y:S07]  /*89980*/  HMMA.1688.F32.TF32 R164, R232.reuse, R74, R220 ;  /* 0x0000004ae8a4723c */ /* 0x040fee00000810dc */
[----:B------:R-:W-:Y:S01]  /*89990*/  STL.64 [R1+0x1670], R224 ;  /* 0x001670e001007387 */ /* 0x000fe20000100a00 */
[C---:B------:R-:W-:Y:S03]  /*899a0*/  HMMA.1688.F32.TF32 R216, R232.reuse, R78, R216 ;  /* 0x0000004ee8d8723c */ /* 0x040fe600000810d8 */
[----:B------:R-:W-:Y:S05]  /*899b0*/  STL.64 [R1+0x1678], R226 ;  /* 0x001678e201007387 */ /* 0x000fea0000100a00 */
[C---:B------:R-:W-:Y:S07]  /*899c0*/  HMMA.1688.F32.TF32 R212, R232.reuse, R82, R212 ;  /* 0x00000052e8d4723c */ /* 0x040fee00000810d4 */
[----:B------:R-:W-:Y:S04]  /*899d0*/  STL.64 [R1+0x1660], R164 ;  /* 0x001660a401007387 */ /* 0x000fe80000100a00 */
[----:B------:R4:W-:Y:S02]  /*899e0*/  STL.64 [R1+0x1668], R166 ;  /* 0x001668a601007387 */ /* 0x0009e40000100a00 */
[C---:B----4-:R-:W-:Y:S02]  /*899f0*/  HMMA.1688.F32.TF32 R164, R232.reuse, R86, R208 ;  /* 0x00000056e8a4723c */ /* 0x050fe400000810d0 */
        /* <DEDUP_REMOVED lines=8> */
[C---:B----4-:R-:W-:Y:S02]  /*89a80*/  HMMA.1688.F32.TF32 R164, R232.reuse, R98, R196 ;  /* 0x00000062e8a4723c */ /* 0x050fe400000810c4 */
[----:B------:R-:W-:Y:S06]  /*89a90*/  STL.64 [R1+0x1620], R204 ;  /* 0x001620cc01007387 */ /* 0x000fec0000100a00 */
[C---:B------:R-:W-:Y:S01]  /*89aa0*/  HMMA.1688.F32.TF32 R192, R232.reuse, R102, R192 ;  /* 0x00000066e8c0723c */ /* 0x040fe200000810c0 */
[----:B------:R-:W-:Y:S04]  /*89ab0*/  STL.64 [R1+0x1628], R206 ;  /* 0x001628ce01007387 */ /* 0x000fe80000100a00 */
        /* <DEDUP_REMOVED lines=8> */
[----:B------:R-:W2:Y:S01]  /*89b40*/  LDL.LU R216, [R1+0x3b0] ;  /* 0x0003b00001d87983 */ /* 0x000ea20000300800 */
[C---:B------:R-:W-:Y:S03]  /*89b50*/  HMMA.1688.F32.TF32 R188, R232.reuse, R106, R188 ;  /* 0x0000006ae8bc723c */ /* 0x040fe600000810bc */
        /* <DEDUP_REMOVED lines=8> */
[----:B------:R1:W-:Y:S04]  /*89be0*/  STL.64 [R1+0x1690], R192 ;  /* 0x001690c001007387 */ /* 0x0003e80000100a00 */
[----:B------:R1:W-:Y:S04]  /*89bf0*/  STL.64 [R1+0x1698], R194 ;  /* 0x001698c201007387 */ /* 0x0003e80000100a00 */
[----:B------:R-:W2:Y:S04]  /*89c00*/  LDL.LU R201, [R1+0x164] ;  /* 0x0001640001c97983 */ /* 0x000ea80000300800 */
[----:B------:R-:W3:Y:S04]  /*89c10*/  LDL.LU R202, [R1+0x168] ;  /* 0x0001680001ca7983 */ /* 0x000ee80000300800 */
[----:B------:R-:W3:Y:S01]  /*89c20*/  LDL.LU R203, [R1+0x16c] ;  /* 0x00016c0001cb7983 */ /* 0x000ee20000300800 */
[C---:B------:R-:W-:Y:S03]  /*89c30*/  HMMA.1688.F32.TF32 R184, R232.reuse, R110, R184 ;  /* 0x0000006ee8b8723c */ /* 0x040fe600000810b8 */
[----:B-1----:R-:W4:Y:S04]  /*89c40*/  LDL.LU R192, [R1+0x180] ;  /* 0x0001800001c07983 */ /* 0x002f280000300800 */
        /* <DEDUP_REMOVED lines=14> */
[----:B------:R1:W-:Y:S04]  /*89d30*/  STL.64 [R1+0x1680], R188 ;  /* 0x001680bc01007387 */ /* 0x0003e80000100a00 */
[----:B------:R1:W-:Y:S04]  /*89d40*/  STL.64 [R1+0x1688], R190 ;  /* 0x001688be01007387 */ /* 0x0003e80000100a00 */
        /* <DEDUP_REMOVED lines=8> */
[----:B-1----:R-:W4:Y:S04]  /*89dd0*/  LDL.LU R188, [R1+0x190] ;  /* 0x0001900001bc7983 */ /* 0x002f280000300800 */
[----:B------:R-:W4:Y:S01]  /*89de0*/  LDL.LU R189, [R1+0x194] ;  /* 0x0001940001bd7983 */ /* 0x000f220000300800 */
[C---:B------:R-:W-:Y:S03]  /*89df0*/  HMMA.1688.F32.TF32 R168, R232.reuse, R126, R168 ;  /* 0x0000007ee8a8723c */ /* 0x040fe600000810a8 */
[----:B------:R-:W4:Y:S04]  /*89e00*/  LDL.LU R190, [R1+0x198] ;  /* 0x0001980001be7983 */ /* 0x000f280000300800 */
[----:B------:R-:W4:Y:S04]  /*89e10*/  LDL.LU R191, [R1+0x19c] ;  /* 0x00019c0001bf7983 */ /* 0x000f280000300800 */
[----:B------:R1:W-:Y:S04]  /*89e20*/  STL.64 [R1+0x16d0], R184 ;  /* 0x0016d0b801007387 */ /* 0x0003e80000100a00 */
[----:B------:R1:W-:Y:S04]  /*89e30*/  STL.64 [R1+0x16d8], R186 ;  /* 0x0016d8ba01007387 */ /* 0x0003e80000100a00 */
[----:B------:R-:W-:Y:S04]  /*89e40*/  LDS R164, [R0+0x34080] ;  /* 0x0340800000a47984 */ /* 0x000fe80000000800 */
[----:B-1----:R-:W4:Y:S04]  /*89e50*/  LDL.LU R184, [R1+0x3e0] ;  /* 0x0003e00001b87983 */ /* 0x002f280000300800 */
[----:B------:R-:W4:Y:S04]  /*89e60*/  LDL.LU R185, [R1+0x3e4] ;  /* 0x0003e40001b97983 */ /* 0x000f280000300800 */
        /* <DEDUP_REMOVED lines=18> */
[----:B------:R-:W2:Y:S04]  /*89f90*/  LDS R167, [R149+0x36080] ;  /* 0x0360800095a77984 */ /* 0x000ea80000000800 */
[----:B-1----:R-:W4:Y:S04]  /*89fa0*/  LDL.LU R172, [R1+0x3d0] ;  /* 0x0003d00001ac7983 */ /* 0x002f280000300800 */
[----:B------:R-:W4:Y:S04]  /*89fb0*/  LDL.LU R173, [R1+0x3d4] ;  /* 0x0003d40001ad7983 */ /* 0x000f280000300800 */
[----:B------:R-:W4:Y:S04]  /*89fc0*/  LDL.LU R174, [R1+0x3d8] ;  /* 0x0003d80001ae7983 */ /* 0x000f280000300800 */
[----:B------:R-:W4:Y:S04]  /*89fd0*/  LDL.LU R175, [R1+0x3dc] ;  /* 0x0003dc0001af7983 */ /* 0x000f280000300800 */
[----:B------:R-:W-:Y:S04]  /*89fe0*/  STL.64 [R1+0x1730], R168 ;  /* 0x001730a801007387 */ /* 0x000fe80000100a00 */
[----:B------:R1:W-:Y:S02]  /*89ff0*/  STL.64 [R1+0x1738], R170 ;  /* 0x001738aa01007387 */ /* 0x0003e40000100a00 */
[----:B-1----:R-:W-:Y:S02]  /*8a000*/  HMMA.1688.F32.TF32 R168, R232, R130, R228 ;  /* 0x00000082e8a8723c */ /* 0x002fe400000810e4 */
[----:B------:R-:W4:Y:S11]  /*8a010*/  LDL.LU R228, [R1+0x420] ;  /* 0x0004200001e47983 */ /* 0x000f360000300800 */
[----:B------:R-:W-:Y:S10]  /*8a020*/  @!UPT UIADD3 URZ, URZ, URZ, URZ ;  /* 0x0000003f3f3ff290 */ /* 0x000ff4000fffe03f */
[----:B------:R-:W-:Y:S04]  /*8a030*/  STL.64 [R1+0x1720], R168 ;  /* 0x001720a801007387 */ /* 0x000fe80000100a00 */
[----:B------:R-:W-:Y:S04]  /*8a040*/  STL.64 [R1+0x1728], R170 ;  /* 0x001728aa01007387 */ /* 0x000fe80000100a00 */
        /* <DEDUP_REMOVED lines=8> */
[C---:B---3--:R-:W-:Y:S08]  /*8a0d0*/  HMMA.1688.F32.TF32 R200, R236.reuse, R32, R200 ;  /* 0x00000020ecc8723c */ /* 0x048ff000000810c8 */
[C---:B------:R-:W-:Y:S08]  /*8a0e0*/  HMMA.1688.F32.TF32 R216, R236.reuse, R52, R216 ;  /* 0x00000034ecd8723c */ /* 0x040ff000000810d8 */
[C---:B----4-:R-:W-:Y:S08]  /*8a0f0*/  HMMA.1688.F32.TF32 R192, R236.reuse, R24, R192 ;  /* 0x00000018ecc0723c */ /* 0x050ff000000810c0 */
[C---:B------:R-:W-:Y:S08]  /*8a100*/  HMMA.1688.F32.TF32 R196, R236.reuse, R28, R196 ;  /* 0x0000001cecc4723c */ /* 0x040ff000000810c4 */
[C---:B------:R-:W-:Y:S08]  /*8a110*/  HMMA.1688.F32.TF32 R204, R236.reuse, R36, R204 ;  /* 0x00000024eccc723c */ /* 0x040ff000000810cc */
[C---:B------:R-:W-:Y:S08]  /*8a120*/  HMMA.1688.F32.TF32 R224, R236.reuse, R8, R224 ;  /* 0x00000008ece0723c */ /* 0x040ff000000810e0 */
[----:B------:R-:W-:Y:S11]  /*8a130*/  HMMA.1688.F32.TF32 R220, R236, R4, R220 ;  /* 0x00000004ecdc723c */ /* 0x000ff600000810dc */
[----:B------:R-:W-:Y:S05]  /*8a140*/  @!UPT UIADD3 URZ, URZ, URZ, URZ ;  /* 0x0000003f3f3ff290 */ /* 0x000fea000fffe03f */
[----:B------:R-:W-:Y:S08]  /*8a150*/  HMMA.1688.F32.TF32 R224, R164, R10, R224 ;  /* 0x0000000aa4e0723c */ /* 0x000ff000000810e0 */
[----:B------:R-:W-:Y:S08]  /*8a160*/  HMMA.1688.F32.TF32 R188, R236, R20, R188 ;  /* 0x00000014ecbc723c */ /* 0x000ff000000810bc */
[----:B------:R-:W-:Y:S08]  /*8a170*/  HMMA.1688.F32.TF32 R220, R164, R6, R220 ;  /* 0x00000006a4dc723c */ /* 0x000ff000000810dc */
        /* <DEDUP_REMOVED lines=9> */
[----:B------:R-:W-:Y:S08]  /*8a210*/  HMMA.1688.F32.TF32 R180, R164, R14, R180 ;  /* 0x0000000ea4b4723c */ /* 0x000ff000000810b4 */
[----:B-1----:R-:W-:Y:S08]  /*8a220*/  HMMA.1688.F32.TF32 R220, R168, R68, R220 ;  /* 0x00000044a8dc723c */ /* 0x002ff000000810dc */
[C---:B------:R-:W-:Y:S08]  /*8a230*/  HMMA.1688.F32.TF32 R228, R236.reuse, R40, R228 ;  /* 0x00000028ece4723c */ /* 0x040ff000000810e4 */
[----:B------:R-:W-:Y:S08]  /*8a240*/  HMMA.1688.F32.TF32 R236, R236, R64, R240 ;  /* 0x00000040ecec723c */ /* 0x000ff000000810f0 */
        /* <DEDUP_REMOVED lines=14> */
[----:B------:R-:W-:Y:S03]  /*8a330*/  LDS R166, [R0+0x32100] ;  /* 0x0321000000a67984 */ /* 0x000fe60000000800 */
[C---:B------:R-:W-:Y:S01]  /*8a340*/  HMMA.1688.F32.TF32 R224, R168.reuse, R72, R224 ;  /* 0x00000048a8e0723c */ /* 0x040fe200000810e0 */
[----:B------:R-:W-:Y:S04]  /*8a350*/  LDS R165, [R149+0x30100] ;  /* 0x0301000095a57984 */ /* 0x000fe80000000800 */
[----:B------:R-:W1:Y:S03]  /*8a360*/  LDS R167, [R149+0x32100] ;  /* 0x0321000095a77984 */ /* 0x000e660000000800 */
[----:B------:R-:W-:Y:S08]  /*8a370*/  HMMA.1688.F32.TF32 R180, R168, R76, R180 ;  /* 0x0000004ca8b4723c */ /* 0x000ff000000810b4 */
[----:B--2---:R-:W-:Y:S08]  /*8a380*/  HMMA.1688.F32.TF32 R240, R208, R70, R220 ;  /* 0x00000046d0f0723c */ /* 0x004ff000000810dc */
        /* <DEDUP_REMOVED lines=13> */
[C---:B------:R-:W-:Y:S01]  /*8a460*/  HMMA.1688.F32.TF32 R168, R208.reuse, R74, R224 ;  /* 0x0000004ad0a8723c */ /* 0x040fe200000810e0 */
[----:B------:R-:W-:Y:S04]  /*8a470*/  STL.64 [R1+0x1520], R240 ;  /* 0x001520f001007387 */ /* 0x000fe80000100a00 */
[----:B------:R-:W-:Y:S03]  /*8a480*/  STL.64 [R1+0x1528], R242 ;  /* 0x001528f201007387 */ /* 0x000fe60000100a00 */
[C---:B------:R-:W-:Y:S08]  /*8a490*/  HMMA.1688.F32.TF32 R220, R208.reuse, R78, R180 ;  /* 0x0000004ed0dc723c */ /* 0x040ff000000810b4 */
[C---:B------:R-:W-:Y:S07]  /*8a4a0*/  HMMA.1688.F32.TF32 R180, R208.reuse, R82, R184 ;  /* 0x00000052d0b4723c */ /* 0x040fee00000810b8 */
[----:B------:R-:W-:Y:S04]  /*8a4b0*/  STL.64 [R1+0x1510], R168 ;  /* 0x001510a801007387 */ /* 0x000fe80000100a00 */
[----:B------:R2:W-:Y:S01]  /*8a4c0*/  STL.64 [R1+0x1518], R170 ;  /* 0x001518aa01007387 */ /* 0x0005e20000100a00 */
[C---:B------:R-:W-:Y:S08]  /*8a4d0*/  HMMA.1688.F32.TF32 R184, R208.reuse, R90, R192 ;  /* 0x0000005ad0b8723c */ /* 0x040ff000000810c0 */
        /* <DEDUP_REMOVED lines=8> */
[----:B------:R-:W-:Y:S01]  /*8a560*/  STL.64 [R1+0x1550], R184 ;  /* 0x001550b801007387 */ /* 0x000fe20000100a00 */
[C---:B--2---:R-:W-:Y:S03]  /*8a570*/  HMMA.1688.F32.TF32 R168, R208.reuse, R98, R200 ;  /* 0x00000062d0a8723c */ /* 0x044fe600000810c8 */
[----:B------:R2:W-:Y:S04]  /*8a580*/  STL.64 [R1+0x1558], R186 ;  /* 0x001558ba01007387 */ /* 0x0005e80000100a00 */
[----:B------:R-:W3:Y:S01]  /*8a590*/  LDL.LU R240, [R1+0x370] ;  /* 0x0003700001f07983 */ /* 0x000ee20000300800 */
[C---:B--2---:R-:W-:Y:S07]  /*8a5a0*/  HMMA.1688.F32.TF32 R184, R208.reuse, R102, R204 ;  /* 0x00000066d0b8723c */ /* 0x044fee00000810cc */
[----:B------:R2:W-:Y:S04]  /*8a5b0*/  STL.64 [R1+0x1540], R180 ;  /* 0x001540b401007387 */ /* 0x0005e80000100a00 */
[----:B------:R4:W-:Y:S04]  /*8a5c0*/  STL.64 [R1+0x1548], R182 ;  /* 0x001548b601007387 */ /* 0x0009e80000100a00 */
[----:B------:R-:W-:Y:S04]  /*8a5d0*/  STL.64 [R1+0x1530], R168 ;  /* 0x001530a801007387 */ /* 0x000fe80000100a00 */
[----:B------:R-:W-:Y:S04]  /*8a5e0*/  STL.64 [R1+0x1538], R170 ;  /* 0x001538aa01007387 */ /* 0x000fe80000100a00 */
[----:B------:R-:W3:Y:S01]  /*8a5f0*/  LDL.LU R241, [R1+0x374] ;  /* 0x0003740001f17983 */ /* 0x000ee20000300800 */
[C---:B------:R-:W-:Y:S03]  /*8a600*/  HMMA.1688.F32.TF32 R192, R208.reuse, R106, R228 ;  /* 0x0000006ad0c0723c */ /* 0x040fe600000810e4 */
[----:B------:R-:W3:Y:S04]  /*8a610*/  LDL.LU R242, [R1+0x378] ;  /* 0x0003780001f27983 */ /* 0x000ee80000300800 */
[----:B------:R-:W3:Y:S04]  /*8a620*/  LDL.LU R243, [R1+0x37c] ;  /* 0x00037c0001f37983 */ /* 0x000ee80000300800 */
[----:B--2---:R-:W1:Y:S01]  /*8a630*/  LDL.LU R180, [R1+0x5f0] ;  /* 0x0005f00001b47983 */ /* 0x004e620000300800 */
[C---:B------:R-:W-:Y:S03]  /*8a640*/  HMMA.1688.F32.TF32 R188, R208.reuse, R110, R232 ;  /* 0x0000006ed0bc723c */ /* 0x040fe600000810e8 */
[----:B------:R-:W1:Y:S04]  /*8a650*/  LDL.LU R181, [R1+0x5f4] ;  /* 0x0005f40001b57983 */ /* 0x000e680000300800 */
[----:B----4-:R-:W1:Y:S04]  /*8a660*/  LDL.LU R182, [R1+0x5f8] ;  /* 0x0005f80001b67983 */ /* 0x010e680000300800 */
[----:B------:R-:W1:Y:S04]  /*8a670*/  LDL.LU R183, [R1+0x5fc] ;  /* 0x0005fc0001b77983 */ /* 0x000e680000300800 */
[----:B------:R-:W-:Y:S04]  /*8a680*/  STL.64 [R1+0x1580], R184 ;  /* 0x001580b801007387 */ /* 0x000fe80000100a00 */
[----:B------:R2:W-:Y:S01]  /*8a690*/  STL.64 [R1+0x1588], R186 ;  /* 0x001588ba01007387 */ /* 0x0005e20000100a00 */
[C---:B------:R-:W-:Y:S03]  /*8a6a0*/  HMMA.1688.F32.TF32 R216, R208.reuse, R118, R216 ;  /* 0x00000076d0d8723c */ /* 0x040fe600000810d8 */
[----:B------:R-:W-:Y:S04]  /*8a6b0*/  LDS R168, [R0+0x34100] ;  /* 0x0341000000a87984 */ /* 0x000fe80000000800 */
[----:B------:R-:W-:Y:S01]  /*8a6c0*/  LDS R170, [R0+0x36100] ;  /* 0x0361000000aa7984 */ /* 0x000fe20000000800 */
[C---:B--2---:R-:W-:Y:S03]  /*8a6d0*/  HMMA.1688.F32.TF32 R184, R208.reuse, R114, R212 ;  /* 0x00000072d0b8723c */ /* 0x044fe600000810d4 */
[----:B------:R2:W-:Y:S04]  /*8a6e0*/  STL.64 [R1+0x1590], R192 ;  /* 0x001590c001007387 */ /* 0x0005e80000100a00 */
[----:B------:R4:W-:Y:S04]  /*8a6f0*/  STL.64 [R1+0x1598], R194 ;  /* 0x001598c201007387 */ /* 0x0009e80000100a00 */
[----:B------:R-:W3:Y:S04]  /*8a700*/  LDL.LU R228, [R1+0x630] ;  /* 0x0006300001e47983 */ /* 0x000ee80000300800 */
[----:B------:R2:W-:Y:S04]  /*8a710*/  STL.64 [R1+0x15d0], R188 ;  /* 0x0015d0bc01007387 */ /* 0x0005e80000100a00 */
[----:B------:R2:W-:Y:S01]  /*8a720*/  STL.64 [R1+0x15d8], R190 ;  /* 0x0015d8be01007387 */ /* 0x0005e20000100a00 */
[C---:B------:R-:W-:Y:S03]  /*8a730*/  HMMA.1688.F32.TF32 R176, R208.reuse, R122, R176 ;  /* 0x0000007ad0b0723c */ /* 0x040fe600000810b0 */
[----:B------:R-:W-:Y:S04]  /*8a740*/  LDS R169, [R149+0x34100] ;  /* 0x0341000095a97984 */ /* 0x000fe80000000800 */
        /* <DEDUP_REMOVED lines=46> */
[----:B------:R1:W-:Y:S04]  /*8aa30*/  STL.64 [R1+0x16b0], R216 ;  /* 0x0016b0d801007387 */ /* 0x0003e80000100a00 */
[----:B------:R1:W-:Y:S04]  /*8aa40*/  STL.64 [R1+0x16b8], R218 ;  /* 0x0016b8da01007387 */ /* 0x0003e80000100a00 */
[----:B------:R-:W1:Y:S04]  /*8aa50*/  LDS R171, [R149+0x36100] ;  /* 0x0361000095ab7984 */ /* 0x000e680000000800 */
[----:B-1----:R-:W4:Y:S04]  /*8aa60*/  LDL.LU R216, [R1+0x600] ;  /* 0x0006000001d87983 */ /* 0x002f280000300800 */
[----:B------:R-:W4:Y:S04]  /*8aa70*/  LDL.LU R217, [R1+0x604] ;  /* 0x0006040001d97983 */ /* 0x000f280000300800 */
[----:B------:R-:W4:Y:S04]  /*8aa80*/  LDL.LU R218, [R1+0x608] ;  /* 0x0006080001da7983 */ /* 0x000f280000300800 */
[----:B------:R-:W4:Y:S04]  /*8aa90*/  LDL.LU R219, [R1+0x60c] ;  /* 0x00060c0001db7983 */ /* 0x000f280000300800 */
[----:B------:R1:W-:Y:S04]  /*8aaa0*/  STL.64 [R1+0x16a0], R176 ;  /* 0x0016a0b001007387 */ /* 0x0003e80000100a00 */
[----:B------:R1:W-:Y:S04]  /*8aab0*/  STL.64 [R1+0x16a8], R178 ;  /* 0x0016a8b201007387 */ /* 0x0003e80000100a00 */
        /* <DEDUP_REMOVED lines=9> */
[----:B------:R-:W4:Y:S01]  /*8ab50*/  LDL.LU R175, [R1+0x6ac] ;  /* 0x0006ac0001af7983 */ /* 0x000f220000300800 */
[----:B------:R-:W-:Y:S11]  /*8ab60*/  HMMA.1688.F32.TF32 R208, R208, R130, R236 ;  /* 0x00000082d0d0723c */ /* 0x000ff600000810ec */
[----:B------:R-:W-:Y:S11]  /*8ab70*/  @!UPT UIADD3 URZ, URZ, URZ, URZ ;  /* 0x0000003f3f3ff290 */ /* 0x000ff6000fffe03f */
[----:B------:R-:W-:Y:S01]  /*8ab80*/  @!UPT UIADD3 URZ, URZ, URZ, URZ ;  /* 0x0000003f3f3ff290 */ /* 0x000fe2000fffe03f */
[----:B------:R-:W-:Y:S04]  /*8ab90*/  STL.64 [R1+0x16e0], R208 ;  /* 0x0016e0d001007387 */ /* 0x000fe80000100a00 */
[----:B------:R1:W-:Y:S01]  /*8aba0*/  STL.64 [R1+0x16e8], R210 ;  /* 0x0016e8d201007387 */ /* 0x0003e20000100a00 */
[C---:B------:R-:W-:Y:S08]  /*8abb0*/  HMMA.1688.F32.TF32 R180, R164.reuse, R56, R180 ;  /* 0x00000038a4b4723c */ /* 0x040ff000000810b4 */
[C---:B---3--:R-:W-:Y:S08]  /*8abc0*/  HMMA.1688.F32.TF32 R236, R164.reuse, R64, R240 ;  /* 0x00000040a4ec723c */ /* 0x048ff000000810f0 */
[C---:B------:R-:W-:Y:S08]  /*8abd0*/  HMMA.1688.F32.TF32 R228, R164.reuse, R40, R228 ;  /* 0x00000028a4e4723c */ /* 0x040ff000000810e4 */
[C---:B------:R-:W-:Y:S08]  /*8abe0*/  HMMA.1688.F32.TF32 R200, R164.reuse, R32, R200 ;  /* 0x00000020a4c8723c */ /* 0x040ff000000810c8 */
[C---:B--2---:R-:W-:Y:S08]  /*8abf0*/  HMMA.1688.F32.TF32 R192, R164.reuse, R24, R192 ;  /* 0x00000018a4c0723c */ /* 0x044ff000000810c0 */
[C---:B----4-:R-:W-:Y:S08]  /*8ac00*/  HMMA.1688.F32.TF32 R188, R164.reuse, R20, R188 ;  /* 0x00000014a4bc723c */ /* 0x050ff000000810bc */
[C---:B------:R-:W-:Y:S08]  /*8ac10*/  HMMA.1688.F32.TF32 R184, R164.reuse, R16, R184 ;  /* 0x00000010a4b8723c */ /* 0x040ff000000810b8 */
[C---:B------:R-:W-:Y:S08]  /*8ac20*/  HMMA.1688.F32.TF32 R220, R164.reuse, R4, R220 ;  /* 0x00000004a4dc723c */ /* 0x040ff000000810dc */
[C---:B------:R-:W-:Y:S08]  /*8ac30*/  HMMA.1688.F32.TF32 R224, R164.reuse, R8, R224 ;  /* 0x00000008a4e0723c */ /* 0x040ff000000810e0 */
[----:B------:R-:W-:Y:S08]  /*8ac40*/  HMMA.1688.F32.TF32 R196, R164, R28, R196 ;  /* 0x0000001ca4c4723c */ /* 0x000ff000000810c4 */
[----:B------:R-:W-:Y:S08]  /*8ac50*/  HMMA.1688.F32.TF32 R220, R168, R6, R220 ;  /* 0x00000006a8dc723c */ /* 0x000ff000000810dc */
[C---:B------:R-:W-:Y:S08]  /*8ac60*/  HMMA.1688.F32.TF32 R204, R164.reuse, R36, R204 ;  /* 0x00000024a4cc723c */ /* 0x040ff000000810cc */
[C---:B------:R-:W-:Y:S08]  /*8ac70*/  HMMA.1688.F32.TF32 R232, R164.reuse, R44, R232 ;  /* 0x0000002ca4e8723c */ /* 0x040ff000000810e8 */
[C---:B------:R-:W-:Y:S08]  /*8ac80*/  HMMA.1688.F32.TF32 R212, R164.reuse, R48, R212 ;  /* 0x00000030a4d4723c */ /* 0x040ff000000810d4 */
[C---:B------:R-:W-:Y:S08]  /*8ac90*/  HMMA.1688.F32.TF32 R216, R164.reuse, R52, R216 ;  /* 0x00000034a4d8723c */ /* 0x040ff000000810d8 */
[C---:B------:R-:W-:Y:S08]  /*8aca0*/  HMMA.1688.F32.TF32 R176, R164.reuse, R60, R176 ;  /* 0x0000003ca4b0723c */ /* 0x040ff000000810b0 */
[----:B-1----:R-:W-:Y:S01]  /*8acb0*/  HMMA.1688.F32.TF32 R208, R164, R12, R172 ;  /* 0x0000000ca4d0723c */ /* 0x002fe200000810ac */
[----:B------:R-:W-:Y:S04]  /*8acc0*/  LDS R172, [R0+0x38100] ;  /* 0x0381000000ac7984 */ /* 0x000fe80000000800 */
[----:B------:R-:W-:Y:S04]  /*8acd0*/  LDS R174, [R0+0x3a100] ;  /* 0x03a1000000ae7984 */ /* 0x000fe80000000800 */
[----:B------:R-:W-:Y:S04]  /*8ace0*/  LDS R173, [R149+0x38100] ;  /* 0x0381000095ad7984 */ /* 0x000fe80000000800 */
[----:B------:R-:W1:Y:S11]  /*8acf0*/  LDS R175, [R149+0x3a100] ;  /* 0x03a1000095af7984 */ /* 0x000e760000000800 */
[C---:B------:R-:W-:Y:S01]  /*8ad00*/  HMMA.1688.F32.TF32 R164, R168.reuse, R14, R208 ;  /* 0x0000000ea8a4723c */ /* 0x040fe200000810d0 */
[----:B------:R-:W-:Y:S04]  /*8ad10*/  LDS R208, [R0+0x3c100] ;  /* 0x03c1000000d07984 */ /* 0x000fe80000000800 */
[----:B------:R-:W-:Y:S04]  /*8ad20*/  LDS R210, [R0+0x3e100] ;  /* 0x03e1000000d27984 */ /* 0x000fe80000000800 */
[----:B------:R-:W-:Y:S04]  /*8ad30*/  LDS R209, [R149+0x3c100] ;  /* 0x03c1000095d17984 */ /* 0x000fe80000000800 */
[----:B------:R-:W2:Y:S01]  /*8ad40*/  LDS R211, [R149+0x3e100] ;  /* 0x03e1000095d37984 */ /* 0x000ea20000000800 */
        /* <DEDUP_REMOVED lines=16> */
[C---:B-1----:R-:W-:Y:S01]  /*8ae50*/  HMMA.1688.F32.TF32 R220, R172.reuse, R68, R220 ;  /* 0x00000044acdc723c */ /* 0x042fe200000810dc */
[----:B------:R-:W-:Y:S04]  /*8ae60*/  LDS R169, [R149+0x30180] ;  /* 0x0301800095a97984 */ /* 0x000fe80000000800 */
[----:B------:R-:W1:Y:S03]  /*8ae70*/  LDS R171, [R149+0x32180] ;  /* 0x0321800095ab7984 */ /* 0x000e660000000800 */
        /* <DEDUP_REMOVED lines=29> */
[C---:B--2---:R-:W-:Y:S02]  /*8b050*/  HMMA.1688.F32.TF32 R172, R208.reuse, R94, R196 ;  /* 0x0000005ed0ac723c */ /* 0x044fe400000810c4 */
[----:B------:R-:W-:Y:S04]  /*8b060*/  STL.64 [R1+0x1430], R164 ;  /* 0x001430a401007387 */ /* 0x000fe80000100a00 */
[----:B------:R2:W-:Y:S04]  /*8b070*/  STL.64 [R1+0x1438], R166 ;  /* 0x001438a601007387 */ /* 0x0005e80000100a00 */
[----:B------:R-:W-:Y:S04]  /*8b080*/  STL.64 [R1+0x1420], R184 ;  /* 0x001420b801007387 */ /* 0x000fe80000100a00 */
[----:B------:R-:W-:Y:S01]  /*8b090*/  STL.64 [R1+0x1428], R186 ;  /* 0x001428ba01007387 */ /* 0x000fe20000100a00 */
[C---:B--2---:R-:W-:Y:S03]  /*8b0a0*/  HMMA.1688.F32.TF32 R164, R208.reuse, R98, R200 ;  /* 0x00000062d0a4723c */ /* 0x044fe600000810c8 */
[----:B------:R-:W2:Y:S05]  /*8b0b0*/  LDL.LU R240, [R1+0x280] ;  /* 0x0002800001f07983 */ /* 0x000eaa0000300800 */
[----:B------:R-:W-:Y:S04]  /*8b0c0*/  STL.64 [R1+0x1410], R172 ;  /* 0x001410ac01007387 */ /* 0x000fe80000100a00 */
[----:B------:R3:W-:Y:S02]  /*8b0d0*/  STL.64 [R1+0x1418], R174 ;  /* 0x001418ae01007387 */ /* 0x0007e40000100a00 */
[C---:B---3--:R-:W-:Y:S09]  /*8b0e0*/  HMMA.1688.F32.TF32 R172, R208.reuse, R102, R204 ;  /* 0x00000066d0ac723c */ /* 0x048ff200000810cc */
[----:B------:R-:W-:Y:S04]  /*8b0f0*/  STL.64 [R1+0x190], R164 ;  /* 0x000190a401007387 */ /* 0x000fe80000100a00 */
[----:B------:R-:W-:Y:S01]  /*8b100*/  STL.64 [R1+0x198], R166 ;  /* 0x000198a601007387 */ /* 0x000fe20000100a00 */
[C---:B------:R-:W-:Y:S03]  /*8b110*/  HMMA.1688.F32.TF32 R188, R208.reuse, R106, R228 ;  /* 0x0000006ad0bc723c */ /* 0x040fe600000810e4 */
[----:B------:R-:W2:Y:S04]  /*8b120*/  LDL.LU R241, [R1+0x284] ;  /* 0x0002840001f17983 */ /* 0x000ea80000300800 */
[----:B------:R-:W2:Y:S01]  /*8b130*/  LDL.LU R242, [R1+0x288] ;  /* 0x0002880001f27983 */ /* 0x000ea20000300800 */
[C---:B------:R-:W-:Y:S03]  /*8b140*/  HMMA.1688.F32.TF32 R184, R208.reuse, R110, R232 ;  /* 0x0000006ed0b8723c */ /* 0x040fe600000810e8 */
[----:B------:R-:W2:Y:S04]  /*8b150*/  LDL.LU R243, [R1+0x28c] ;  /* 0x00028c0001f37983 */ /* 0x000ea80000300800 */
        /* <DEDUP_REMOVED lines=8> */
[----:B------:R-:W-:Y:S04]  /*8b1e0*/  STL.64 [R1+0x14a8], R190 ;  /* 0x0014a8be01007387 */ /* 0x000fe80000100a00 */
[----:B------:R-:W3:Y:S04]  /*8b1f0*/  LDL.LU R228, [R1+0x2d0] ;  /* 0x0002d00001e47983 */ /* 0x000ee80000300800 */
[----:B------:R-:W-:Y:S04]  /*8b200*/  STL.64 [R1+0x14f0], R184 ;  /* 0x0014f0b801007387 */ /* 0x000fe80000100a00 */
[----:B------:R-:W-:Y:S01]  /*8b210*/  STL.64 [R1+0x14f8], R186 ;  /* 0x0014f8ba01007387 */ /* 0x000fe20000100a00 */
[C---:B------:R-:W-:Y:S03]  /*8b220*/  HMMA.1688.F32.TF32 R180, R208.reuse, R122, R180 ;  /* 0x0000007ad0b4723c */ /* 0x040fe600000810b4 */
[----:B------:R-:W4:Y:S04]  /*8b230*/  LDS R167, [R149+0x36180] ;  /* 0x0361800095a77984 */ /* 0x000f280000000800 */
[----:B------:R1:W-:Y:S04]  /*8b240*/  STL.64 [R1+0x14e0], R172 ;  /* 0x0014e0ac01007387 */ /* 0x0003e80000100a00 */
[----:B------:R1:W-:Y:S04]  /*8b250*/  STL.64 [R1+0x14e8], R174 ;  /* 0x0014e8ae01007387 */ /* 0x0003e80000100a00 */
[----:B------:R-:W3:Y:S04]  /*8b260*/  LDL.LU R229, [R1+0x2d4] ;  /* 0x0002d40001e57983 */ /* 0x000ee80000300800 */
[----:B------:R-:W3:Y:S04]  /*8b270*/  LDL.LU R230, [R1+0x2d8] ;  /* 0x0002d80001e67983 */ /* 0x000ee80000300800 */
[----:B------:R-:W3:Y:S04]  /*8b280*/  LDL.LU R231, [R1+0x2dc] ;  /* 0x0002dc0001e77983 */ /* 0x000ee80000300800 */
[----:B-1----:R-:W2:Y:S04]  /*8b290*/  LDL.LU R172, [R1+0x2f0] ;  /* 0x0002f00001ac7983 */ /* 0x002ea80000300800 */
        /* <DEDUP_REMOVED lines=55> */
[C---:B------:R-:W-:Y:S11]  /*8b610*/  HMMA.1688.F32.TF32 R176, R208.reuse, R126, R176 ;  /* 0x0000007ed0b0723c */ /* 0x040ff600000810b0 */
[----:B------:R-:W-:Y:S11]  /*8b620*/  @!UPT UIADD3 URZ, URZ, URZ, URZ ;  /* 0x0000003f3f3ff290 */ /* 0x000ff6000fffe03f */
[----:B------:R-:W-:Y:S01]  /*8b630*/  @!UPT UIADD3 URZ, URZ, URZ, URZ ;  /* 0x0000003f3f3ff290 */ /* 0x000fe2000fffe03f */
[----:B------:R-:W-:Y:S04]  /*8b640*/  STL.64 [R1+0x15f0], R176 ;  /* 0x0015f0b001007387 */ /* 0x000fe80000100a00 */
[----:B------:R1:W-:Y:S02]  /*8b650*/  STL.64 [R1+0x15f8], R178 ;  /* 0x0015f8b201007387 */ /* 0x0003e40000100a00 */
[----:B-1----:R-:W-:Y:S08]  /*8b660*/  HMMA.1688.F32.TF32 R176, R208, R130, R236 ;  /* 0x00000082d0b0723c */ /* 0x002ff000000810ec */
[C---:B------:R-:W-:Y:S11]  /*8b670*/  HMMA.1688.F32.TF32 R236, R168.reuse, R64, R248 ;  /* 0x00000040a8ec723c */ /* 0x040ff600000810f8 */
[----:B------:R-:W-:Y:S04]  /*8b680*/  @!UPT UIADD3 URZ, URZ, URZ, URZ ;  /* 0x0000003f3f3ff290 */ /* 0x000fe8000fffe03f */
[----:B------:R-:W-:Y:S04]  /*8b690*/  STL.64 [R1+0x15e0], R176 ;  /* 0x0015e0b001007387 */ /* 0x000fe80000100a00 */
[----:B------:R2:W-:Y:S01]  /*8b6a0*/  STL.64 [R1+0x15e8], R178 ;  /* 0x0015e8b201007387 */ /* 0x0005e20000100a00 */
[C---:B---3--:R-:W-:Y:S08]  /*8b6b0*/  HMMA.1688.F32.TF32 R228, R168.reuse, R40, R228 ;  /* 0x00000028a8e4723c */ /* 0x048ff000000810e4 */
[C---:B--2---:R-:W-:Y:S08]  /*8b6c0*/  HMMA.1688.F32.TF32 R176, R168.reuse, R60, R240 ;  /* 0x0000003ca8b0723c */ /* 0x044ff000000810f0 */
[C---:B----4-:R-:W-:Y:S08]  /*8b6d0*/  HMMA.1688.F32.TF32 R192, R168.reuse, R24, R192 ;  /* 0x00000018a8c0723c */ /* 0x050ff000000810c0 */
[C---:B------:R-:W-:Y:S08]  /*8b6e0*/  HMMA.1688.F32.TF32 R188, R168.reuse, R20, R188 ;  /* 0x00000014a8bc723c */ /* 0x040ff000000810bc */
[C---:B------:R-:W-:Y:S08]  /*8b6f0*/  HMMA.1688.F32.TF32 R184, R168.reuse, R16, R184 ;  /* 0x00000010a8b8723c */ /* 0x040ff000000810b8 */
[C---:B------:R-:W-:Y:S08]  /*8b700*/  HMMA.1688.F32.TF32 R220, R168.reuse, R4, R220 ;  /* 0x00000004a8dc723c */ /* 0x040ff000000810dc */
[C---:B------:R-:W-:Y:S08]  /*8b710*/  HMMA.1688.F32.TF32 R208, R168.reuse, R12, R200 ;  /* 0x0000000ca8d0723c */ /* 0x040ff000000810c8 */
[C---:B------:R-:W-:Y:S01]  /*8b720*/  HMMA.1688.F32.TF32 R200, R168.reuse, R32, R172 ;  /* 0x00000020a8c8723c */ /* 0x040fe200000810ac */
[----:B------:R-:W-:Y:S04]  /*8b730*/  LDS R172, [R0+0x38180] ;  /* 0x0381800000ac7984 */ /* 0x000fe80000000800 */
[----:B------:R-:W-:Y:S04]  /*8b740*/  LDS R174, [R0+0x3a180] ;  /* 0x03a1800000ae7984 */ /* 0x000fe80000000800 */
[----:B------:R-:W-:Y:S04]  /*8b750*/  LDS R173, [R149+0x38180] ;  /* 0x0381800095ad7984 */ /* 0x000fe80000000800 */
[----:B------:R-:W1:Y:S01]  /*8b760*/  LDS R175, [R149+0x3a180] ;  /* 0x03a1800095af7984 */ /* 0x000e620000000800 */
[C---:B------:R-:W-:Y:S08]  /*8b770*/  HMMA.1688.F32.TF32 R224, R168.reuse, R8, R224 ;  /* 0x00000008a8e0723c */ /* 0x040ff000000810e0 */
[C---:B------:R-:W-:Y:S08]  /*8b780*/  HMMA.1688.F32.TF32 R196, R168.reuse, R28, R196 ;  /* 0x0000001ca8c4723c */ /* 0x040ff000000810c4 */
[----:B------:R-:W-:Y:S08]  /*8b790*/  HMMA.1688.F32.TF32 R204, R168, R36, R204 ;  /* 0x00000024a8cc723c */ /* 0x000ff000000810cc */
[----:B------:R-:W-:Y:S08]  /*8b7a0*/  HMMA.1688.F32.TF32 R220, R164, R6, R220 ;  /* 0x00000006a4dc723c */ /* 0x000ff000000810dc */
[C---:B------:R-:W-:Y:S08]  /*8b7b0*/  HMMA.1688.F32.TF32 R232, R168.reuse, R44, R232 ;  /* 0x0000002ca8e8723c */ /* 0x040ff000000810e8 */
[C---:B------:R-:W-:Y:S08]  /*8b7c0*/  HMMA.1688.F32.TF32 R212, R168.reuse, R48, R212 ;  /* 0x00000030a8d4723c */ /* 0x040ff000000810d4 */
[C---:B------:R-:W-:Y:S08]  /*8b7d0*/  HMMA.1688.F32.TF32 R216, R168.reuse, R52, R216 ;  /* 0x00000034a8d8723c */ /* 0x040ff000000810d8 */
[----:B------:R-:W-:Y:S08]  /*8b7e0*/  HMMA.1688.F32.TF32 R180, R168, R56, R180 ;  /* 0x00000038a8b4723c */ /* 0x000ff000000810b4 */
        /* <DEDUP_REMOVED lines=45> */
[----:B------:R-:W-:Y:S06]  /*8bac0*/  STL.64 [R1+0x1370], R224 ;  /* 0x001370e001007387 */ /* 0x000fec0000100a00 */
[C---:B------:R-:W-:Y:S01]  /*8bad0*/  HMMA.1688.F32.TF32 R168, R208.reuse, R86, R188 ;  /* 0x00000056d0a8723c */ /* 0x040fe200000810bc */
[----:B------:R-:W-:Y:S04]  /*8bae0*/  STL.64 [R1+0x1378], R226 ;  /* 0x001378e201007387 */ /* 0x000fe80000100a00 */
[----:B------:R-:W-:Y:S03]  /*8baf0*/  STL.64 [R1+0x1360], R220 ;  /* 0x001360dc01007387 */ /* 0x000fe60000100a00 */
[C---:B------:R-:W-:Y:S01]  /*8bb00*/  HMMA.1688.F32.TF32 R184, R208.reuse, R90, R192 ;  /* 0x0000005ad0b8723c */ /* 0x040fe200000810c0 */
[----:B------:R-:W-:Y:S06]  /*8bb10*/  STL.64 [R1+0x1368], R222 ;  /* 0x001368de01007387 */ /* 0x000fec0000100a00 */
[----:B------:R-:W-:Y:S04]  /*8bb20*/  STL.64 [R1+0x1350], R172 ;  /* 0x001350ac01007387 */ /* 0x000fe80000100a00 */
[----:B------:R2:W-:Y:S02]  /*8bb30*/  STL.64 [R1+0x1358], R174 ;  /* 0x001358ae01007387 */ /* 0x0005e40000100a00 */
[C---:B--2---:R-:W-:Y:S02]  /*8bb40*/  HMMA.1688.F32.TF32 R172, R208.reuse, R94, R196 ;  /* 0x0000005ed0ac723c */ /* 0x044fe400000810c4 */
[----:B------:R-:W-:Y:S04]  /*8bb50*/  STL.64 [R1+0x1340], R168 ;  /* 0x001340a801007387 */ /* 0x000fe80000100a00 */
[----:B------:R2:W-:Y:S04]  /*8bb60*/  STL.64 [R1+0x1348], R170 ;  /* 0x001348aa01007387 */ /* 0x0005e80000100a00 */
[----:B------:R-:W-:Y:S01]  /*8bb70*/  STL.64 [R1+0x1330], R184 ;  /* 0x001330b801007387 */ /* 0x000fe20000100a00 */
[C---:B--2---:R-:W-:Y:S03]  /*8bb80*/  HMMA.1688.F32.TF32 R168, R208.reuse, R98, R200 ;  /* 0x00000062d0a8723c */ /* 0x044fe600000810c8 */
[----:B------:R-:W-:Y:S04]  /*8bb90*/  STL.64 [R1+0x1338], R186 ;  /* 0x001338ba01007387 */ /* 0x000fe80000100a00 */
[----:B------:R-:W2:Y:S05]  /*8bba0*/  LDL.LU R248, [R1+0x590] ;  /* 0x0005900001f87983 */ /* 0x000eaa0000300800 */
[----:B------:R-:W-:Y:S04]  /*8bbb0*/  STL.64 [R1+0x1320], R172 ;  /* 0x001320ac01007387 */ /* 0x000fe80000100a00 */
[----:B------:R3:W-:Y:S01]  /*8bbc0*/  STL.64 [R1+0x1328], R174 ;  /* 0x001328ae01007387 */ /* 0x0007e20000100a00 */
[C---:B------:R-:W-:Y:S08]  /*8bbd0*/  HMMA.1688.F32.TF32 R188, R208.reuse, R106, R228 ;  /* 0x0000006ad0bc723c */ /* 0x040ff000000810e4 */
[C---:B---3--:R-:W-:Y:S08]  /*8bbe0*/  HMMA.1688.F32.TF32 R172, R208.reuse, R102, R204 ;  /* 0x00000066d0ac723c */ /* 0x048ff000000810cc */
[C---:B------:R-:W-:Y:S01]  /*8bbf0*/  HMMA.1688.F32.TF32 R184, R208.reuse, R110, R232 ;  /* 0x0000006ed0b8723c */ /* 0x040fe200000810e8 */
[----:B------:R-:W-:Y:S04]  /*8bc00*/  STL.64 [R1+0x1310], R168 ;  /* 0x001310a801007387 */ /* 0x000fe80000100a00 */
[----:B------:R-:W-:Y:S04]  /*8bc10*/  STL.64 [R1+0x1318], R170 ;  /* 0x001318aa01007387 */ /* 0x000fe80000100a00 */
[----:B------:R-:W2:Y:S04]  /*8bc20*/  LDL.LU R249, [R1+0x594] ;  /* 0x0005940001f97983 */ /* 0x000ea80000300800 */
[----:B------:R-:W2:Y:S04]  /*8bc30*/  LDL.LU R250, [R1+0x598] ;  /* 0x0005980001fa7983 */ /* 0x000ea80000300800 */
[----:B------:R-:W2:Y:S04]  /*8bc40*/  LDL.LU R251, [R1+0x59c] ;  /* 0x00059c0001fb7983 */ /* 0x000ea80000300800 */
[----:B------:R-:W3:Y:S04]  /*8bc50*/  LDL.LU R240, [R1+0x220] ;  /* 0x0002200001f07983 */ /* 0x000ee80000300800 */
[----:B------:R-:W3:Y:S04]  /*8bc60*/  LDL.LU R241, [R1+0x224] ;  /* 0x0002240001f17983 */ /* 0x000ee80000300800 */
[----:B------:R-:W3:Y:S04]  /*8bc70*/  LDL.LU R242, [R1+0x228] ;  /* 0x0002280001f27983 */ /* 0x000ee80000300800 */
[----:B------:R-:W3:Y:S04]  /*8bc80*/  LDL.LU R243, [R1+0x22c] ;  /* 0x00022c0001f37983 */ /* 0x000ee80000300800 */
[----:B------:R4:W-:Y:S04]  /*8bc90*/  STL.64 [R1+0x13c0], R172 ;  /* 0x0013c0ac01007387 */ /* 0x0009e80000100a00 */
[----:B------:R1:W-:Y:S01]  /*8bca0*/  STL.64 [R1+0x13c8], R174 ;  /* 0x0013c8ae01007387 */ /* 0x0003e20000100a00 */
[C---:B------:R-:W-:Y:S03]  /*8bcb0*/  HMMA.1688.F32.TF32 R212, R208.reuse, R114, R212 ;  /* 0x00000072d0d4723c */ /* 0x040fe600000810d4 */
[----:B------:R-:W-:Y:S04]  /*8bcc0*/  LDS R168, [R0+0x34200] ;  /* 0x0342000000a87984 */ /* 0x000fe80000000800 */
[----:B----4-:R-:W4:Y:S04]  /*8bcd0*/  LDL.LU R172, [R1+0x230] ;  /* 0x0002300001ac7983 */ /* 0x010f280000300800 */
[----:B------:R1:W-:Y:S04]  /*8bce0*/  STL.64 [R1+0x13b0], R188 ;  /* 0x0013b0bc01007387 */ /* 0x0003e80000100a00 */
[----:B------:R1:W-:Y:S04]  /*8bcf0*/  STL.64 [R1+0x13b8], R190 ;  /* 0x0013b8be01007387 */ /* 0x0003e80000100a00 */
[----:B------:R1:W-:Y:S04]  /*8bd00*/  STL.64 [R1+0x1400], R184 ;  /* 0x001400b801007387 */ /* 0x0003e80000100a00 */
[----:B------:R1:W-:Y:S04]  /*8bd10*/  STL.64 [R1+0x1408], R186 ;  /* 0x001408ba01007387 */ /* 0x0003e80000100a00 */
        /* <DEDUP_REMOVED lines=45> */
[----:B------:R1:W-:Y:S01]  /*8bff0*/  STL.64 [R1+0x13f8], R214 ;  /* 0x0013f8d601007387 */ /* 0x0003e20000100a00 */
[C---:B------:R-:W-:Y:S03]  /*8c000*/  HMMA.1688.F32.TF32 R180, R208.reuse, R122, R180 ;  /* 0x0000007ad0b4723c */ /* 0x040fe600000810b4 */
        /* <DEDUP_REMOVED lines=12> */
[----:B------:R-:W1:Y:S04]  /*8c0d0*/  LDS R171, [R149+0x36200] ;  /* 0x0362000095ab7984 */ /* 0x000e680000000800 */
[----:B------:R-:W-:Y:S04]  /*8c0e0*/  STL.64 [R1+0x1480], R180 ;  /* 0x001480b401007387 */ /* 0x000fe80000100a00 */
[----:B------:R2:W-:Y:S02]  /*8c0f0*/  STL.64 [R1+0x1488], R182 ;  /* 0x001488b601007387 */ /* 0x0005e40000100a00 */
[C---:B--2---:R-:W-:Y:S08]  /*8c100*/  HMMA.1688.F32.TF32 R180, R208.reuse, R126, R176 ;  /* 0x0000007ed0b4723c */ /* 0x044ff000000810b0 */
[----:B------:R-:W-:Y:S08]  /*8c110*/  HMMA.1688.F32.TF32 R176, R208, R130, R236 ;  /* 0x00000082d0b0723c */ /* 0x000ff000000810ec */
[C---:B------:R-:W-:Y:S07]  /*8c120*/  HMMA.1688.F32.TF32 R236, R164.reuse, R64, R244 ;  /* 0x00000040a4ec723c */ /* 0x040fee00000810f4 */
[----:B------:R-:W-:Y:S04]  /*8c130*/  STL.64 [R1+0x14d0], R180 ;  /* 0x0014d0b401007387 */ /* 0x000fe80000100a00 */
[----:B------:R2:W-:Y:S04]  /*8c140*/  STL.64 [R1+0x14d8], R182 ;  /* 0x0014d8b601007387 */ /* 0x0005e80000100a00 */
[----:B------:R-:W-:Y:S04]  /*8c150*/  STL.64 [R1+0x14c0], R176 ;  /* 0x0014c0b001007387 */ /* 0x000fe80000100a00 */
[----:B------:R3:W-:Y:S01]  /*8c160*/  STL.64 [R1+0x14c8], R178 ;  /* 0x0014c8b201007387 */ /* 0x0007e20000100a00 */
[C---:B--2---:R-:W-:Y:S08]  /*8c170*/  HMMA.1688.F32.TF32 R180, R164.reuse, R56, R248 ;  /* 0x00000038a4b4723c */ /* 0x044ff000000810f8 */
[C---:B---3--:R-:W-:Y:S08]  /*8c180*/  HMMA.1688.F32.TF32 R176, R164.reuse, R60, R240 ;  /* 0x0000003ca4b0723c */ /* 0x048ff000000810f0 */
[C---:B----4-:R-:W-:Y:S08]  /*8c190*/  HMMA.1688.F32.TF32 R196, R164.reuse, R28, R196 ;  /* 0x0000001ca4c4723c */ /* 0x050ff000000810c4 */
[C---:B------:R-:W-:Y:S08]  /*8c1a0*/  HMMA.1688.F32.TF32 R188, R164.reuse, R20, R188 ;  /* 0x00000014a4bc723c */ /* 0x040ff000000810bc */
[C---:B------:R-:W-:Y:S08]  /*8c1b0*/  HMMA.1688.F32.TF32 R208, R164.reuse, R12, R200 ;  /* 0x0000000ca4d0723c */ /* 0x040ff000000810c8 */
[C---:B------:R-:W-:Y:S01]  /*8c1c0*/  HMMA.1688.F32.TF32 R200, R164.reuse, R32, R172 ;  /* 0x00000020a4c8723c */ /* 0x040fe200000810ac */
[----:B------:R-:W-:Y:S04]  /*8c1d0*/  LDS R172, [R0+0x38200] ;  /* 0x0382000000ac7984 */ /* 0x000fe80000000800 */
[----:B------:R-:W-:Y:S03]  /*8c1e0*/  LDS R174, [R0+0x3a200] ;  /* 0x03a2000000ae7984 */ /* 0x000fe60000000800 */
[C---:B------:R-:W-:Y:S01]  /*8c1f0*/  HMMA.1688.F32.TF32 R220, R164.reuse, R4, R220 ;  /* 0x00000004a4dc723c */ /* 0x040fe200000810dc */
[----:B------:R-:W-:Y:S04]  /*8c200*/  LDS R173, [R149+0x38200] ;  /* 0x0382000095ad7984 */ /* 0x000fe80000000800 */
[----:B------:R-:W2:Y:S03]  /*8c210*/  LDS R175, [R149+0x3a200] ;  /* 0x03a2000095af7984 */ /* 0x000ea60000000800 */
[C---:B------:R-:W-:Y:S08]  /*8c220*/  HMMA.1688.F32.TF32 R184, R164.reuse, R16, R184 ;  /* 0x00000010a4b8723c */ /* 0x040ff000000810b8 */
[----:B------:R-:W-:Y:S08]  /*8c230*/  HMMA.1688.F32.TF32 R224, R164, R8, R224 ;  /* 0x00000008a4e0723c */ /* 0x000ff000000810e0 */
[----:B-1----:R-:W-:Y:S08]  /*8c240*/  HMMA.1688.F32.TF32 R220, R168, R6, R220 ;  /* 0x00000006a8dc723c */ /* 0x002ff000000810dc */
[C---:B------:R-:W-:Y:S08]  /*8c250*/  HMMA.1688.F32.TF32 R192, R164.reuse, R24, R192 ;  /* 0x00000018a4c0723c */ /* 0x040ff000000810c0 */
[C---:B------:R-:W-:Y:S08]  /*8c260*/  HMMA.1688.F32.TF32 R204, R164.reuse, R36, R204 ;  /* 0x00000024a4cc723c */ /* 0x040ff000000810cc */
        /* <DEDUP_REMOVED lines=25> */
[C---:B--2---:R-:W-:Y:S01]  /*8c400*/  HMMA.1688.F32.TF32 R220, R172.reuse, R68, R220 ;  /* 0x00000044acdc723c */ /* 0x044fe200000810dc */
[----:B------:R-:W-:Y:S04]  /*8c410*/  LDS R169, [R149+0x30280] ;  /* 0x0302800095a97984 */ /* 0x000fe80000000800 */
[----:B------:R-:W2:Y:S03]  /*8c420*/  LDS R171, [R149+0x32280] ;  /* 0x0322800095ab7984 */ /* 0x000ea60000000800 */
        /* <DEDUP_REMOVED lines=15> */
[C---:B-1----:R-:W-:Y:S08]  /*8c520*/  HMMA.1688.F32.TF32 R172, R208.reuse, R70, R220 ;  /* 0x00000046d0ac723c */ /* 0x042ff000000810dc */
[C---:B------:R-:W-:Y:S08]  /*8c530*/  HMMA.1688.F32.TF32 R224, R208.reuse, R74, R224 ;  /* 0x0000004ad0e0723c */ /* 0x040ff000000810e0 */
[C---:B------:R-:W-:Y:S07]  /*8c540*/  HMMA.1688.F32.TF32 R220, R208.reuse, R78, R164 ;  /* 0x0000004ed0dc723c */ /* 0x040fee00000810a4 */
[----:B------:R-:W-:Y:S04]  /*8c550*/  STL.64 [R1+0x620], R172 ;  /* 0x000620ac01007387 */ /* 0x000fe80000100a00 */
[----:B------:R1:W-:Y:S02]  /*8c560*/  STL.64 [R1+0x628], R174 ;  /* 0x000628ae01007387 */ /* 0x0003e40000100a00 */
[C---:B-1----:R-:W-:Y:S02]  /*8c570*/  HMMA.1688.F32.TF32 R172, R208.reuse, R82, R184 ;  /* 0x00000052d0ac723c */ /* 0x042fe400000810b8 */
        /* <DEDUP_REMOVED lines=8> */
[C---:B-1----:R-:W-:Y:S02]  /*8c600*/  HMMA.1688.F32.TF32 R172, R208.reuse, R94, R196 ;  /* 0x0000005ed0ac723c */ /* 0x042fe400000810c4 */
[----:B------:R-:W-:Y:S04]  /*8c610*/  STL.64 [R1+0x1290], R164 ;  /* 0x001290a401007387 */ /* 0x000fe80000100a00 */
[----:B------:R1:W-:Y:S04]  /*8c620*/  STL.64 [R1+0x1298], R166 ;  /* 0x001298a601007387 */ /* 0x0003e80000100a00 */
[----:B------:R-:W-:Y:S01]  /*8c630*/  STL.64 [R1+0x650], R184 ;  /* 0x000650b801007387 */ /* 0x000fe20000100a00 */
[C---:B-1----:R-:W-:Y:S03]  /*8c640*/  HMMA.1688.F32.TF32 R164, R208.reuse, R98, R200 ;  /* 0x00000062d0a4723c */ /* 0x042fe600000810c8 */
[----:B------:R-:W-:Y:S04]  /*8c650*/  STL.64 [R1+0x658], R186 ;  /* 0x000658ba01007387 */ /* 0x000fe80000100a00 */
[----:B------:R-:W2:Y:S05]  /*8c660*/  LDL.LU R240, [R1+0x150] ;  /* 0x0001500001f07983 */ /* 0x000eaa0000300800 */
[----:B------:R-:W-:Y:S04]  /*8c670*/  STL.64 [R1+0x640], R172 ;  /* 0x000640ac01007387 */ /* 0x000fe80000100a00 */
[----:B------:R1:W-:Y:S01]  /*8c680*/  STL.64 [R1+0x648], R174 ;  /* 0x000648ae01007387 */ /* 0x0003e20000100a00 */
[C---:B------:R-:W-:Y:S08]  /*8c690*/  HMMA.1688.F32.TF32 R188, R208.reuse, R106, R228 ;  /* 0x0000006ad0bc723c */ /* 0x040ff000000810e4 */
[C---:B-1----:R-:W-:Y:S01]  /*8c6a0*/  HMMA.1688.F32.TF32 R172, R208.reuse, R102, R204 ;  /* 0x00000066d0ac723c */ /* 0x042fe200000810cc */
[----:B------:R-:W-:Y:S07]  /*8c6b0*/  STL.64 [R1+0x630], R164 ;  /* 0x000630a401007387 */ /* 0x000fee0000100a00 */
[C---:B------:R-:W-:Y:S01]  /*8c6c0*/  HMMA.1688.F32.TF32 R184, R208.reuse, R110, R232 ;  /* 0x0000006ed0b8723c */ /* 0x040fe200000810e8 */
        /* <DEDUP_REMOVED lines=16> */
[----:B-1----:R-:W3:Y:S04]  /*8c7d0*/  LDL.LU R172, [R1+0x210] ;  /* 0x0002100001ac7983 */ /* 0x002ee80000300800 */
[----:B------:R1:W-:Y:S04]  /*8c7e0*/  STL.64 [R1+0x12c0], R188 ;  /* 0x0012c0bc01007387 */ /* 0x0003e80000100a00 */
[----:B------:R1:W-:Y:S04]  /*8c7f0*/  STL.64 [R1+0x12c8], R190 ;  /* 0x0012c8be01007387 */ /* 0x0003e80000100a00 */
        /* <DEDUP_REMOVED lines=71> */
[C---:B---3--:R-:W-:Y:S08]  /*8cc70*/  HMMA.1688.F32.TF32 R180, R168.reuse, R56, R244 ;  /* 0x00000038a8b4723c */ /* 0x048ff000000810f4 */
[C---:B----4-:R-:W-:Y:S08]  /*8cc80*/  HMMA.1688.F32.TF32 R176, R168.reuse, R60, R248 ;  /* 0x0000003ca8b0723c */ /* 0x050ff000000810f8 */
[C---:B------:R-:W-:Y:S08]  /*8cc90*/  HMMA.1688.F32.TF32 R196, R168.reuse, R28, R196 ;  /* 0x0000001ca8c4723c */ /* 0x040ff000000810c4 */
        /* <DEDUP_REMOVED lines=215> */
[----:B------:R-:W-:Y:S02]  /*8da10*/  LDS R170, [R0+0x32380] ;  /* 0x0323800000aa7984 */ /* 0x000fe40000000800 */
[C---:B------:R-:W-:Y:S02]  /*8da20*/  HMMA.1688.F32.TF32 R224, R172.reuse, R72, R224 ;  /* 0x00000048ace0723c */ /* 0x040fe400000810e0 */
[----:B------:R-:W-:Y:S04]  /*8da30*/  LDS R169, [R149+0x30380] ;  /* 0x0303800095a97984 */ /* 0x000fe80000000800 */
[----:B------:R-:W2:Y:S02]  /*8da40*/  LDS R171, [R149+0x32380] ;  /* 0x0323800095ab7984 */ /* 0x000ea40000000800 */
        /* <DEDUP_REMOVED lines=16> */
[C---:B------:R-:W-:Y:S01]  /*8db50*/  HMMA.1688.F32.TF32 R164, R208.reuse, R78, R164 ;  /* 0x0000004ed0a4723c */ /* 0x040fe200000810a4 */
        /* <DEDUP_REMOVED lines=8> */
[C---:B---3--:R-:W-:Y:S01]  /*8dbe0*/  HMMA.1688.F32.TF32 R164, R208.reuse, R90, R192 ;  /* 0x0000005ad0a4723c */ /* 0x048fe200000810c0 */
[----:B------:R-:W-:Y:S04]  /*8dbf0*/  STL.64 [R1+0x4d0], R184 ;  /* 0x0004d0b801007387 */ /* 0x000fe80000100a00 */
[----:B------:R-:W-:Y:S04]  /*8dc00*/  STL.64 [R1+0x4d8], R186 ;  /* 0x0004d8ba01007387 */ /* 0x000fe80000100a00 */
[----:B------:R-:W3:Y:S06]  /*8dc10*/  LDL.LU R240, [R1+0x480] ;  /* 0x0004800001f07983 */ /* 0x000eec0000300800 */
        /* <DEDUP_REMOVED lines=43> */
[----:B------:R1:W-:Y:S04]  /*8ded0*/  STL.64 [R1+0x4b8], R166 ;  /* 0x0004b8a601007387 */ /* 0x0003e80000100a00 */
[----:B------:R-:W4:Y:S04]  /*8dee0*/  LDL.LU R197, [R1+0x504] ;  /* 0x0005040001c57983 */ /* 0x000f280000300800 */
[----:B------:R-:W4:Y:S04]  /*8def0*/  LDL.LU R198, [R1+0x508] ;  /* 0x0005080001c67983 */ /* 0x000f280000300800 */
[----:B------:R-:W4:Y:S01]  /*8df00*/  LDL.LU R199, [R1+0x50c] ;  /* 0x00050c0001c77983 */ /* 0x000f220000300800 */
[C---:B-1----:R-:W-:Y:S03]  /*8df10*/  HMMA.1688.F32.TF32 R164, R208.reuse, R98, R200 ;  /* 0x00000062d0a4723c */ /* 0x042fe600000810c8 */
[----:B------:R-:W4:Y:S05]  /*8df20*/  LDL.LU R200, [R1+0x6e0] ;  /* 0x0006e00001c87983 */ /* 0x000f2a0000300800 */
[C---:B------:R-:W-:Y:S08]  /*8df30*/  HMMA.1688.F32.TF32 R204, R208.reuse, R102, R204 ;  /* 0x00000066d0cc723c */ /* 0x040ff000000810cc */
[C---:B------:R-:W-:Y:S07]  /*8df40*/  HMMA.1688.F32.TF32 R228, R208.reuse, R106, R228 ;  /* 0x0000006ad0e4723c */ /* 0x040fee00000810e4 */
[----:B------:R-:W-:Y:S01]  /*8df50*/  STL.64 [R1+0x4c0], R164 ;  /* 0x0004c0a401007387 */ /* 0x000fe20000100a00 */
[C---:B------:R-:W-:Y:S03]  /*8df60*/  HMMA.1688.F32.TF32 R232, R208.reuse, R110, R232 ;  /* 0x0000006ed0e8723c */ /* 0x040fe600000810e8 */
[----:B------:R-:W-:Y:S04]  /*8df70*/  STL.64 [R1+0x4c8], R166 ;  /* 0x0004c8a601007387 */ /* 0x000fe80000100a00 */
[----:B------:R-:W-:Y:S04]  /*8df80*/  STL.64 [R1+0x510], R204 ;  /* 0x000510cc01007387 */ /* 0x000fe80000100a00 */
[----:B------:R-:W-:Y:S04]  /*8df90*/  STL.64 [R1+0x518], R206 ;  /* 0x000518ce01007387 */ /* 0x000fe80000100a00 */
[----:B------:R-:W-:Y:S01]  /*8dfa0*/  STL.64 [R1+0x4e0], R228 ;  /* 0x0004e0e401007387 */ /* 0x000fe20000100a00 */
[C---:B------:R-:W-:Y:S03]  /*8dfb0*/  HMMA.1688.F32.TF32 R216, R208.reuse, R118, R216 ;  /* 0x00000076d0d8723c */ /* 0x040fe600000810d8 */
[----:B------:R1:W-:Y:S04]  /*8dfc0*/  STL.64 [R1+0x4e8], R230 ;  /* 0x0004e8e601007387 */ /* 0x0003e80000100a00 */
[----:B------:R-:W-:Y:S04]  /*8dfd0*/  LDS R164, [R0+0x34380] ;  /* 0x0343800000a47984 */ /* 0x000fe80000000800 */
[----:B------:R-:W-:Y:S01]  /*8dfe0*/  LDS R166, [R0+0x36380] ;  /* 0x0363800000a67984 */ /* 0x000fe20000000800 */
[C---:B-1----:R-:W-:Y:S03]  /*8dff0*/  HMMA.1688.F32.TF32 R228, R208.reuse, R114, R212 ;  /* 0x00000072d0e4723c */ /* 0x042fe600000810d4 */
[----:B------:R-:W-:Y:S04]  /*8e000*/  LDS R165, [R149+0x34380] ;  /* 0x0343800095a57984 */ /* 0x000fe80000000800 */
[----:B------:R-:W1:Y:S01]  /*8e010*/  LDS R167, [R149+0x36380] ;  /* 0x0363800095a77984 */ /* 0x000e620000000800 */
        /* <DEDUP_REMOVED lines=11> */
[----:B------:R-:W-:Y:S01]  /*8e0d0*/  STL.64 [R1+0x610], R180 ;  /* 0x000610b401007387 */ /* 0x000fe20000100a00 */
[C---:B--2---:R-:W-:Y:S03]  /*8e0e0*/  HMMA.1688.F32.TF32 R216, R168.reuse, R52, R144 ;  /* 0x00000034a8d8723c */ /* 0x044fe60000081090 */
[----:B------:R-:W-:Y:S04]  /*8e0f0*/  STL.64 [R1+0x618], R182 ;  /* 0x000618b601007387 */ /* 0x000fe80000100a00 */
[----:B------:R-:W-:Y:S04]  /*8e100*/  STL.64 [R1+0x600], R176 ;  /* 0x000600b001007387 */ /* 0x000fe80000100a00 */
[----:B------:R2:W-:Y:S04]  /*8e110*/  STL.64 [R1+0x608], R178 ;  /* 0x000608b201007387 */ /* 0x0005e80000100a00 */
[----:B------:R-:W4:Y:S04]  /*8e120*/  LDL.LU R144, [R1+0xc90] ;  /* 0x000c900001907983 */ /* 0x000f280000300800 */
[----:B------:R-:W4:Y:S04]  /*8e130*/  LDL.LU R145, [R1+0xc94] ;  /* 0x000c940001917983 */ /* 0x000f280000300800 */
[----:B------:R-:W4:Y:S01]  /*8e140*/  LDL.LU R146, [R1+0xc98] ;  /* 0x000c980001927983 */ /* 0x000f220000300800 */
[C---:B--2---:R-:W-:Y:S03]  /*8e150*/  HMMA.1688.F32.TF32 R176, R168.reuse, R60, R136 ;  /* 0x0000003ca8b0723c */ /* 0x044fe60000081088 */
[----:B------:R-:W2:Y:S04]  /*8e160*/  LDL.LU R147, [R1+0xc9c] ;  /* 0x000c9c0001937983 */ /* 0x000ea80000300800 */
[----:B------:R-:W2:Y:S01]  /*8e170*/  LDL.LU R136, [R1+0xca0] ;  /* 0x000ca00001887983 */ /* 0x000ea20000300800 */
[C---:B------:R-:W-:Y:S03]  /*8e180*/  HMMA.1688.F32.TF32 R236, R168.reuse, R64, R132 ;  /* 0x00000040a8ec723c */ /* 0x040fe60000081084 */
[----:B------:R-:W2:Y:S04]  /*8e190*/  LDL.LU R137, [R1+0xca4] ;  /* 0x000ca40001897983 */ /* 0x000ea80000300800 */
[----:B------:R-:W2:Y:S04]  /*8e1a0*/  LDL.LU R138, [R1+0xca8] ;  /* 0x000ca800018a7983 */ /* 0x000ea80000300800 */
[----:B------:R-:W2:Y:S04]  /*8e1b0*/  LDL.LU R139, [R1+0xcac] ;  /* 0x000cac00018b7983 */ /* 0x000ea80000300800 */
[----:B------:R-:W2:Y:S01]  /*8e1c0*/  LDL.LU R132, [R1+0xcb0] ;  /* 0x000cb00001847983 */ /* 0x000ea20000300800 */
[C---:B---3--:R-:W-:Y:S03]  /*8e1d0*/  HMMA.1688.F32.TF32 R232, R168.reuse, R44, R248 ;  /* 0x0000002ca8e8723c */ /* 0x048fe600000810f8 */
[----:B------:R-:W2:Y:S04]  /*8e1e0*/  LDL.LU R133, [R1+0xcb4] ;  /* 0x000cb40001857983 */ /* 0x000ea80000300800 */
[----:B------:R-:W2:Y:S04]  /*8e1f0*/  LDL.LU R134, [R1+0xcb8] ;  /* 0x000cb80001867983 */ /* 0x000ea80000300800 */
[----:B------:R-:W2:Y:S04]  /*8e200*/  LDL.LU R135, [R1+0xcbc] ;  /* 0x000cbc0001877983 */ /* 0x000ea80000300800 */
[----:B------:R-:W2:Y:S01]  /*8e210*/  LDL.64 R250, [R1+0x1e8] ;  /* 0x0001e80001fa7983 */ /* 0x000ea20000100a00 */
[C---:B------:R-:W-:Y:S03]  /*8e220*/  HMMA.1688.F32.TF32 R212, R168.reuse, R48, R240 ;  /* 0x00000030a8d4723c */ /* 0x040fe600000810f0 */
[----:B------:R-:W2:Y:S05]  /*8e230*/  LDL.64 R242, [R1+0x1f8] ;  /* 0x0001f80001f27983 */ /* 0x000eaa0000100a00 */
[----:B----4-:R-:W-:Y:S01]  /*8e240*/  HMMA.1688.F32.TF32 R228, R168, R40, R244 ;  /* 0x00000028a8e4723c */ /* 0x010fe200000810f4 */
[----:B------:R-:W2:Y:S01]  /*8e250*/  LDL.64 R246, [R1+0x208] ;  /* 0x0002080001f67983 */ /* 0x000ea20000100a00 */
        /* <DEDUP_REMOVED lines=20> */
[----:B------:R-:W4:Y:S01]  /*8e3a0*/  LDS R175, [R149+0x3a380] ;  /* 0x03a3800095af7984 */ /* 0x000f220000000800 */
[----:B------:R-:W-:Y:S08]  /*8e3b0*/  HMMA.1688.F32.TF32 R196, R168, R28, R196 ;  /* 0x0000001ca8c4723c */ /* 0x000ff000000810c4 */
[C---:B-1----:R-:W-:Y:S08]  /*8e3c0*/  HMMA.1688.F32.TF32 R220, R164.reuse, R6, R220 ;  /* 0x00000006a4dc723c */ /* 0x042ff000000810dc */
        /* <DEDUP_REMOVED lines=21> */
[C---:B----4-:R-:W-:Y:S01]  /*8e520*/  HMMA.1688.F32.TF32 R220, R172.reuse, R68, R220 ;  /* 0x00000044acdc723c */ /* 0x050fe200000810dc */
        /* <DEDUP_REMOVED lines=34> */
[C---:B----4-:R-:W-:Y:S03]  /*8e750*/  HMMA.1688.F32.TF32 R152, R208.reuse, R98, R200 ;  /* 0x00000062d098723c */ /* 0x050fe600000810c8 */
[----:B------:R-:W-:Y:S04]  /*8e760*/  STL.64 [R1+0x5b0], R168 ;  /* 0x0005b0a801007387 */ /* 0x000fe80000100a00 */
[----:B------:R-:W-:Y:S01]  /*8e770*/  STL.64 [R1+0x5b8], R170 ;  /* 0x0005b8aa01007387 */ /* 0x000fe20000100a00 */
[C---:B------:R-:W-:Y:S03]  /*8e780*/  HMMA.1688.F32.TF32 R184, R208.reuse, R110, R232 ;  /* 0x0000006ed0b8723c */ /* 0x040fe600000810e8 */
        /* <DEDUP_REMOVED lines=9> */
[C---:B----4-:R-:W-:Y:S11]  /*8e820*/  HMMA.1688.F32.TF32 R152, R208.reuse, R106, R228 ;  /* 0x0000006ad098723c */ /* 0x050ff600000810e4 */
[----:B------:R-:W-:Y:S04]  /*8e830*/  @!UPT UIADD3 URZ, URZ, URZ, URZ ;  /* 0x0000003f3f3ff290 */ /* 0x000fe8000fffe03f */
[----:B------:R-:W-:Y:S04]  /*8e840*/  STL.64 [R1+0x1160], R172 ;  /* 0x001160ac01007387 */ /* 0x000fe80000100a00 */
[----:B------:R4:W-:Y:S04]  /*8e850*/  STL.64 [R1+0x1168], R174 ;  /* 0x001168ae01007387 */ /* 0x0009e80000100a00 */
[----:B------:R-:W-:Y:S04]  /*8e860*/  STL.64 [R1+0x1170], R152 ;  /* 0x0011709801007387 */ /* 0x000fe80000100a00 */
[----:B------:R1:W-:Y:S01]  /*8e870*/  STL.64 [R1+0x1178], R154 ;  /* 0x0011789a01007387 */ /* 0x0003e20000100a00 */
[C---:B----4-:R-:W-:Y:S08]  /*8e880*/  HMMA.1688.F32.TF32 R172, R208.reuse, R114, R212 ;  /* 0x00000072d0ac723c */ /* 0x050ff000000810d4 */
[C---:B-1----:R-:W-:Y:S01]  /*8e890*/  HMMA.1688.F32.TF32 R152, R208.reuse, R118, R216 ;  /* 0x00000076d098723c */ /* 0x042fe200000810d8 */
        /* <DEDUP_REMOVED lines=8> */
[----:B----4-:R-:W-:Y:S01]  /*8e920*/  HMMA.1688.F32.TF32 R152, R208, R130, R236 ;  /* 0x00000082d098723c */ /* 0x010fe200000810ec */
[----:B------:R1:W-:Y:S04]  /*8e930*/  STL.64 [R1+0x11d0], R180 ;  /* 0x0011d0b401007387 */ /* 0x0003e80000100a00 */
[----:B------:R4:W-:Y:S10]  /*8e940*/  STL.64 [R1+0x11d8], R182 ;  /* 0x0011d8b601007387 */ /* 0x0009f40000100a00 */
[----:B------:R-:W-:Y:S04]  /*8e950*/  STL.64 [R1+0x1280], R172 ;  /* 0x001280ac01007387 */ /* 0x000fe80000100a00 */
[----:B------:R-:W-:Y:S04]  /*8e960*/  STL.64 [R1+0x1288], R174 ;  /* 0x001288ae01007387 */ /* 0x000fe80000100a00 */
[----:B------:R-:W-:Y:S04]  /*8e970*/  STL.64 [R1+0x1270], R152 ;  /* 0x0012709801007387 */ /* 0x000fe80000100a00 */
[----:B------:R1:W-:Y:S04]  /*8e980*/  STL.64 [R1+0x1278], R154 ;  /* 0x0012789a01007387 */ /* 0x0003e80000100a00 */
        /* <DEDUP_REMOVED lines=25> */
[----:B------:R-:W2:Y:S01]  /*8eb20*/  LDL.64 R146, [R1+0x1d8] ;  /* 0x0001d80001927983 */ /* 0x000ea20000100a00 */
[C---:B------:R-:W-:Y:S03]  /*8eb30*/  HMMA.1688.F32.TF32 R216, R164.reuse, R246, R132 ;  /* 0x000000f6a4d8723c */ /* 0x040fe60000081084 */
[----:B------:R-:W3:Y:S04]  /*8eb40*/  LDL.LU R184, [R1+0xc70] ;  /* 0x000c700001b87983 */ /* 0x000ee80000300800 */
[----:B------:R-:W3:Y:S01]  /*8eb50*/  LDL.LU R185, [R1+0xc74] ;  /* 0x000c740001b97983 */ /* 0x000ee20000300800 */
[C---:B------:R-:W-:Y:S03]  /*8eb60*/  HMMA.1688.F32.TF32 R220, R164.reuse, R242, R136 ;  /* 0x000000f2a4dc723c */ /* 0x040fe60000081088 */
[----:B------:R-:W3:Y:S04]  /*8eb70*/  LDL.LU R186, [R1+0xc78] ;  /* 0x000c780001ba7983 */ /* 0x000ee80000300800 */
[----:B------:R-:W3:Y:S04]  /*8eb80*/  LDL.LU R187, [R1+0xc7c] ;  /* 0x000c7c0001bb7983 */ /* 0x000ee80000300800 */
[----:B------:R-:W3:Y:S04]  /*8eb90*/  LDL.64 R138, [R1+0x1c8] ;  /* 0x0001c800018a7983 */ /* 0x000ee80000100a00 */
[----:B------:R-:W4:Y:S04]  /*8eba0*/  LDL.64 R134, [R1+0x1b8] ;  /* 0x0001b80001867983 */ /* 0x000f280000100a00 */
[----:B------:R-:W4:Y:S04]  /*8ebb0*/  LDL.LU R192, [R1+0xc50] ;  /* 0x000c500001c07983 */ /* 0x000f280000300800 */
[----:B------:R-:W4:Y:S04]  /*8ebc0*/  LDL.LU R193, [R1+0xc54] ;  /* 0x000c540001c17983 */ /* 0x000f280000300800 */
[----:B------:R-:W4:Y:S04]  /*8ebd0*/  LDL.LU R194, [R1+0xc58] ;  /* 0x000c580001c27983 */ /* 0x000f280000300800 */
[----:B------:R-:W4:Y:S04]  /*8ebe0*/  LDL.LU R195, [R1+0xc5c] ;  /* 0x000c5c0001c37983 */ /* 0x000f280000300800 */
[----:B------:R-:W4:Y:S04]  /*8ebf0*/  LDL.64 R154, [R1+0x1a8] ;  /* 0x0001a800019a7983 */ /* 0x000f280000100a00 */
[----:B------:R-:W4:Y:S04]  /*8ec00*/  LDL.64 R174, [R1+0x138] ;  /* 0x0001380001ae7983 */ /* 0x000f280000100a00 */
        /* <DEDUP_REMOVED lines=21> */
[----:B------:R-:W-:Y:S01]  /*8ed60*/  LDS R173, [R149+0x34400] ;  /* 0x0344000095ad7984 */ /* 0x000fe20000000800 */
[----:B--2---:R-:W-:Y:S01]  /*8ed70*/  HMMA.1688.F32.TF32 R204, R164, R146, R204 ;  /* 0x00000092a4cc723c */ /* 0x004fe200000810cc */
[----:B------:R-:W-:Y:S01]  /*8ed80*/  IMAD.MOV.U32 R141, RZ, RZ, R146 ;  /* 0x000000ffff8d7224 */ /* 0x000fe200078e0092 */
[----:B------:R-:W-:-:S02]  /*8ed90*/  MOV R140, R147 ;  /* 0x00000093008c7202 */ /* 0x000fc40000000f00 */
[----:B------:R-:W2:Y:S04]  /*8eda0*/  LDL.LU.64 R146, [R1+0x34e0] ;  /* 0x0034e00001927983 */ /* 0x000ea80000300a00 */
[----:B---3--:R-:W-:Y:S01]  /*8edb0*/  HMMA.1688.F32.TF32 R184, R164, R138, R184 ;  /* 0x0000008aa4b8723c */ /* 0x008fe200000810b8 */
[----:B------:R-:W-:Y:S02]  /*8edc0*/  IMAD.MOV.U32 R145, RZ, RZ, R138 ;  /* 0x000000ffff917224 */ /* 0x000fe400078e008a */
[----:B------:R-:W-:Y:S01]  /*8edd0*/  IMAD.MOV.U32 R144, RZ, RZ, R139 ;  /* 0x000000ffff907224 */ /* 0x000fe200078e008b */
[----:B----4-:R-:W-:Y:S01]  /*8ede0*/  MOV R136, R135 ;  /* 0x0000008700887202 */ /* 0x010fe20000000f00 */
[----:B------:R-:W3:Y:S01]  /*8edf0*/  LDL.LU.64 R138, [R1+0x34d8] ;  /* 0x0034d800018a7983 */ /* 0x000ee20000300a00 */
[----:B------:R-:W-:-:S02]  /*8ee00*/  IMAD.MOV.U32 R137, RZ, RZ, R134 ;  /* 0x000000ffff897224 */ /* 0x000fc400078e0086 */
[C---:B------:R-:W-:Y:S01]  /*8ee10*/  HMMA.1688.F32.TF32 R188, R164.reuse, R134, R188 ;  /* 0x00000086a4bc723c */ /* 0x040fe200000810bc */
[----:B------:R-:W4:Y:S07]  /*8ee20*/  LDL.LU.64 R134, [R1+0x34d0] ;  /* 0x0034d00001867983 */ /* 0x000f2e0000300a00 */
[----:B------:R-:W-:Y:S01]  /*8ee30*/  HMMA.1688.F32.TF32 R192, R164, R154, R192 ;  /* 0x0000009aa4c0723c */ /* 0x000fe200000810c0 */
[----:B------:R-:W-:Y:S02]  /*8ee40*/  IMAD.MOV.U32 R133, RZ, RZ, R154 ;  /* 0x000000ffff857224 */ /* 0x000fe400078e009a */
[----:B------:R-:W-:-:S02]  /*8ee50*/  IMAD.MOV.U32 R132, RZ, RZ, R155 ;  /* 0x000000ffff847224 */ /* 0x000fc400078e009b */
[----:B------:R-:W4:Y:S01]  /*8ee60*/  LDL.LU.64 R154, [R1+0x34c8] ;  /* 0x0034c800019a7983 */ /* 0x000f220000300a00 */
[----:B------:R-:W-:Y:S01]  /*8ee70*/  IMAD.MOV.U32 R152, RZ, RZ, R174 ;  /* 0x000000ffff987224 */ /* 0x000fe200078e00ae */
[----:B------:R-:W-:Y:S01]  /*8ee80*/  MOV R148, R175 ;  /* 0x000000af00947202 */ /* 0x000fe20000000f00 */
[C---:B------:R-:W-:Y:S01]  /*8ee90*/  HMMA.1688.F32.TF32 R196, R164.reuse, R174, R196 ;  /* 0x000000aea4c4723c */ /* 0x040fe200000810c4 */
[----:B------:R-:W-:Y:S04]  /*8eea0*/  LDS R174, [R0+0x36400] ;  /* 0x0364000000ae7984 */ /* 0x000fe80000000800 */
[----:B------:R-:W1:Y:S03]  /*8eeb0*/  LDS R175, [R149+0x36400] ;  /* 0x0364000095af7984 */ /* 0x000e660000000800 */
[----:B------:R-:W-:Y:S08]  /*8eec0*/  HMMA.1688.F32.TF32 R176, R164, R158, R176 ;  /* 0x0000009ea4b0723c */ /* 0x000ff000000810b0 */
[----:B------:R-:W-:Y:S08]  /*8eed0*/  HMMA.1688.F32.TF32 R216, R168, R4, R216 ;  /* 0x00000004a8d8723c */ /* 0x000ff000000810d8 */
[C---:B------:R-:W-:Y:S08]  /*8eee0*/  HMMA.1688.F32.TF32 R232, R164.reuse, R142, R232 ;  /* 0x0000008ea4e8723c */ /* 0x040ff000000810e8 */
        /* <DEDUP_REMOVED lines=14> */
[C---:B------:R-:W-:Y:S08]  /*8efd0*/  HMMA.1688.F32.TF32 R224, R172.reuse, R14, R224 ;  /* 0x0000000eace0723c */ /* 0x040ff000000810e0 */
[C---:B------:R-:W-:Y:S08]  /*8efe0*/  HMMA.1688.F32.TF32 R184, R172.reuse, R22, R184 ;  /* 0x00000016acb8723c */ /* 0x040ff000000810b8 */
[C---:B------:R-:W-:Y:S08]  /*8eff0*/  HMMA.1688.F32.TF32 R188, R172.reuse, R26, R188 ;  /* 0x0000001aacbc723c */ /* 0x040ff000000810bc */
[----:B------:R-:W-:Y:S08]  /*8f000*/  HMMA.1688.F32.TF32 R192, R172, R30, R192 ;  /* 0x0000001eacc0723c */ /* 0x000ff000000810c0 */
[C---:B--2---:R-:W-:Y:S08]  /*8f010*/  HMMA.1688.F32.TF32 R208, R164.reuse, R146, R208 ;  /* 0x00000092a4d0723c */ /* 0x044ff000000810d0 */
[C---:B---3--:R-:W-:Y:S08]  /*8f020*/  HMMA.1688.F32.TF32 R228, R164.reuse, R138, R228 ;  /* 0x0000008aa4e4723c */ /* 0x048ff000000810e4 */
[C---:B----4-:R-:W-:Y:S08]  /*8f030*/  HMMA.1688.F32.TF32 R200, R164.reuse, R134, R200 ;  /* 0x00000086a4c8723c */ /* 0x050ff000000810c8 */
        /* <DEDUP_REMOVED lines=26> */
[C---:B-1----:R-:W-:Y:S01]  /*8f1e0*/  HMMA.1688.F32.TF32 R216, R204.reuse, R68, R216 ;  /* 0x00000044ccd8723c */ /* 0x042fe200000810d8 */
        /* <DEDUP_REMOVED lines=18> */
[C---:B--2---:R-:W-:Y:S01]  /*8f310*/  HMMA.1688.F32.TF32 R204, R168.reuse, R70, R216 ;  /* 0x00000046a8cc723c */ /* 0x044fe200000810d8 */
[----:B------:R-:W-:Y:S04]  /*8f320*/  STL.64 [R1+0x34b0], R138 ;  /* 0x0034b08a01007387 */ /* 0x000fe80000100a00 */
[----:B------:R-:W-:Y:S03]  /*8f330*/  STL.64 [R1+0x34b8], R142 ;  /* 0x0034b88e01007387 */ /* 0x000fe60000100a00 */
[C---:B------:R-:W-:Y:S01]  /*8f340*/  HMMA.1688.F32.TF32 R220, R168.reuse, R74, R220 ;  /* 0x0000004aa8dc723c */ /* 0x040fe200000810dc */
[----:B------:R-:W-:Y:S07]  /*8f350*/  STL.64 [R1+0x34c0], R146 ;  /* 0x0034c09201007387 */ /* 0x000fee0000100a00 */
[C---:B------:R-:W-:Y:S07]  /*8f360*/  HMMA.1688.F32.TF32 R216, R168.reuse, R78, R224 ;  /* 0x0000004ea8d8723c */ /* 0x040fee00000810e0 */
[----:B------:R-:W-:Y:S01]  /*8f370*/  STL.64 [R1+0x560], R204 ;  /* 0x000560cc01007387 */ /* 0x000fe20000100a00 */
[C---:B------:R-:W-:Y:S03]  /*8f380*/  HMMA.1688.F32.TF32 R184, R168.reuse, R86, R184 ;  /* 0x00000056a8b8723c */ /* 0x040fe600000810b8 */
[----:B------:R2:W-:Y:S05]  /*8f390*/  STL.64 [R1+0x568], R206 ;  /* 0x000568ce01007387 */ /* 0x0005ea0000100a00 */
[C---:B--2---:R-:W-:Y:S01]  /*8f3a0*/  HMMA.1688.F32.TF32 R204, R168.reuse, R82, R164 ;  /* 0x00000052a8cc723c */ /* 0x044fe200000810a4 */
[----:B------:R-:W-:Y:S04]  /*8f3b0*/  STL.64 [R1+0x660], R220 ;  /* 0x000660dc01007387 */ /* 0x000fe80000100a00 */
[----:B------:R-:W-:Y:S03]  /*8f3c0*/  STL.64 [R1+0x668], R222 ;  /* 0x000668de01007387 */ /* 0x000fe60000100a00 */
[C---:B------:R-:W-:Y:S01]  /*8f3d0*/  HMMA.1688.F32.TF32 R164, R168.reuse, R90, R188 ;  /* 0x0000005aa8a4723c */ /* 0x040fe200000810bc */
[----:B------:R-:W-:Y:S04]  /*8f3e0*/  STL.64 [R1+0x670], R216 ;  /* 0x000670d801007387 */ /* 0x000fe80000100a00 */
[----:B------:R-:W-:Y:S03]  /*8f3f0*/  STL.64 [R1+0x678], R218 ;  /* 0x000678da01007387 */ /* 0x000fe60000100a00 */
[C---:B------:R-:W-:Y:S07]  /*8f400*/  HMMA.1688.F32.TF32 R188, R168.reuse, R94, R192 ;  /* 0x0000005ea8bc723c */ /* 0x040fee00000810c0 */
[----:B------:R-:W-:Y:S04]  /*8f410*/  STL.64 [R1+0x680], R204 ;  /* 0x000680cc01007387 */ /* 0x000fe80000100a00 */
[----:B------:R-:W-:Y:S04]  /*8f420*/  STL.64 [R1+0x688], R206 ;  /* 0x000688ce01007387 */ /* 0x000fe80000100a00 */
[----:B------:R-:W-:Y:S04]  /*8f430*/  STL.64 [R1+0x6a0], R184 ;  /* 0x0006a0b801007387 */ /* 0x000fe80000100a00 */
[----:B------:R2:W-:Y:S02]  /*8f440*/  STL.64 [R1+0x6a8], R186 ;  /* 0x0006a8ba01007387 */ /* 0x0005e40000100a00 */
[C---:B--2---:R-:W-:Y:S02]  /*8f450*/  HMMA.1688.F32.TF32 R184, R168.reuse, R98, R196 ;  /* 0x00000062a8b8723c */ /* 0x044fe400000810c4 */
[----:B------:R-:W-:Y:S04]  /*8f460*/  STL.64 [R1+0x6b0], R164 ;  /* 0x0006b0a401007387 */ /* 0x000fe80000100a00 */
[----:B------:R-:W-:Y:S04]  /*8f470*/  STL.64 [R1+0x6b8], R166 ;  /* 0x0006b8a601007387 */ /* 0x000fe80000100a00 */
[----:B------:R-:W-:Y:S04]  /*8f480*/  STL.64 [R1+0x6e0], R188 ;  /* 0x0006e0bc01007387 */ /* 0x000fe80000100a00 */
[----:B------:R2:W-:Y:S01]  /*8f490*/  STL.64 [R1+0x6e8], R190 ;  /* 0x0006e8be01007387 */ /* 0x0005e20000100a00 */
[C---:B------:R-:W-:Y:S08]  /*8f4a0*/  HMMA.1688.F32.TF32 R192, R168.reuse, R110, R232 ;  /* 0x0000006ea8c0723c */ /* 0x040ff000000810e8 */
[C---:B------:R-:W-:Y:S01]  /*8f4b0*/  HMMA.1688.F32.TF32 R180, R168.reuse, R122, R180 ;  /* 0x0000007aa8b4723c */ /* 0x040fe200000810b4 */
[----:B------:R-:W-:Y:S04]  /*8f4c0*/  STL.64 [R1+0x6f0], R184 ;  /* 0x0006f0b801007387 */ /* 0x000fe80000100a00 */
[----:B------:R3:W-:Y:S03]  /*8f4d0*/  STL.64 [R1+0x6f8], R186 ;  /* 0x0006f8ba01007387 */ /* 0x0007e60000100a00 */
[----:B--2---:R-:W-:Y:S01]  /*8f4e0*/  HMMA.1688.F32.TF32 R188, R168, R102, R200 ;  /* 0x00000066a8bc723c */ /* 0x004fe200000810c8 */
[----:B------:R-:W-:Y:S01]  /*8f4f0*/  IMAD.MOV.U32 R207, RZ, RZ, R140 ;  /* 0x000000ffffcf7224 */ /* 0x000fe200078e008c */
[----:B------:R-:W-:Y:S01]  /*8f500*/  LDS R164, [R0+0x30480] ;  /* 0x0304800000a47984 */ /* 0x000fe20000000800 */
[----:B------:R-:W-:-:S05]  /*8f510*/  IMAD.MOV.U32 R206, RZ, RZ, R141 ;  /* 0x000000ffffce7224 */ /* 0x000fca00078e008d */
[C---:B------:R-:W-:Y:S08]  /*8f520*/  HMMA.1688.F32.TF32 R176, R168.reuse, R126, R176 ;  /* 0x0000007ea8b0723c */ /* 0x040ff000000810b0 */
[C---:B------:R-:W-:Y:S01]  /*8f530*/  HMMA.1688.F32.TF32 R236, R168.reuse, R130, R236 ;  /* 0x00000082a8ec723c */ /* 0x040fe200000810ec */
[----:B------:R-:W-:Y:S01]  /*8f540*/  IMAD.MOV.U32 R198, RZ, RZ, R152 ;  /* 0x000000ffffc67224 */ /* 0x000fe200078e0098 */
[----:B------:R-:W-:Y:S04]  /*8f550*/  LDS R166, [R0+0x32480] ;  /* 0x0324800000a67984 */ /* 0x000fe80000000800 */
[----:B------:R-:W-:Y:S02]  /*8f560*/  LDS R165, [R149+0x30480] ;  /* 0x0304800095a57984 */ /* 0x000fe40000000800 */
[C---:B---3--:R-:W-:Y:S02]  /*8f570*/  HMMA.1688.F32.TF32 R184, R168.reuse, R106, R228 ;  /* 0x0000006aa8b8723c */ /* 0x048fe400000810e4 */
[----:B------:R-:W-:Y:S04]  /*8f580*/  STL.64 [R1+0x720], R188 ;  /* 0x000720bc01007387 */ /* 0x000fe80000100a00 */
[----:B------:R2:W-:Y:S04]  /*8f590*/  STL.64 [R1+0x728], R190 ;  /* 0x000728be01007387 */ /* 0x0005e80000100a00 */
[----:B------:R-:W3:Y:S01]  /*8f5a0*/  LDS R167, [R149+0x32480] ;  /* 0x0324800095a77984 */ /* 0x000ee20000000800 */
[C---:B--2---:R-:W-:Y:S11]  /*8f5b0*/  HMMA.1688.F32.TF32 R188, R168.reuse, R114, R208 ;  /* 0x00000072a8bc723c */ /* 0x044ff600000810d0 */
[----:B------:R-:W-:Y:S01]  /*8f5c0*/  @!UPT UIADD3 URZ, URZ, URZ, URZ ;  /* 0x0000003f3f3ff290 */ /* 0x000fe2000fffe03f */
[----:B------:R-:W-:Y:S04]  /*8f5d0*/  STL.64 [R1+0x740], R184 ;  /* 0x000740b801007387 */ /* 0x000fe80000100a00 */
[----:B------:R2:W-:Y:S02]  /*8f5e0*/  STL.64 [R1+0x748], R186 ;  /* 0x000748ba01007387 */ /* 0x0005e40000100a00 */
[----:B--2---:R-:W-:Y:S02]  /*8f5f0*/  HMMA.1688.F32.TF32 R184, R168, R118, R212 ;  /* 0x00000076a8b8723c */ /* 0x004fe400000810d4 */
[----:B------:R-:W-:Y:S04]  /*8f600*/  STL.64 [R1+0x10c0], R192 ;  /* 0x0010c0c001007387 */ /* 0x000fe80000100a00 */
[----:B------:R2:W-:Y:S04]  /*8f610*/  STL.64 [R1+0x10c8], R194 ;  /* 0x0010c8c201007387 */ /* 0x0005e80000100a00 */
[----:B------:R-:W-:Y:S04]  /*8f620*/  STL.64 [R1+0x10b0], R188 ;  /* 0x0010b0bc01007387 */ /* 0x000fe80000100a00 */
[----:B------:R4:W-:Y:S04]  /*8f630*/  STL.64 [R1+0x10b8], R190 ;  /* 0x0010b8be01007387 */ /* 0x0009e80000100a00 */
[----:B------:R-:W3:Y:S05]  /*8f640*/  LDL.LU R212, [R1+0xb60] ;  /* 0x000b600001d47983 */ /* 0x000eea0000300800 */
[----:B------:R-:W-:Y:S04]  /*8f650*/  STL.64 [R1+0x10e0], R184 ;  /* 0x0010e0b801007387 */ /* 0x000fe80000100a00 */
        /* <DEDUP_REMOVED lines=12> */
[----:B------:R-:W-:-:S03]  /*8f720*/  IMAD.MOV.U32 R194, RZ, RZ, R133 ;  /* 0x000000ffffc27224 */ /* 0x000fc600078e0085 */
[----:B------:R-:W2:Y:S04]  /*8f730*/  LDL.LU R201, [R1+0xba4] ;  /* 0x000ba40001c97983 */ /* 0x000ea80000300800 */
[----:B------:R-:W2:Y:S04]  /*8f740*/  LDL.LU R202, [R1+0xba8] ;  /* 0x000ba80001ca7983 */ /* 0x000ea80000300800 */
[----:B------:R-:W2:Y:S01]  /*8f750*/  LDL.LU R203, [R1+0xbac] ;  /* 0x000bac0001cb7983 */ /* 0x000ea20000300800 */
[----:B----4-:R-:W-:-:S03]  /*8f760*/  IMAD.MOV.U32 R191, RZ, RZ, R136 ;  /* 0x000000ffffbf7224 */ /* 0x010fc600078e0088 */
[----:B------:R-:W4:Y:S01]  /*8f770*/  LDL.LU R132, [R1+0xbe0] ;  /* 0x000be00001847983 */ /* 0x000f220000300800 */
[----:B------:R-:W-:-:S03]  /*8f780*/  IMAD.MOV.U32 R190, RZ, RZ, R137 ;  /* 0x000000ffffbe7224 */ /* 0x000fc600078e0089 */
[----:B------:R-:W4:Y:S04]  /*8f790*/  LDL.LU R133, [R1+0xbe4] ;  /* 0x000be40001857983 */ /* 0x000f280000300800 */
[----:B------:R-:W4:Y:S04]  /*8f7a0*/  LDL.LU R134, [R1+0xbe8] ;  /* 0x000be80001867983 */ /* 0x000f280000300800 */
[----:B------:R-:W4:Y:S01]  /*8f7b0*/  LDL.LU R135, [R1+0xbec] ;  /* 0x000bec0001877983 */ /* 0x000f220000300800 */
[----:B-1----:R-:W-:-:S03]  /*8f7c0*/  MOV R187, R144 ;  /* 0x0000009000bb7202 */ /* 0x002fc60000000f00 */
[----:B------:R-:W2:Y:S01]  /*8f7d0*/  LDL.LU R136, [R1+0xbf0] ;  /* 0x000bf00001887983 */ /* 0x000ea20000300800 */
[----:B------:R-:W-:-:S03]  /*8f7e0*/  IMAD.MOV.U32 R186, RZ, RZ, R145 ;  /* 0x000000ffffba7224 */ /* 0x000fc600078e0091 */
        /* <DEDUP_REMOVED lines=35> */
[----:B------:R1:W-:Y:S04]  /*8fa20*/  STL.64 [R1+0x1100], R176 ;  /* 0x001100b001007387 */ /* 0x0003e80000100a00 */
[----:B------:R1:W-:Y:S04]  /*8fa30*/  STL.64 [R1+0x1108], R178 ;  /* 0x001108b201007387 */ /* 0x0003e80000100a00 */
[----:B-1----:R-:W3:Y:S04]  /*8fa40*/  LDL.LU R176, [R1+0xb10] ;  /* 0x000b100001b07983 */ /* 0x002ee80000300800 */
[----:B------:R-:W3:Y:S04]  /*8fa50*/  LDL.LU R177, [R1+0xb14] ;  /* 0x000b140001b17983 */ /* 0x000ee80000300800 */
[----:B------:R-:W3:Y:S04]  /*8fa60*/  LDL.LU R178, [R1+0xb18] ;  /* 0x000b180001b27983 */ /* 0x000ee80000300800 */
[----:B------:R-:W3:Y:S04]  /*8fa70*/  LDL.LU R179, [R1+0xb1c] ;  /* 0x000b1c0001b37983 */ /* 0x000ee80000300800 */
[----:B------:R-:W3:Y:S04]  /*8fa80*/  LDL.LU R168, [R1+0xbd0] ;  /* 0x000bd00001a87983 */ /* 0x000ee80000300800 */
[----:B------:R1:W-:Y:S04]  /*8fa90*/  STL.64 [R1+0x10f0], R236 ;  /* 0x0010f0ec01007387 */ /* 0x0003e80000100a00 */
[----:B------:R1:W-:Y:S04]  /*8faa0*/  STL.64 [R1+0x10f8], R238 ;  /* 0x0010f8ee01007387 */ /* 0x0003e80000100a00 */
[----:B------:R-:W3:Y:S04]  /*8fab0*/  LDL.LU R169, [R1+0xbd4] ;  /* 0x000bd40001a97983 */ /* 0x000ee80000300800 */
[----:B------:R-:W3:Y:S04]  /*8fac0*/  LDL.LU R170, [R1+0xbd8] ;  /* 0x000bd80001aa7983 */ /* 0x000ee80000300800 */
[----:B------:R-:W3:Y:S04]  /*8fad0*/  LDL.LU R171, [R1+0xbdc] ;  /* 0x000bdc0001ab7983 */ /* 0x000ee80000300800 */
[----:B-1----:R-:W3:Y:S04]  /*8fae0*/  LDL.LU R236, [R1+0xb00] ;  /* 0x000b000001ec7983 */ /* 0x002ee80000300800 */
[----:B------:R-:W3:Y:S04]  /*8faf0*/  LDL.LU R237, [R1+0xb04] ;  /* 0x000b040001ed7983 */ /* 0x000ee80000300800 */
[----:B------:R-:W3:Y:S04]  /*8fb00*/  LDL.LU R238, [R1+0xb08] ;  /* 0x000b080001ee7983 */ /* 0x000ee80000300800 */
[----:B------:R-:W3:Y:S01]  /*8fb10*/  LDL.LU R239, [R1+0xb0c] ;  /* 0x000b0c0001ef7983 */ /* 0x000ee20000300800 */
[C---:B----4-:R-:W-:Y:S08]  /*8fb20*/  HMMA.1688.F32.TF32 R192, R172.reuse, R194, R132 ;  /* 0x000000c2acc0723c */ /* 0x050ff00000081084 */
[C---:B--2---:R-:W-:Y:S08]  /*8fb30*/  HMMA.1688.F32.TF32 R188, R172.reuse, R190, R136 ;  /* 0x000000beacbc723c */ /* 0x044ff00000081088 */
[C---:B---3--:R-:W-:Y:S01]  /*8fb40*/  HMMA.1688.F32.TF32 R204, R172.reuse, R206, R144 ;  /* 0x000000ceaccc723c */ /* 0x048fe20000081090 */
[----:B------:R-:W2:Y:S07]  /*8fb50*/  LDL.LU.64 R146, [R1+0x34c0] ;  /* 0x0034c00001927983 */ /* 0x000eae0000300a00 */
[C---:B------:R-:W-:Y:S01]  /*8fb60*/  HMMA.1688.F32.TF32 R184, R172.reuse, R186, R140 ;  /* 0x000000baacb8723c */ /* 0x040fe2000008108c */
[----:B------:R-:W2:Y:S04]  /*8fb70*/  LDL.LU.64 R142, [R1+0x34b8] ;  /* 0x0034b800018e7983 */ /* 0x000ea80000300a00 */
[----:B------:R-:W4:Y:S04]  /*8fb80*/  LDL.LU.64 R138, [R1+0x34b0] ;  /* 0x0034b000018a7983 */ /* 0x000f280000300a00 */
[----:B------:R-:W2:Y:S01]  /*8fb90*/  LDL.LU.64 R134, [R1+0x34a8] ;  /* 0x0034a80001867983 */ /* 0x000ea20000300a00 */
[----:B------:R-:W-:Y:S01]  /*8fba0*/  HMMA.1688.F32.TF32 R180, R172, R154, R180 ;  /* 0x0000009aacb4723c */ /* 0x000fe200000810b4 */
[----:B------:R-:W-:-:S07]  /*8fbb0*/  IMAD.MOV.U32 R199, RZ, RZ, R148 ;  /* 0x000000ffffc77224 */ /* 0x000fce00078e0094 */
        /* <DEDUP_REMOVED lines=21> */
[----:B--2---:R2:W-:Y:S07]  /*8fd10*/  STL.64 [R1+0x3498], R134 ;  /* 0x0034988601007387 */ /* 0x0045ee0000100a00 */
[C---:B------:R-:W-:Y:S01]  /*8fd20*/  HMMA.1688.F32.TF32 R200, R172.reuse, R134, R200 ;  /* 0x00000086acc8723c */ /* 0x040fe200000810c8 */
[----:B----4-:R4:W-:Y:S04]  /*8fd30*/  STL.64 [R1+0x34a0], R138 ;  /* 0x0034a08a01007387 */ /* 0x0109e80000100a00 */
[----:B------:R1:W-:Y:S04]  /*8fd40*/  STL.64 [R1+0x3490], R154 ;  /* 0x0034909a01007387 */ /* 0x0003e80000100a00 */
[----:B------:R-:W3:Y:S04]  /*8fd50*/  LDL.LU R132, [R1+0xad0] ;  /* 0x000ad00001847983 */ /* 0x000ee80000300800 */
[----:B------:R-:W3:Y:S01]  /*8fd60*/  LDL.LU R133, [R1+0xad4] ;  /* 0x000ad40001857983 */ /* 0x000ee20000300800 */
[C---:B------:R-:W-:Y:S03]  /*8fd70*/  HMMA.1688.F32.TF32 R228, R172.reuse, R138, R228 ;  /* 0x0000008aace4723c */ /* 0x040fe600000810e4 */
[----:B--2---:R-:W3:Y:S04]  /*8fd80*/  LDL.LU R134, [R1+0xad8] ;  /* 0x000ad80001867983 */ /* 0x004ee80000300800 */
[----:B------:R-:W3:Y:S04]  /*8fd90*/  LDL.LU R135, [R1+0xadc] ;  /* 0x000adc0001877983 */ /* 0x000ee80000300800 */
[----:B------:R-:W2:Y:S04]  /*8fda0*/  LDL.LU R136, [R1+0xae0] ;  /* 0x000ae00001887983 */ /* 0x000ea80000300800 */
[----:B------:R-:W2:Y:S04]  /*8fdb0*/  LDL.LU R137, [R1+0xae4] ;  /* 0x000ae40001897983 */ /* 0x000ea80000300800 */
[----:B----4-:R-:W2:Y:S04]  /*8fdc0*/  LDL.LU R138, [R1+0xae8] ;  /* 0x000ae800018a7983 */ /* 0x010ea80000300800 */
[----:B------:R-:W2:Y:S04]  /*8fdd0*/  LDL.LU R139, [R1+0xaec] ;  /* 0x000aec00018b7983 */ /* 0x000ea80000300800 */
[----:B------:R-:W2:Y:S04]  /*8fde0*/  LDL.LU R152, [R1+0xaf0] ;  /* 0x000af00001987983 */ /* 0x000ea80000300800 */
[----:B------:R-:W2:Y:S04]  /*8fdf0*/  LDL.LU R153, [R1+0xaf4] ;  /* 0x000af40001997983 */ /* 0x000ea80000300800 */
[----:B-1----:R-:W2:Y:S04]  /*8fe00*/  LDL.LU R154, [R1+0xaf8] ;  /* 0x000af800019a7983 */ /* 0x002ea80000300800 */
[----:B------:R-:W2:Y:S01]  /*8fe10*/  LDL.LU R155, [R1+0xafc] ;  /* 0x000afc00019b7983 */ /* 0x000ea20000300800 */
        /* <DEDUP_REMOVED lines=54> */
[C---:B------:R-:W-:Y:S07]  /*90180*/  HMMA.1688.F32.TF32 R216, R164.reuse, R78, R224 ;  /* 0x0000004ea4d8723c */ /* 0x040fee00000810e0 */
[----:B------:R-:W-:Y:S01]  /*90190*/  STL.64 [R1+0x1060], R204 ;  /* 0x001060cc01007387 */ /* 0x000fe20000100a00 */
[C---:B------:R-:W-:Y:S03]  /*901a0*/  HMMA.1688.F32.TF32 R184, R164.reuse, R86, R184 ;  /* 0x00000056a4b8723c */ /* 0x040fe600000810b8 */
[----:B------:R1:W-:Y:S05]  /*901b0*/  STL.64 [R1+0x1068], R206 ;  /* 0x001068ce01007387 */ /* 0x0003ea0000100a00 */
[C---:B-1----:R-:W-:Y:S01]  /*901c0*/  HMMA.1688.F32.TF32 R204, R164.reuse, R82, R172 ;  /* 0x00000052a4cc723c */ /* 0x042fe200000810ac */
[----:B------:R-:W-:Y:S04]  /*901d0*/  STL.64 [R1+0x1050], R220 ;  /* 0x001050dc01007387 */ /* 0x000fe80000100a00 */
[----:B------:R-:W-:Y:S04]  /*901e0*/  STL.64 [R1+0x1058], R222 ;  /* 0x001058de01007387 */ /* 0x000fe80000100a00 */
[----:B------:R-:W-:Y:S01]  /*901f0*/  STL.64 [R1+0x1040], R216 ;  /* 0x001040d801007387 */ /* 0x000fe20000100a00 */
[C---:B------:R-:W-:Y:S03]  /*90200*/  HMMA.1688.F32.TF32 R172, R164.reuse, R90, R188 ;  /* 0x0000005aa4ac723c */ /* 0x040fe600000810bc */
[----:B------:R-:W-:Y:S05]  /*90210*/  STL.64 [R1+0x1048], R218 ;  /* 0x001048da01007387 */ /* 0x000fea0000100a00 */
[C---:B------:R-:W-:Y:S05]  /*90220*/  HMMA.1688.F32.TF32 R188, R164.reuse, R94, R192 ;  /* 0x0000005ea4bc723c */ /* 0x040fea00000810c0 */
[----:B------:R-:W-:Y:S04]  /*90230*/  STL.64 [R1+0x1030], R204 ;  /* 0x001030cc01007387 */ /* 0x000fe80000100a00 */
[----:B------:R-:W-:Y:S04]  /*90240*/  STL.64 [R1+0x1038], R206 ;  /* 0x001038ce01007387 */ /* 0x000fe80000100a00 */
[----:B------:R-:W-:Y:S04]  /*90250*/  STL.64 [R1+0x1020], R184 ;  /* 0x001020b801007387 */ /* 0x000fe80000100a00 */
[----:B------:R1:W-:Y:S02]  /*90260*/  STL.64 [R1+0x1028], R186 ;  /* 0x001028ba01007387 */ /* 0x0003e40000100a00 */
[C---:B-1----:R-:W-:Y:S02]  /*90270*/  HMMA.1688.F32.TF32 R184, R164.reuse, R98, R196 ;  /* 0x00000062a4b8723c */ /* 0x042fe400000810c4 */
[----:B------:R-:W-:Y:S04]  /*90280*/  STL.64 [R1+0x1010], R172 ;  /* 0x001010ac01007387 */ /* 0x000fe80000100a00 */
[----:B------:R-:W-:Y:S04]  /*90290*/  STL.64 [R1+0x1018], R174 ;  /* 0x001018ae01007387 */ /* 0x000fe80000100a00 */
[----:B------:R-:W-:Y:S04]  /*902a0*/  STL.64 [R1+0x1000], R188 ;  /* 0x001000bc01007387 */ /* 0x000fe80000100a00 */
[----:B------:R1:W-:Y:S01]  /*902b0*/  STL.64 [R1+0x1008], R190 ;  /* 0x001008be01007387 */ /* 0x0003e20000100a00 */
[C---:B------:R-:W-:Y:S01]  /*902c0*/  HMMA.1688.F32.TF32 R192, R164.reuse, R110, R232 ;  /* 0x0000006ea4c0723c */ /* 0x040fe200000810e8 */
[----:B------:R-:W-:Y:S01]  /*902d0*/  IMAD.MOV.U32 R141, RZ, RZ, R250 ;  /* 0x000000ffff8d7224 */ /* 0x000fe200078e00fa */
[----:B------:R-:W-:Y:S01]  /*902e0*/  MOV R140, R251 ;  /* 0x000000fb008c7202 */ /* 0x000fe20000000f00 */
[----:B------:R-:W-:Y:S04]  /*902f0*/  LDS R172, [R0+0x30500] ;  /* 0x0305000000ac7984 */ /* 0x000fe80000000800 */
[----:B------:R-:W-:Y:S04]  /*90300*/  LDS R174, [R0+0x32500] ;  /* 0x0325000000ae7984 */ /* 0x000fe80000000800 */
[----:B------:R-:W-:Y:S01]  /*90310*/  STL.64 [R1+0xff0], R184 ;  /* 0x000ff0b801007387 */ /* 0x000fe20000100a00 */
[C---:B-1----:R-:W-:Y:S03]  /*90320*/  HMMA.1688.F32.TF32 R188, R164.reuse, R102, R200 ;  /* 0x00000066a4bc723c */ /* 0x042fe600000810c8 */
[----:B------:R1:W-:Y:S04]  /*90330*/  STL.64 [R1+0xff8], R186 ;  /* 0x000ff8ba01007387 */ /* 0x0003e80000100a00 */
[----:B------:R-:W-:Y:S01]  /*90340*/  LDS R173, [R149+0x30500] ;  /* 0x0305000095ad7984 */ /* 0x000fe20000000800 */
[C---:B------:R-:W-:Y:S03]  /*90350*/  HMMA.1688.F32.TF32 R180, R164.reuse, R122, R180 ;  /* 0x0000007aa4b4723c */ /* 0x040fe600000810b4 */
[----:B------:R-:W2:Y:S05]  /*90360*/  LDS R175, [R149+0x32500] ;  /* 0x0325000095af7984 */ /* 0x000eaa0000000800 */
[C---:B-1----:R-:W-:Y:S07]  /*90370*/  HMMA.1688.F32.TF32 R184, R164.reuse, R106, R228 ;  /* 0x0000006aa4b8723c */ /* 0x042fee00000810e4 */
[----:B------:R-:W-:Y:S04]  /*90380*/  STL.64 [R1+0xfe0], R188 ;  /* 0x000fe0bc01007387 */ /* 0x000fe80000100a00 */
[----:B------:R1:W-:Y:S01]  /*90390*/  STL.64 [R1+0xfe8], R190 ;  /* 0x000fe8be01007387 */ /* 0x0003e20000100a00 */
[C---:B------:R-:W-:Y:S08]  /*903a0*/  HMMA.1688.F32.TF32 R176, R164.reuse, R126, R176 ;  /* 0x0000007ea4b0723c */ /* 0x040ff000000810b0 */
[C---:B-1----:R-:W-:Y:S03]  /*903b0*/  HMMA.1688.F32.TF32 R188, R164.reuse, R114, R208 ;  /* 0x00000072a4bc723c */ /* 0x042fe600000810d0 */
        /* <DEDUP_REMOVED lines=13> */
[----:B------:R1:W-:Y:S04]  /*90490*/  STL.64 [R1+0x10a8], R178 ;  /* 0x0010a8b201007387 */ /* 0x0003e80000100a00 */
[----:B------:R-:W-:Y:S04]  /*904a0*/  STL.64 [R1+0x1090], R164 ;  /* 0x001090a401007387 */ /* 0x000fe80000100a00 */
[----:B------:R2:W-:Y:S04]  /*904b0*/  STL.64 [R1+0x1098], R166 ;  /* 0x001098a601007387 */ /* 0x0005e80000100a00 */
        /* <DEDUP_REMOVED lines=21> */
[----:B------:R-:W2:Y:S04]  /*90610*/  LDL.LU R204, [R1+0xac0] ;  /* 0x000ac00001cc7983 */ /* 0x000ea80000300800 */
[----:B------:R-:W2:Y:S04]  /*90620*/  LDL.LU R205, [R1+0xac4] ;  /* 0x000ac40001cd7983 */ /* 0x000ea80000300800 */
[----:B------:R-:W2:Y:S04]  /*90630*/  LDL.LU R206, [R1+0xac8] ;  /* 0x000ac80001ce7983 */ /* 0x000ea80000300800 */
[----:B------:R-:W2:Y:S04]  /*90640*/  LDL.LU R207, [R1+0xacc] ;  /* 0x000acc0001cf7983 */ /* 0x000ea80000300800 */
[----:B------:R-:W2:Y:S01]  /*90650*/  LDL.64 R138, [R1+0x1d8] ;  /* 0x0001d800018a7983 */ /* 0x000ea20000100a00 */
[C---:B---3--:R-:W-:Y:S03]  /*90660*/  HMMA.1688.F32.TF32 R224, R168.reuse, R250, R132 ;  /* 0x000000faa8e0723c */ /* 0x048fe60000081084 */
        /* <DEDUP_REMOVED lines=36> */
[----:B------:R-:W-:-:S02]  /*908b0*/  IMAD.MOV.U32 R145, RZ, RZ, R138 ;  /* 0x000000ffff917224 */ /* 0x000fc400078e008a */
[----:B------:R-:W-:Y:S02]  /*908c0*/  IMAD.MOV.U32 R144, RZ, RZ, R139 ;  /* 0x000000ffff907224 */ /* 0x000fe400078e008b */
[----:B------:R-:W2:Y:S03]  /*908d0*/  LDL.LU.64 R138, [R1+0x34a0] ;  /* 0x0034a000018a7983 */ /* 0x000ea60000300a00 */
[----:B---3--:R-:W-:Y:S01]  /*908e0*/  HMMA.1688.F32.TF32 R184, R168, R134, R184 ;  /* 0x00000086a8b8723c */ /* 0x008fe200000810b8 */
[----:B------:R-:W-:Y:S01]  /*908f0*/  IMAD.MOV.U32 R137, RZ, RZ, R134 ;  /* 0x000000ffff897224 */ /* 0x000fe200078e0086 */
[----:B------:R-:W-:Y:S02]  /*90900*/  MOV R136, R135 ;  /* 0x0000008700887202 */ /* 0x000fe40000000f00 */
[----:B------:R-:W3:Y:S01]  /*90910*/  LDL.LU.64 R134, [R1+0x3498] ;  /* 0x0034980001867983 */ /* 0x000ee20000300a00 */
[----:B----4-:R-:W-:-:S02]  /*90920*/  IMAD.MOV.U32 R133, RZ, RZ, R154 ;  /* 0x000000ffff857224 */ /* 0x010fc400078e009a */
[----:B------:R-:W-:Y:S01]  /*90930*/  IMAD.MOV.U32 R132, RZ, RZ, R155 ;  /* 0x000000ffff847224 */ /* 0x000fe200078e009b */
[C---:B------:R-:W-:Y:S01]  /*90940*/  HMMA.1688.F32.TF32 R188, R168.reuse, R154, R188 ;  /* 0x0000009aa8bc723c */ /* 0x040fe200000810bc */
[----:B------:R-:W4:Y:S07]  /*90950*/  LDL.LU.64 R154, [R1+0x3490] ;  /* 0x00349000019a7983 */ /* 0x000f2e0000300a00 */
[C---:B------:R-:W-:Y:S01]  /*90960*/  HMMA.1688.F32.TF32 R192, R168.reuse, R166, R192 ;  /* 0x000000a6a8c0723c */ /* 0x040fe200000810c0 */
[----:B------:R-:W-:Y:S01]  /*90970*/  IMAD.MOV.U32 R152, RZ, RZ, R166 ;  /* 0x000000ffff987224 */ /* 0x000fe200078e00a6 */
[----:B------:R-:W-:Y:S01]  /*90980*/  MOV R148, R167 ;  /* 0x000000a700947202 */ /* 0x000fe20000000f00 */
[----:B------:R-:W-:Y:S04]  /*90990*/  LDS R166, [R0+0x36500] ;  /* 0x0365000000a67984 */ /* 0x000fe80000000800 */
[----:B------:R-:W1:Y:S01]  /*909a0*/  LDS R167, [R149+0x36500] ;  /* 0x0365000095a77984 */ /* 0x000e620000000800 */
[----:B------:R-:W-:Y:S01]  /*909b0*/  HMMA.1688.F32.TF32 R196, R168, R238, R196 ;  /* 0x000000eea8c4723c */ /* 0x000fe200000810c4 */
[----:B------:R-:W-:-:S02]  /*909c0*/  IMAD.MOV.U32 R156, RZ, RZ, R238 ;  /* 0x000000ffff9c7224 */ /* 0x000fc400078e00ee */
[----:B------:R-:W-:-:S05]  /*909d0*/  IMAD.MOV.U32 R153, RZ, RZ, R239 ;  /* 0x000000ffff997224 */ /* 0x000fca00078e00ef */
[C---:B------:R-:W-:Y:S08]  /*909e0*/  HMMA.1688.F32.TF32 R208, R168.reuse, R146, R208 ;  /* 0x00000092a8d0723c */ /* 0x040ff000000810d0 */
        /* <DEDUP_REMOVED lines=20> */
[----:B------:R-:W-:Y:S08]  /*90b30*/  HMMA.1688.F32.TF32 R188, R164, R26, R188 ;  /* 0x0000001aa4bc723c */ /* 0x000ff000000810bc */
[C---:B--2---:R-:W-:Y:S08]  /*90b40*/  HMMA.1688.F32.TF32 R228, R168.reuse, R138, R228 ;  /* 0x0000008aa8e4723c */ /* 0x044ff000000810e4 */
[C---:B---3--:R-:W-:Y:S08]  /*90b50*/  HMMA.1688.F32.TF32 R200, R168.reuse, R134, R200 ;  /* 0x00000086a8c8723c */ /* 0x048ff000000810c8 */
[----:B----4-:R-:W-:Y:S08]  /*90b60*/  HMMA.1688.F32.TF32 R180, R168, R154, R180 ;  /* 0x0000009aa8b4723c */ /* 0x010ff000000810b4 */
[C---:B------:R-:W-:Y:S01]  /*90b70*/  HMMA.1688.F32.TF32 R168, R172.reuse, R16, R204 ;  /* 0x00000010aca8723c */ /* 0x040fe200000810cc */
[----:B------:R-:W-:Y:S04]  /*90b80*/  LDS R204, [R0+0x38500] ;  /* 0x0385000000cc7984 */ /* 0x000fe80000000800 */
[----:B------:R-:W-:Y:S04]  /*90b90*/  LDS R206, [R0+0x3a500] ;  /* 0x03a5000000ce7984 */ /* 0x000fe80000000800 */
[----:B------:R-:W-:Y:S04]  /*90ba0*/  LDS R205, [R149+0x38500] ;  /* 0x0385000095cd7984 */ /* 0x000fe80000000800 */
[----:B------:R-:W1:Y:S01]  /*90bb0*/  LDS R207, [R149+0x3a500] ;  /* 0x03a5000095cf7984 */ /* 0x000e620000000800 */
        /* <DEDUP_REMOVED lines=45> */
[----:B------:R-:W-:Y:S04]  /*90e90*/  STL.64 [R1+0xe00], R204 ;  /* 0x000e00cc01007387 */ /* 0x000fe80000100a00 */
[----:B------:R2:W-:Y:S01]  /*90ea0*/  STL.64 [R1+0xe08], R206 ;  /* 0x000e08ce01007387 */ /* 0x0005e20000100a00 */
[C---:B------:R-:W-:Y:S08]  /*90eb0*/  HMMA.1688.F32.TF32 R188, R172.reuse, R90, R188 ;  /* 0x0000005aacbc723c */ /* 0x040ff000000810bc */
        /* <DEDUP_REMOVED lines=14> */
[----:B------:R-:W2:Y:S04]  /*90fa0*/  LDL.LU R248, [R1+0x8e0] ;  /* 0x0008e00001f87983 */ /* 0x000ea80000300800 */
[----:B------:R-:W-:Y:S01]  /*90fb0*/  STL.64 [R1+0xe30], R184 ;  /* 0x000e30b801007387 */ /* 0x000fe20000100a00 */
[C---:B---3--:R-:W-:Y:S03]  /*90fc0*/  HMMA.1688.F32.TF32 R188, R172.reuse, R102, R200 ;  /* 0x00000066acbc723c */ /* 0x048fe600000810c8 */
[----:B------:R3:W-:Y:S05]  /*90fd0*/  STL.64 [R1+0xe38], R186 ;  /* 0x000e38ba01007387 */ /* 0x0007ea0000100a00 */
[C---:B---3--:R-:W-:Y:S07]  /*90fe0*/  HMMA.1688.F32.TF32 R184, R172.reuse, R106, R228 ;  /* 0x0000006aacb8723c */ /* 0x048fee00000810e4 */
[----:B------:R-:W-:Y:S04]  /*90ff0*/  STL.64 [R1+0xe20], R168 ;  /* 0x000e20a801007387 */ /* 0x000fe80000100a00 */
[----:B------:R-:W-:Y:S01]  /*91000*/  STL.64 [R1+0xe28], R170 ;  /* 0x000e28aa01007387 */ /* 0x000fe20000100a00 */
[C---:B------:R-:W-:Y:S03]  /*91010*/  HMMA.1688.F32.TF32 R192, R172.reuse, R110, R232 ;  /* 0x0000006eacc0723c */ /* 0x040fe600000810e8 */
[----:B------:R-:W2:Y:S04]  /*91020*/  LDL.LU R249, [R1+0x8e4] ;  /* 0x0008e40001f97983 */ /* 0x000ea80000300800 */
[----:B------:R-:W2:Y:S04]  /*91030*/  LDL.LU R250, [R1+0x8e8] ;  /* 0x0008e80001fa7983 */ /* 0x000ea80000300800 */
[----:B------:R-:W2:Y:S04]  /*91040*/  LDL.LU R251, [R1+0x8ec] ;  /* 0x0008ec0001fb7983 */ /* 0x000ea80000300800 */
[----:B------:R-:W-:Y:S04]  /*91050*/  STL.64 [R1+0xe10], R188 ;  /* 0x000e10bc01007387 */ /* 0x000fe80000100a00 */
[----:B------:R3:W-:Y:S04]  /*91060*/  STL.64 [R1+0xe18], R190 ;  /* 0x000e18be01007387 */ /* 0x0007e80000100a00 */
[----:B------:R-:W-:Y:S04]  /*91070*/  STL.64 [R1+0xe90], R184 ;  /* 0x000e90b801007387 */ /* 0x000fe80000100a00 */
[----:B------:R4:W-:Y:S01]  /*91080*/  STL.64 [R1+0xe98], R186 ;  /* 0x000e98ba01007387 */ /* 0x0009e20000100a00 */
[----:B---3--:R-:W-:Y:S01]  /*91090*/  HMMA.1688.F32.TF32 R188, R172, R114, R208 ;  /* 0x00000072acbc723c */ /* 0x008fe200000810d0 */
[----:B------:R-:W-:Y:S01]  /*910a0*/  MOV R207, R144 ;  /* 0x0000009000cf7202 */ /* 0x000fe20000000f00 */
[----:B------:R-:W-:-:S02]  /*910b0*/  IMAD.MOV.U32 R206, RZ, RZ, R145 ;  /* 0x000000ffffce7224 */ /* 0x000fc400078e0091 */
[----:B------:R-:W-:Y:S02]  /*910c0*/  IMAD.MOV.U32 R227, RZ, RZ, R140 ;  /* 0x000000ffffe37224 */ /* 0x000fe400078e008c */
[----:B------:R-:W-:Y:S02]  /*910d0*/  IMAD.MOV.U32 R226, RZ, RZ, R141 ;  /* 0x000000ffffe27224 */ /* 0x000fe400078e008d */
[C---:B------:R-:W-:Y:S08]  /*910e0*/  HMMA.1688.F32.TF32 R180, R172.reuse, R122, R180 ;  /* 0x0000007aacb4723c */ /* 0x040ff000000810b4 */
[C---:B------:R-:W-:Y:S08]  /*910f0*/  HMMA.1688.F32.TF32 R176, R172.reuse, R126, R176 ;  /* 0x0000007eacb0723c */ /* 0x040ff000000810b0 */
[C---:B------:R-:W-:Y:S01]  /*91100*/  HMMA.1688.F32.TF32 R236, R172.reuse, R130, R236 ;  /* 0x00000082acec723c */ /* 0x040fe200000810ec */
[----:B------:R-:W-:Y:S01]  /*91110*/  IMAD.MOV.U32 R198, RZ, RZ, R156 ;  /* 0x000000ffffc67224 */ /* 0x000fe200078e009c */
[----:B------:R-:W-:Y:S01]  /*91120*/  MOV R199, R153 ;  /* 0x0000009900c77202 */ /* 0x000fe20000000f00 */
[----:B------:R-:W-:Y:S04]  /*91130*/  LDS R168, [R0+0x30580] ;  /* 0x0305800000a87984 */ /* 0x000fe80000000800 */
[----:B------:R-:W-:Y:S01]  /*91140*/  LDS R170, [R0+0x32580] ;  /* 0x0325800000aa7984 */ /* 0x000fe20000000800 */
[----:B----4-:R-:W-:Y:S03]  /*91150*/  HMMA.1688.F32.TF32 R184, R172, R118, R212 ;  /* 0x00000076acb8723c */ /* 0x010fe600000810d4 */
[----:B------:R-:W-:Y:S04]  /*91160*/  STL.64 [R1+0xe80], R192 ;  /* 0x000e80c001007387 */ /* 0x000fe80000100a00 */
[----:B------:R-:W-:Y:S04]  /*91170*/  STL.64 [R1+0xe88], R194 ;  /* 0x000e88c201007387 */ /* 0x000fe80000100a00 */
[----:B------:R-:W3:Y:S04]  /*91180*/  LDL.LU R208, [R1+0x920] ;  /* 0x0009200001d07983 */ /* 0x000ee80000300800 */
[----:B------:R-:W-:Y:S04]  /*91190*/  STL.64 [R1+0xe70], R188 ;  /* 0x000e70bc01007387 */ /* 0x000fe80000100a00 */
[----:B------:R4:W-:Y:S04]  /*911a0*/  STL.64 [R1+0xe78], R190 ;  /* 0x000e78be01007387 */ /* 0x0009e80000100a00 */
        /* <DEDUP_REMOVED lines=8> */
[----:B------:R-:W2:Y:S01]  /*91230*/  LDL.LU R231, [R1+0x94c] ;  /* 0x00094c0001e77983 */ /* 0x000ea20000300800 */
[----:B----4-:R-:W-:-:S03]  /*91240*/  MOV R191, R132 ;  /* 0x0000008400bf7202 */ /* 0x010fc60000000f00 */
[----:B------:R-:W4:Y:S01]  /*91250*/  LDL.LU R200, [R1+0x950] ;  /* 0x0009500001c87983 */ /* 0x000f220000300800 */
[----:B------:R-:W-:-:S03]  /*91260*/  IMAD.MOV.U32 R190, RZ, RZ, R133 ;  /* 0x000000ffffbe7224 */ /* 0x000fc600078e0085 */
[----:B------:R-:W4:Y:S04]  /*91270*/  LDL.LU R201, [R1+0x954] ;  /* 0x0009540001c97983 */ /* 0x000f280000300800 */
[----:B------:R-:W4:Y:S04]  /*91280*/  LDL.LU R202, [R1+0x958] ;  /* 0x0009580001ca7983 */ /* 0x000f280000300800 */
[----:B------:R-:W4:Y:S01]  /*91290*/  LDL.LU R203, [R1+0x95c] ;  /* 0x00095c0001cb7983 */ /* 0x000f220000300800 */
[----:B-1----:R-:W-:-:S03]  /*912a0*/  IMAD.MOV.U32 R187, RZ, RZ, R136 ;  /* 0x000000ffffbb7224 */ /* 0x002fc600078e0088 */
        /* <DEDUP_REMOVED lines=47> */
[----:B------:R-:W4:Y:S04]  /*915a0*/  LDL.LU R172, [R1+0x970] ;  /* 0x0009700001ac7983 */ /* 0x000f280000300800 */
[----:B------:R1:W-:Y:S04]  /*915b0*/  STL.64 [R1+0xfa0], R236 ;  /* 0x000fa0ec01007387 */ /* 0x0003e80000100a00 */
[----:B------:R1:W-:Y:S04]  /*915c0*/  STL.64 [R1+0xfa8], R238 ;  /* 0x000fa8ee01007387 */ /* 0x0003e80000100a00 */
[----:B------:R-:W4:Y:S04]  /*915d0*/  LDL.LU R173, [R1+0x974] ;  /* 0x0009740001ad7983 */ /* 0x000f280000300800 */
[----:B------:R-:W4:Y:S04]  /*915e0*/  LDL.LU R174, [R1+0x978] ;  /* 0x0009780001ae7983 */ /* 0x000f280000300800 */
[----:B------:R-:W4:Y:S04]  /*915f0*/  LDL.LU R175, [R1+0x97c] ;  /* 0x00097c0001af7983 */ /* 0x000f280000300800 */
[----:B-1----:R-:W4:Y:S04]  /*91600*/  LDL.LU R236, [R1+0x960] ;  /* 0x0009600001ec7983 */ /* 0x002f280000300800 */
[----:B------:R-:W4:Y:S04]  /*91610*/  LDL.LU R237, [R1+0x964] ;  /* 0x0009640001ed7983 */ /* 0x000f280000300800 */
[----:B------:R-:W4:Y:S04]  /*91620*/  LDL.LU R238, [R1+0x968] ;  /* 0x0009680001ee7983 */ /* 0x000f280000300800 */
[----:B------:R-:W4:Y:S01]  /*91630*/  LDL.LU R239, [R1+0x96c] ;  /* 0x00096c0001ef7983 */ /* 0x000f220000300800 */
[C---:B--2---:R-:W-:Y:S08]  /*91640*/  HMMA.1688.F32.TF32 R184, R164.reuse, R186, R136 ;  /* 0x000000baa4b8723c */ /* 0x044ff00000081088 */
[C---:B---3--:R-:W-:Y:S01]  /*91650*/  HMMA.1688.F32.TF32 R224, R164.reuse, R226, R144 ;  /* 0x000000e2a4e0723c */ /* 0x048fe20000081090 */
[----:B------:R-:W2:Y:S07]  /*91660*/  LDL.LU.64 R146, [R1+0x3488] ;  /* 0x0034880001927983 */ /* 0x000eae0000300a00 */
[C---:B----4-:R-:W-:Y:S01]  /*91670*/  HMMA.1688.F32.TF32 R204, R164.reuse, R206, R140 ;  /* 0x000000cea4cc723c */ /* 0x050fe2000008108c */
[----:B------:R-:W3:Y:S04]  /*91680*/  LDL.LU.64 R142, [R1+0x3480] ;  /* 0x00348000018e7983 */ /* 0x000ee80000300a00 */
[----:B------:R-:W4:Y:S03]  /*91690*/  LDL.LU.64 R138, [R1+0x3478] ;  /* 0x00347800018a7983 */ /* 0x000f260000300a00 */
[----:B------:R-:W-:Y:S01]  /*916a0*/  HMMA.1688.F32.TF32 R188, R164, R190, R132 ;  /* 0x000000bea4bc723c */ /* 0x000fe20000081084 */
[----:B------:R-:W2:Y:S01]  /*916b0*/  LDL.LU.64 R134, [R1+0x3470] ;  /* 0x0034700001867983 */ /* 0x000ea20000300a00 */
[----:B------:R-:W-:-:S02]  /*916c0*/  IMAD.MOV.U32 R194, RZ, RZ, R152 ;  /* 0x000000ffffc27224 */ /* 0x000fc400078e0098 */
[----:B------:R-:W-:-:S04]  /*916d0*/  IMAD.MOV.U32 R195, RZ, RZ, R148 ;  /* 0x000000ffffc37224 */ /* 0x000fc800078e0094 */
[C---:B------:R-:W-:Y:S08]  /*916e0*/  HMMA.1688.F32.TF32 R216, R164.reuse, R246, R216 ;  /* 0x000000f6a4d8723c */ /* 0x040ff000000810d8 */
[C---:B------:R-:W-:Y:S08]  /*916f0*/  HMMA.1688.F32.TF32 R220, R164.reuse, R242, R220 ;  /* 0x000000f2a4dc723c */ /* 0x040ff000000810dc */
        /* <DEDUP_REMOVED lines=14> */
[----:B------:R-:W-:Y:S01]  /*917e0*/  HMMA.1688.F32.TF32 R188, R168, R24, R188 ;  /* 0x00000018a8bc723c */ /* 0x000fe200000810bc */
[----:B----4-:R4:W-:Y:S04]  /*917f0*/  STL.64 [R1+0x3468], R138 ;  /* 0x0034688a01007387 */ /* 0x0109e80000100a00 */
[----:B---3--:R-:W-:Y:S04]  /*91800*/  STL.64 [R1+0x3460], R142 ;  /* 0x0034608e01007387 */ /* 0x008fe80000100a00 */
[----:B------:R-:W3:Y:S04]  /*91810*/  LDL.LU R248, [R1+0x8c0] ;  /* 0x0008c00001f87983 */ /* 0x000ee80000300800 */
[----:B------:R-:W3:Y:S01]  /*91820*/  LDL.LU R249, [R1+0x8c4] ;  /* 0x0008c40001f97983 */ /* 0x000ee20000300800 */
[C---:B------:R-:W-:Y:S03]  /*91830*/  HMMA.1688.F32.TF32 R228, R164.reuse, R138, R228 ;  /* 0x0000008aa4e4723c */ /* 0x040fe600000810e4 */
[----:B------:R-:W3:Y:S04]  /*91840*/  LDL.LU R250, [R1+0x8c8] ;  /* 0x0008c80001fa7983 */ /* 0x000ee80000300800 */
[----:B------:R-:W3:Y:S04]  /*91850*/  LDL.LU R251, [R1+0x8cc] ;  /* 0x0008cc0001fb7983 */ /* 0x000ee80000300800 */
[----:B------:R-:W3:Y:S04]  /*91860*/  LDL.LU R136, [R1+0x8d0] ;  /* 0x0008d00001887983 */ /* 0x000ee80000300800 */
[----:B------:R-:W3:Y:S04]  /*91870*/  LDL.LU R137, [R1+0x8d4] ;  /* 0x0008d40001897983 */ /* 0x000ee80000300800 */
[----:B----4-:R-:W3:Y:S04]  /*91880*/  LDL.LU R138, [R1+0x8d8] ;  /* 0x0008d800018a7983 */ /* 0x010ee80000300800 */
[----:B------:R-:W3:Y:S01]  /*91890*/  LDL.LU R139, [R1+0x8dc] ;  /* 0x0008dc00018b7983 */ /* 0x000ee20000300800 */
[C---:B--2---:R-:W-:Y:S08]  /*918a0*/  HMMA.1688.F32.TF32 R200, R164.reuse, R134, R200 ;  /* 0x00000086a4c8723c */ /* 0x044ff000000810c8 */
        /* <DEDUP_REMOVED lines=41> */
[----:B------:R-:W3:Y:S03]  /*91b40*/  LDS R175, [R149+0x2e600] ;  /* 0x02e6000095af7984 */ /* 0x000ee60000000800 */
        /* <DEDUP_REMOVED lines=40> */
[----:B------:R-:W-:Y:S01]  /*91dd0*/  IMAD.MOV.U32 R152, RZ, RZ, R242 ;  /* 0x000000ffff987224 */ /* 0x000fe200078e00f2 */
[----:B------:R-:W-:Y:S04]  /*91de0*/  LDS R164, [R0+0x30600] ;  /* 0x0306000000a47984 */ /* 0x000fe80000000800 */
[C---:B------:R-:W-:Y:S01]  /*91df0*/  HMMA.1688.F32.TF32 R180, R168.reuse, R122, R180 ;  /* 0x0000007aa8b4723c */ /* 0x040fe200000810b4 */
[----:B------:R-:W-:Y:S04]  /*91e00*/  STL.64 [R1+0xa40], R140 ;  /* 0x000a408c01007387 */ /* 0x000fe80000100a00 */
[----:B------:R2:W-:Y:S03]  /*91e10*/  STL.64 [R1+0xa48], R142 ;  /* 0x000a488e01007387 */ /* 0x0005e60000100a00 */
[C---:B-1----:R-:W-:Y:S01]  /*91e20*/  HMMA.1688.F32.TF32 R184, R168.reuse, R102, R200 ;  /* 0x00000066a8b8723c */ /* 0x042fe200000810c8 */
[----:B------:R-:W-:Y:S01]  /*91e30*/  IMAD.MOV.U32 R148, RZ, RZ, R243 ;  /* 0x000000ffff947224 */ /* 0x000fe200078e00f3 */
[----:B------:R-:W-:Y:S04]  /*91e40*/  LDS R166, [R0+0x32600] ;  /* 0x0326000000a67984 */ /* 0x000fe80000000800 */
[----:B------:R-:W-:Y:S02]  /*91e50*/  LDS R165, [R149+0x30600] ;  /* 0x0306000095a57984 */ /* 0x000fe40000000800 */
[C---:B--2---:R-:W-:Y:S02]  /*91e60*/  HMMA.1688.F32.TF32 R140, R168.reuse, R106, R228 ;  /* 0x0000006aa88c723c */ /* 0x044fe400000810e4 */
[----:B------:R-:W1:Y:S11]  /*91e70*/  LDS R167, [R149+0x32600] ;  /* 0x0326000095a77984 */ /* 0x000e760000000800 */
[----:B------:R-:W-:Y:S02]  /*91e80*/  @!UPT UIADD3 URZ, URZ, URZ, URZ ;  /* 0x0000003f3f3ff290 */ /* 0x000fe4000fffe03f */
[----:B------:R-:W-:Y:S04]  /*91e90*/  STL.64 [R1+0xa50], R184 ;  /* 0x000a50b801007387 */ /* 0x000fe80000100a00 */
[----:B------:R2:W-:Y:S04]  /*91ea0*/  STL.64 [R1+0xa58], R186 ;  /* 0x000a58ba01007387 */ /* 0x0005e80000100a00 */
[----:B------:R-:W-:Y:S04]  /*91eb0*/  STL.64 [R1+0xa60], R140 ;  /* 0x000a608c01007387 */ /* 0x000fe80000100a00 */
[----:B------:R4:W-:Y:S01]  /*91ec0*/  STL.64 [R1+0xa68], R142 ;  /* 0x000a688e01007387 */ /* 0x0009e20000100a00 */
[C---:B--2---:R-:W-:Y:S08]  /*91ed0*/  HMMA.1688.F32.TF32 R184, R168.reuse, R114, R208 ;  /* 0x00000072a8b8723c */ /* 0x044ff000000810d0 */
[C---:B----4-:R-:W-:Y:S01]  /*91ee0*/  HMMA.1688.F32.TF32 R140, R168.reuse, R118, R212 ;  /* 0x00000076a88c723c */ /* 0x050fe200000810d4 */
[----:B------:R-:W-:Y:S04]  /*91ef0*/  STL.64 [R1+0xa70], R188 ;  /* 0x000a70bc01007387 */ /* 0x000fe80000100a00 */
[----:B------:R-:W-:Y:S03]  /*91f00*/  STL.64 [R1+0xa78], R190 ;  /* 0x000a78be01007387 */ /* 0x000fe60000100a00 */
[C---:B------:R-:W-:Y:S07]  /*91f10*/  HMMA.1688.F32.TF32 R176, R168.reuse, R126, R176 ;  /* 0x0000007ea8b0723c */ /* 0x040fee00000810b0 */
[----:B------:R-:W-:Y:S04]  /*91f20*/  STL.64 [R1+0xa80], R184 ;  /* 0x000a80b801007387 */ /* 0x000fe80000100a00 */
[----:B------:R-:W-:Y:S04]  /*91f30*/  STL.64 [R1+0xa88], R186 ;  /* 0x000a88ba01007387 */ /* 0x000fe80000100a00 */
[----:B------:R-:W-:Y:S04]  /*91f40*/  STL.64 [R1+0xab0], R140 ;  /* 0x000ab08c01007387 */ /* 0x000fe80000100a00 */
[----:B------:R2:W-:Y:S02]  /*91f50*/  STL.64 [R1+0xab8], R142 ;  /* 0x000ab88e01007387 */ /* 0x0005e40000100a00 */
[----:B--2---:R-:W-:Y:S02]  /*91f60*/  HMMA.1688.F32.TF32 R140, R168, R130, R236 ;  /* 0x00000082a88c723c */ /* 0x004fe400000810ec */
[----:B------:R2:W-:Y:S04]  /*91f70*/  STL.64 [R1+0xaa0], R180 ;  /* 0x000aa0b401007387 */ /* 0x0005e80000100a00 */
[----:B------:R4:W-:Y:S04]  /*91f80*/  STL.64 [R1+0xaa8], R182 ;  /* 0x000aa8b601007387 */ /* 0x0009e80000100a00 */
[----:B------:R-:W-:Y:S04]  /*91f90*/  STL.64 [R1+0xac0], R176 ;  /* 0x000ac0b001007387 */ /* 0x000fe80000100a00 */
[----:B------:R-:W-:Y:S01]  /*91fa0*/  STL.64 [R1+0xac8], R178 ;  /* 0x000ac8b201007387 */ /* 0x000fe20000100a00 */
[C---:B---3--:R-:W-:Y:S03]  /*91fb0*/  HMMA.1688.F32.TF32 R208, R172.reuse, R246, R136 ;  /* 0x000000f6acd0723c */ /* 0x048fe60000081088 */
[----:B------:R-:W-:Y:S04]  /*91fc0*/  LDS R168, [R0+0x34600] ;  /* 0x0346000000a87984 */ /* 0x000fe80000000800 */
[----:B------:R-:W-:Y:S04]  /*91fd0*/  LDS R169, [R149+0x34600] ;  /* 0x0346000095a97984 */ /* 0x000fe80000000800 */
[----:B------:R-:W-:Y:S04]  /*91fe0*/  STL.64 [R1+0xbc0], R140 ;  /* 0x000bc08c01007387 */ /* 0x000fe80000100a00 */
[----:B------:R2:W-:Y:S04]  /*91ff0*/  STL.64 [R1+0xbc8], R142 ;  /* 0x000bc88e01007387 */ /* 0x0005e80000100a00 */
        /* <DEDUP_REMOVED lines=28> */
[----:B------:R-:W2:Y:S04]  /*921c0*/  LDL.64 R138, [R1+0x1e8] ;  /* 0x0001e800018a7983 */ /* 0x000ea80000100a00 */
[----:B------:R-:W3:Y:S04]  /*921d0*/  LDL.LU R220, [R1+0x8a0] ;  /* 0x0008a00001dc7983 */ /* 0x000ee80000300800 */
[----:B------:R-:W3:Y:S04]  /*921e0*/  LDL.LU R221, [R1+0x8a4] ;  /* 0x0008a40001dd7983 */ /* 0x000ee80000300800 */
[----:B------:R-:W3:Y:S04]  /*921f0*/  LDL.LU R222, [R1+0x8a8] ;  /* 0x0008a80001de7983 */ /* 0x000ee80000300800 */
[----:B------:R-:W3:Y:S04]  /*92200*/  LDL.LU R223, [R1+0x8ac] ;  /* 0x0008ac0001df7983 */ /* 0x000ee80000300800 */
[----:B------:R-:W3:Y:S04]  /*92210*/  LDL.64 R142, [R1+0x1d8] ;  /* 0x0001d800018e7983 */ /* 0x000ee80000100a00 */
[----:B------:R-:W4:Y:S04]  /*92220*/  LDL.64 R170, [R1+0x1c8] ;  /* 0x0001c80001aa7983 */ /* 0x000f280000100a00 */
[----:B------:R-:W4:Y:S04]  /*92230*/  LDL.LU R188, [R1+0x880] ;  /* 0x0008800001bc7983 */ /* 0x000f280000300800 */
[----:B------:R-:W4:Y:S04]  /*92240*/  LDL.LU R189, [R1+0x884] ;  /* 0x0008840001bd7983 */ /* 0x000f280000300800 */
[----:B------:R-:W4:Y:S01]  /*92250*/  LDL.LU R190, [R1+0x888] ;  /* 0x0008880001be7983 */ /* 0x000f220000300800 */
[C---:B------:R-:W-:Y:S03]  /*92260*/  HMMA.1688.F32.TF32 R212, R172.reuse, R242, R248 ;  /* 0x000000f2acd4723c */ /* 0x040fe600000810f8 */
[----:B------:R-:W4:Y:S04]  /*92270*/  LDL.LU R191, [R1+0x88c] ;  /* 0x00088c0001bf7983 */ /* 0x000f280000300800 */
[----:B------:R-:W4:Y:S04]  /*92280*/  LDL.64 R238, [R1+0x1b8] ;  /* 0x0001b80001ee7983 */ /* 0x000f280000100a00 */
[----:B------:R-:W4:Y:S04]  /*92290*/  LDL.64 R198, [R1+0x1a8] ;  /* 0x0001a80001c67983 */ /* 0x000f280000100a00 */
[----:B------:R-:W4:Y:S04]  /*922a0*/  LDL.LU R240, [R1+0x860] ;  /* 0x0008600001f07983 */ /* 0x000f280000300800 */
[----:B------:R-:W4:Y:S04]  /*922b0*/  LDL.LU R241, [R1+0x864] ;  /* 0x0008640001f17983 */ /* 0x000f280000300800 */
[----:B------:R-:W4:Y:S04]  /*922c0*/  LDL.LU R242, [R1+0x868] ;  /* 0x0008680001f27983 */ /* 0x000f280000300800 */
[----:B------:R-:W4:Y:S04]  /*922d0*/  LDL.LU R243, [R1+0x86c] ;  /* 0x00086c0001f37983 */ /* 0x000f280000300800 */
        /* <DEDUP_REMOVED lines=17> */
[----:B--2---:R-:W-:Y:S01]  /*923f0*/  HMMA.1688.F32.TF32 R216, R172, R138, R216 ;  /* 0x0000008aacd8723c */ /* 0x004fe200000810d8 */
[----:B------:R-:W-:Y:S01]  /*92400*/  IMAD.MOV.U32 R156, RZ, RZ, R138 ;  /* 0x000000ffff9c7224 */ /* 0x000fe200078e008a */
[----:B------:R-:W-:-:S02]  /*92410*/  MOV R153, R139 ;  /* 0x0000008b00997202 */ /* 0x000fc40000000f00 */
[----:B------:R-:W2:Y:S04]  /*92420*/  LDL.LU.64 R138, [R1+0x3468] ;  /* 0x00346800018a7983 */ /* 0x000ea80000300a00 */
[C---:B---3--:R-:W-:Y:S01]  /*92430*/  HMMA.1688.F32.TF32 R220, R172.reuse, R142, R220 ;  /* 0x0000008eacdc723c */ /* 0x048fe200000810dc */
[----:B------:R-:W-:Y:S02]  /*92440*/  IMAD.MOV.U32 R137, RZ, RZ, R142 ;  /* 0x000000ffff897224 */ /* 0x000fe400078e008e */
[----:B------:R-:W-:Y:S02]  /*92450*/  IMAD.MOV.U32 R136, RZ, RZ, R143 ;  /* 0x000000ffff887224 */ /* 0x000fe400078e008f */
[----:B------:R-:W3:Y:S01]  /*92460*/  LDL.LU.64 R142, [R1+0x3460] ;  /* 0x00346000018e7983 */ /* 0x000ee20000300a00 */
[----:B----4-:R-:W-:Y:S01]  /*92470*/  IMAD.MOV.U32 R145, RZ, RZ, R170 ;  /* 0x000000ffff917224 */ /* 0x010fe200078e00aa */
[----:B------:R-:W-:Y:S01]  /*92480*/  MOV R144, R171 ;  /* 0x000000ab00907202 */ /* 0x000fe20000000f00 */
[----:B------:R-:W-:Y:S01]  /*92490*/  HMMA.1688.F32.TF32 R184, R172, R170, R184 ;  /* 0x000000aaacb8723c */ /* 0x000fe200000810b8 */
[----:B------:R-:W-:Y:S04]  /*924a0*/  LDS R170, [R0+0x36600] ;  /* 0x0366000000aa7984 */ /* 0x000fe80000000800 */
[----:B------:R-:W4:Y:S03]  /*924b0*/  LDS R171, [R149+0x36600] ;  /* 0x0366000095ab7984 */ /* 0x000f260000000800 */
[C---:B-1----:R-:W-:Y:S08]  /*924c0*/  HMMA.1688.F32.TF32 R208, R164.reuse, R4, R208 ;  /* 0x00000004a4d0723c */ /* 0x042ff000000810d0 */
[----:B------:R-:W-:Y:S01]  /*924d0*/  HMMA.1688.F32.TF32 R212, R164, R8, R212 ;  /* 0x00000008a4d4723c */ /* 0x000fe200000810d4 */
[----:B------:R-:W-:-:S02]  /*924e0*/  IMAD.MOV.U32 R141, RZ, RZ, R238 ;  /* 0x000000ffff8d7224 */ /* 0x000fc400078e00ee */
[----:B------:R-:W-:Y:S01]  /*924f0*/  IMAD.MOV.U32 R160, RZ, RZ, R198 ;  /* 0x000000ffffa07224 */ /* 0x000fe200078e00c6 */
[----:B------:R-:W-:Y:S01]  /*92500*/  MOV R157, R199 ;  /* 0x000000c7009d7202 */ /* 0x000fe20000000f00 */
[----:B------:R-:W-:-:S03]  /*92510*/  IMAD.MOV.U32 R140, RZ, RZ, R239 ;  /* 0x000000ffff8c7224 */ /* 0x000fc600078e00ef */
[C---:B------:R-:W-:Y:S08]  /*92520*/  HMMA.1688.F32.TF32 R192, R172.reuse, R198, R192 ;  /* 0x000000c6acc0723c */ /* 0x040ff000000810c0 */
[C---:B------:R-:W-:Y:S08]  /*92530*/  HMMA.1688.F32.TF32 R188, R172.reuse, R238, R188 ;  /* 0x000000eeacbc723c */ /* 0x040ff000000810bc */
[----:B------:R-:W-:Y:S01]  /*92540*/  HMMA.1688.F32.TF32 R196, R172, R178, R240 ;  /* 0x000000b2acc4723c */ /* 0x000fe200000810f0 */
[----:B------:R-:W-:-:S06]  /*92550*/  IMAD.MOV.U32 R161, RZ, RZ, R179 ;  /* 0x000000ffffa17224 */ /* 0x000fcc00078e00b3 */
[----:B------:R-:W-:Y:S01]  /*92560*/  IMAD.MOV.U32 R240, RZ, RZ, R178 ;  /* 0x000000fffff07224 */ /* 0x000fe200078e00b2 */
[C---:B------:R-:W-:Y:S08]  /*92570*/  HMMA.1688.F32.TF32 R204, R172.reuse, R150, R204 ;  /* 0x00000096accc723c */ /* 0x040ff000000810cc */
[C---:B------:R-:W-:Y:S08]  /*92580*/  HMMA.1688.F32.TF32 R224, R172.reuse, R134, R224 ;  /* 0x00000086ace0723c */ /* 0x040ff000000810e0 */
[C---:B------:R-:W-:Y:S08]  /*92590*/  HMMA.1688.F32.TF32 R180, R172.reuse, R154, R180 ;  /* 0x0000009aacb4723c */ /* 0x040ff000000810b4 */
[C---:B------:R-:W-:Y:S08]  /*925a0*/  HMMA.1688.F32.TF32 R176, R172.reuse, R158, R244 ;  /* 0x0000009eacb0723c */ /* 0x040ff000000810f4 */
[C---:B------:R-:W-:Y:S08]  /*925b0*/  HMMA.1688.F32.TF32 R200, R172.reuse, R146, R200 ;  /* 0x00000092acc8723c */ /* 0x040ff000000810c8 */
[----:B------:R-:W-:Y:S08]  /*925c0*/  HMMA.1688.F32.TF32 R236, R172, R162, R248 ;  /* 0x000000a2acec723c */ /* 0x000ff000000810f8 */
[----:B----4-:R-:W-:Y:S08]  /*925d0*/  HMMA.1688.F32.TF32 R208, R168, R6, R208 ;  /* 0x00000006a8d0723c */ /* 0x010ff000000810d0 */
[----:B------:R-:W-:Y:S08]  /*925e0*/  HMMA.1688.F32.TF32 R216, R164, R12, R216 ;  /* 0x0000000ca4d8723c */ /* 0x000ff000000810d8 */
        /* <DEDUP_REMOVED lines=12> */
[C---:B--2---:R-:W-:Y:S08]  /*926b0*/  HMMA.1688.F32.TF32 R228, R172.reuse, R138, R228 ;  /* 0x0000008aace4723c */ /* 0x044ff000000810e4 */
[----:B---3--:R-:W-:Y:S08]  /*926c0*/  HMMA.1688.F32.TF32 R232, R172, R142, R232 ;  /* 0x0000008eace8723c */ /* 0x008ff000000810e8 */
[C---:B------:R-:W-:Y:S01]  /*926d0*/  HMMA.1688.F32.TF32 R172, R164.reuse, R16, R220 ;  /* 0x00000010a4ac723c */ /* 0x040fe200000810dc */
[----:B------:R-:W-:Y:S04]  /*926e0*/  LDS R220, [R0+0x38600] ;  /* 0x0386000000dc7984 */ /* 0x000fe80000000800 */
[----:B------:R-:W-:Y:S04]  /*926f0*/  LDS R222, [R0+0x3a600] ;  /* 0x03a6000000de7984 */ /* 0x000fe80000000800 */
[----:B------:R-:W-:Y:S04]  /*92700*/  LDS R221, [R149+0x38600] ;  /* 0x0386000095dd7984 */ /* 0x000fe80000000800 */
[----:B------:R-:W1:Y:S01]  /*92710*/  LDS R223, [R149+0x3a600] ;  /* 0x03a6000095df7984 */ /* 0x000e620000000800 */
[C---:B------:R-:W-:Y:S08]  /*92720*/  HMMA.1688.F32.TF32 R228, R164.reuse, R40, R228 ;  /* 0x00000028a4e4723c */ /* 0x040ff000000810e4 */
[----:B------:R-:W-:Y:S01]  /*92730*/  HMMA.1688.F32.TF32 R232, R164, R44, R232 ;  /* 0x0000002ca4e8723c */ /* 0x000fe200000810e8 */
[----:B------:R-:W-:Y:S04]  /*92740*/  LDS R164, [R0+0x3c600] ;  /* 0x03c6000000a47984 */ /* 0x000fe80000000800 */
[----:B------:R-:W-:Y:S04]  /*92750*/  LDS R166, [R0+0x3e600] ;  /* 0x03e6000000a67984 */ /* 0x000fe80000000800 */
[----:B------:R-:W-:Y:S04]  /*92760*/  LDS R165, [R149+0x3c600] ;  /* 0x03c6000095a57984 */ /* 0x000fe80000000800 */
[----:B------:R-:W2:Y:S01]  /*92770*/  LDS R167, [R149+0x3e600] ;  /* 0x03e6000095a77984 */ /* 0x000ea20000000800 */
[----:B------:R-:W-:Y:S08]  /*92780*/  HMMA.1688.F32.TF32 R172, R168, R18, R172 ;  /* 0x00000012a8ac723c */ /* 0x000ff000000810ac */
[C---:B-1----:R-:W-:Y:S08]  /*92790*/  HMMA.1688.F32.TF32 R208, R220.reuse, R68, R208 ;  /* 0x00000044dcd0723c */ /* 0x042ff000000810d0 */
[----:B------:R-:W-:Y:S01]  /*927a0*/  HMMA.1688.F32.TF32 R212, R220, R72, R212 ;  /* 0x00000048dcd4723c */ /* 0x000fe200000810d4 */
[----:B------:R-:W-:Y:S04]  /*927b0*/  STL.64 [R1+0x3458], R134 ;  /* 0x0034588601007387 */ /* 0x000fe80000100a00 */
[----:B------:R-:W-:Y:S04]  /*927c0*/  STL [R1+0x342c], R76 ;  /* 0x00342c4c01007387 */ /* 0x000fe80000100800 */
[----:B------:R-:W-:Y:S04]  /*927d0*/  STL [R1+0x3428], R77 ;  /* 0x0034284d01007387 */ /* 0x000fe80000100800 */
[----:B------:R-:W-:Y:S03]  /*927e0*/  STL [R1+0x341c], R80 ;  /* 0x00341c5001007387 */ /* 0x000fe60000100800 */
[----:B--2---:R-:W-:Y:S01]  /*927f0*/  HMMA.1688.F32.TF32 R208, R164, R70, R208 ;  /* 0x00000046a4d0723c */ /* 0x004fe200000810d0 */
[----:B------:R-:W-:Y:S04]  /*92800*/  STL [R1+0x3418], R81 ;  /* 0x0034185101007387 */ /* 0x000fe80000100800 */
[----:B------:R-:W-:Y:S04]  /*92810*/  STL [R1+0x3424], R84 ;  /* 0x0034245401007387 */ /* 0x000fe80000100800 */
[----:B------:R-:W-:Y:S01]  /*92820*/  STL [R1+0x3420], R85 ;  /* 0x0034205501007387 */ /* 0x000fe20000100800 */
[----:B------:R-:W-:Y:S03]  /*92830*/  HMMA.1688.F32.TF32 R216, R220, R76, R216 ;  /* 0x0000004cdcd8723c */ /* 0x000fe600000810d8 */
[----:B------:R-:W-:Y:S04]  /*92840*/  STL.64 [R1+0x3438], R70 ;  /* 0x0034384601007387 */ /* 0x000fe80000100a00 */
[----:B------:R1:W-:Y:S01]  /*92850*/  STL.64 [R1+0x3430], R68 ;  /* 0x0034304401007387 */ /* 0x0003e20000100a00 */
[----:B------:R-:W-:Y:S08]  /*92860*/  HMMA.1688.F32.TF32 R184, R168, R22, R184 ;  /* 0x00000016a8b8723c */ /* 0x000ff000000810b8 */
[----:B------:R-:W-:Y:S08]  /*92870*/  HMMA.1688.F32.TF32 R172, R220, R80, R172 ;  /* 0x00000050dcac723c */ /* 0x000ff000000810ac */
[----:B-1----:R-:W-:Y:S08]  /*92880*/  HMMA.1688.F32.TF32 R68, R164, R74, R212 ;  /* 0x0000004aa444723c */ /* 0x002ff000000810d4 */
[----:B------:R-:W-:Y:S01]  /*92890*/  HMMA.1688.F32.TF32 R188, R168, R26, R188 ;  /* 0x0000001aa8bc723c */ /* 0x000fe200000810bc */
[----:B------:R-:W-:Y:S04]  /*928a0*/  STL.64 [R1+0xad0], R208 ;  /* 0x000ad0d001007387 */ /* 0x000fe80000100a00 */
[----:B------:R-:W-:Y:S04]  /*928b0*/  STL.64 [R1+0xad8], R210 ;  /* 0x000ad8d201007387 */ /* 0x000fe80000100a00 */
[----:B------:R-:W-:Y:S01]  /*928c0*/  STL.64 [R1+0x3448], R74 ;  /* 0x0034484a01007387 */ /* 0x000fe20000100a00 */
[----:B------:R-:W-:Y:S03]  /*928d0*/  HMMA.1688.F32.TF32 R184, R220, R84, R184 ;  /* 0x00000054dcb8723c */ /* 0x000fe600000810b8 */
[----:B------:R1:W-:Y:S04]  /*928e0*/  STL.64 [R1+0x3440], R72 ;  /* 0x0034404801007387 */ /* 0x0003e80000100a00 */
[----:B------:R-:W-:Y:S04]  /*928f0*/  STL.64 [R1+0xae0], R68 ;  /* 0x000ae04401007387 */ /* 0x000fe80000100a00 */
[----:B------:R2:W-:Y:S01]  /*92900*/  STL.64 [R1+0xae8], R70 ;  /* 0x000ae84601007387 */ /* 0x0005e20000100a00 */
[C---:B-1----:R-:W-:Y:S08]  /*92910*/  HMMA.1688.F32.TF32 R72, R164.reuse, R78, R216 ;  /* 0x0000004ea448723c */ /* 0x042ff000000810d8 */
[----:B--2---:R-:W-:Y:S08]  /*92920*/  HMMA.1688.F32.TF32 R68, R164, R82, R172 ;  /* 0x00000052a444723c */ /* 0x004ff000000810ac */
[----:B------:R-:W-:Y:S01]  /*92930*/  HMMA.1688.F32.TF32 R188, R220, R88, R188 ;  /* 0x00000058dcbc723c */ /* 0x000fe200000810bc */
[----:B------:R-:W-:Y:S04]  /*92940*/  STL.64 [R1+0x3450], R82 ;  /* 0x0034505201007387 */ /* 0x000fe80000100a00 */
[----:B------:R-:W-:Y:S03]  /*92950*/  LDS R216, [R0+0x30680] ;  /* 0x0306800000d87984 */ /* 0x000fe60000000800 */
[C---:B------:R-:W-:Y:S01]  /*92960*/  HMMA.1688.F32.TF32 R192, R168.reuse, R30, R192 ;  /* 0x0000001ea8c0723c */ /* 0x040fe200000810c0 */
[----:B------:R-:W-:Y:S07]  /*92970*/  STL.64 [R1+0xaf0], R72 ;  /* 0x000af04801007387 */ /* 0x000fee0000100a00 */
[C---:B------:R-:W-:Y:S01]  /*92980*/  HMMA.1688.F32.TF32 R196, R168.reuse, R34, R196 ;  /* 0x00000022a8c4723c */ /* 0x040fe200000810c4 */
[----:B------:R1:W-:Y:S04]  /*92990*/  STL.64 [R1+0xaf8], R74 ;  /* 0x000af84a01007387 */ /* 0x0003e80000100a00 */
[----:B------:R-:W-:Y:S03]  /*929a0*/  STL.64 [R1+0xb00], R68 ;  /* 0x000b004401007387 */ /* 0x000fe60000100a00 */
[----:B------:R-:W-:Y:S01]  /*929b0*/  HMMA.1688.F32.TF32 R224, R168, R38, R224 ;  /* 0x00000026a8e0723c */ /* 0x000fe200000810e0 */
[----:B------:R2:W-:Y:S04]  /*929c0*/  STL.64 [R1+0xb08], R70 ;  /* 0x000b084601007387 */ /* 0x0005e80000100a00 */
[----:B------:R-:W3:Y:S03]  /*929d0*/  LDL.LU R212, [R1+0x760] ;  /* 0x0007600001d47983 */ /* 0x000ee60000300800 */
[C---:B-1----:R-:W-:Y:S01]  /*929e0*/  HMMA.1688.F32.TF32 R72, R164.reuse, R86, R184 ;  /* 0x00000056a448723c */ /* 0x042fe200000810b8 */
[----:B------:R-:W-:Y:S04]  /*929f0*/  LDS R218, [R0+0x32680] ;  /* 0x0326800000da7984 */ /* 0x000fe80000000800 */
[----:B------:R-:W-:Y:S03]  /*92a00*/  LDS R217, [R149+0x30680] ;  /* 0x0306800095d97984 */ /* 0x000fe60000000800 */
[----:B--2---:R-:W-:Y:S01]  /*92a10*/  HMMA.1688.F32.TF32 R68, R164, R90, R188 ;  /* 0x0000005aa444723c */ /* 0x004fe200000810bc */
[----:B------:R-:W-:Y:S07]  /*92a20*/  LDS R219, [R149+0x32680] ;  /* 0x0326800095db7984 */ /* 0x000fee0000000800 */
[C---:B------:R-:W-:Y:S08]  /*92a30*/  HMMA.1688.F32.TF32 R192, R220.reuse, R92, R192 ;  /* 0x0000005cdcc0723c */ /* 0x040ff000000810c0 */
[----:B------:R-:W-:Y:S01]  /*92a40*/  HMMA.1688.F32.TF32 R196, R220, R96, R196 ;  /* 0x00000060dcc4723c */ /* 0x000fe200000810c4 */
[----:B------:R1:W-:Y:S04]  /*92a50*/  STL.64 [R1+0xb20], R72 ;  /* 0x000b204801007387 */ /* 0x0003e80000100a00 */
[----:B------:R2:W-:Y:S03]  /*92a60*/  STL.64 [R1+0xb28], R74 ;  /* 0x000b284a01007387 */ /* 0x0005e60000100a00 */
[C---:B------:R-:W-:Y:S01]  /*92a70*/  HMMA.1688.F32.TF32 R228, R168.reuse, R42, R228 ;  /* 0x0000002aa8e4723c */ /* 0x040fe200000810e4 */
[----:B------:R4:W-:Y:S07]  /*92a80*/  STL.64 [R1+0xb30], R68 ;  /* 0x000b304401007387 */ /* 0x0009ee0000100a00 */
[C---:B------:R-:W-:Y:S01]  /*92a90*/  HMMA.1688.F32.TF32 R232, R168.reuse, R46, R232 ;  /* 0x0000002ea8e8723c */ /* 0x040fe200000810e8 */
[----:B------:R1:W-:Y:S04]  /*92aa0*/  STL.64 [R1+0xb38], R70 ;  /* 0x000b384601007387 */ /* 0x0003e80000100a00 */
[----:B------:R-:W3:Y:S03]  /*92ab0*/  LDL.LU R213, [R1+0x764] ;  /* 0x0007640001d57983 */ /* 0x000ee60000300800 */
[C---:B------:R-:W-:Y:S01]  /*92ac0*/  HMMA.1688.F32.TF32 R200, R168.reuse, R50, R200 ;  /* 0x00000032a8c8723c */ /* 0x040fe200000810c8 */
[----:B------:R-:W3:Y:S04]  /*92ad0*/  LDL.LU R214, [R1+0x768] ;  /* 0x0007680001d67983 */ /* 0x000ee80000300800 */
        /* <DEDUP_REMOVED lines=8> */
[----:B-1----:R-:W3:Y:S04]  /*92b60*/  LDL.LU R72, [R1+0x790] ;  /* 0x0007900001487983 */ /* 0x002ee80000300800 */
[----:B------:R-:W3:Y:S03]  /*92b70*/  LDL.LU R73, [R1+0x794] ;  /* 0x0007940001497983 */ /* 0x000ee60000300800 */
[----:B------:R-:W-:Y:S01]  /*92b80*/  HMMA.1688.F32.TF32 R236, R168, R66, R236 ;  /* 0x00000042a8ec723c */ /* 0x000fe200000810ec */
[----:B--2---:R-:W2:Y:S04]  /*92b90*/  LDL.LU R74, [R1+0x798] ;  /* 0x00079800014a7983 */ /* 0x004ea80000300800 */
[----:B------:R-:W2:Y:S03]  /*92ba0*/  LDL.LU R75, [R1+0x79c] ;  /* 0x00079c00014b7983 */ /* 0x000ea60000300800 */
[----:B------:R-:W-:Y:S01]  /*92bb0*/  HMMA.1688.F32.TF32 R224, R220, R100, R224 ;  /* 0x00000064dce0723c */ /* 0x000fe200000810e0 */
[----:B------:R-:W2:Y:S04]  /*92bc0*/  LDL.LU R244, [R1+0x7a0] ;  /* 0x0007a00001f47983 */ /* 0x000ea80000300800 */
[----:B------:R-:W2:Y:S03]  /*92bd0*/  LDL.LU R245, [R1+0x7a4] ;  /* 0x0007a40001f57983 */ /* 0x000ea60000300800 */
[C---:B------:R-:W-:Y:S01]  /*92be0*/  HMMA.1688.F32.TF32 R172, R164.reuse, R94, R192 ;  /* 0x0000005ea4ac723c */ /* 0x040fe200000810c0 */
[----:B------:R-:W2:Y:S04]  /*92bf0*/  LDL.LU R246, [R1+0x7a8] ;  /* 0x0007a80001f67983 */ /* 0x000ea80000300800 */
[----:B------:R-:W2:Y:S03]  /*92c00*/  LDL.LU R247, [R1+0x7ac] ;  /* 0x0007ac0001f77983 */ /* 0x000ea60000300800 */
[----:B------:R-:W-:Y:S01]  /*92c10*/  HMMA.1688.F32.TF32 R196, R164, R98, R196 ;  /* 0x00000062a4c4723c */ /* 0x000fe200000810c4 */
        /* <DEDUP_REMOVED lines=15> */
[----:B------:R-:W-:Y:S03]  /*92d10*/  HMMA.1688.F32.TF32 R180, R220, R120, R180 ;  /* 0x00000078dcb4723c */ /* 0x000fe600000810b4 */
[----:B------:R-:W2:Y:S01]  /*92d20*/  LDL.LU R83, [R1+0x7cc] ;  /* 0x0007cc0001537983 */ /* 0x000ea20000300800 */
[----:B------:R-:W-:-:S03]  /*92d30*/  IMAD.MOV.U32 R186, RZ, RZ, R240 ;  /* 0x000000ffffba7224 */ /* 0x000fc600078e00f0 */
[----:B----4-:R-:W4:Y:S01]  /*92d40*/  LDL.LU R68, [R1+0x780] ;  /* 0x0007800001447983 */ /* 0x010f220000300800 */
[C---:B------:R-:W-:Y:S03]  /*92d50*/  HMMA.1688.F32.TF32 R176, R220.reuse, R124, R176 ;  /* 0x0000007cdcb0723c */ /* 0x040fe600000810b0 */
[----:B------:R-:W4:Y:S04]  /*92d60*/  LDL.LU R69, [R1+0x784] ;  /* 0x0007840001457983 */ /* 0x000f280000300800 */
[----:B------:R-:W4:Y:S01]  /*92d70*/  LDL.LU R70, [R1+0x788] ;  /* 0x0007880001467983 */ /* 0x000f220000300800 */
[----:B------:R-:W-:Y:S03]  /*92d80*/  HMMA.1688.F32.TF32 R236, R220, R128, R236 ;  /* 0x00000080dcec723c */ /* 0x000fe600000810ec */
[----:B------:R-:W4:Y:S04]  /*92d90*/  LDL.LU R71, [R1+0x78c] ;  /* 0x00078c0001477983 */ /* 0x000f280000300800 */
[----:B------:R-:W4:Y:S01]  /*92da0*/  LDL.LU R240, [R1+0x750] ;  /* 0x0007500001f07983 */ /* 0x000f220000300800 */
[C---:B------:R-:W-:Y:S03]  /*92db0*/  HMMA.1688.F32.TF32 R220, R164.reuse, R102, R224 ;  /* 0x00000066a4dc723c */ /* 0x040fe600000810e0 */
[----:B------:R-:W4:Y:S04]  /*92dc0*/  LDL.LU R241, [R1+0x754] ;  /* 0x0007540001f17983 */ /* 0x000f280000300800 */
[----:B------:R-:W4:Y:S04]  /*92dd0*/  LDL.LU R242, [R1+0x758] ;  /* 0x0007580001f27983 */ /* 0x000f280000300800 */
[----:B------:R-:W4:Y:S04]  /*92de0*/  LDL.LU R243, [R1+0x75c] ;  /* 0x00075c0001f37983 */ /* 0x000f280000300800 */
[----:B------:R-:W-:Y:S04]  /*92df0*/  STL.64 [R1+0xb40], R172 ;  /* 0x000b40ac01007387 */ /* 0x000fe80000100a00 */
[----:B------:R-:W-:Y:S04]  /*92e00*/  STL.64 [R1+0xb48], R174 ;  /* 0x000b48ae01007387 */ /* 0x000fe80000100a00 */
[----:B------:R1:W-:Y:S04]  /*92e10*/  STL.64 [R1+0xb50], R196 ;  /* 0x000b50c401007387 */ /* 0x0003e80000100a00 */
[----:B------:R1:W-:Y:S04]  /*92e20*/  STL.64 [R1+0xb58], R198 ;  /* 0x000b58c601007387 */ /* 0x0003e80000100a00 */
[----:B------:R-:W-:Y:S04]  /*92e30*/  LDS R168, [R0+0x2c680] ;  /* 0x02c6800000a87984 */ /* 0x000fe80000000800 */
[----:B-1----:R-:W4:Y:S04]  /*92e40*/  LDL.LU R196, [R1+0xd60] ;  /* 0x000d600001c47983 */ /* 0x002f280000300800 */
[----:B------:R-:W4:Y:S04]  /*92e50*/  LDL.LU R197, [R1+0xd64] ;  /* 0x000d640001c57983 */ /* 0x000f280000300800 */
[----:B------:R-:W4:Y:S04]  /*92e60*/  LDL.LU R198, [R1+0xd68] ;  /* 0x000d680001c67983 */ /* 0x000f280000300800 */
[----:B------:R-:W4:Y:S04]  /*92e70*/  LDL.LU R199, [R1+0xd6c] ;  /* 0x000d6c0001c77983 */ /* 0x000f280000300800 */
[----:B------:R-:W-:Y:S04]  /*92e80*/  STL.64 [R1+0xb60], R220 ;  /* 0x000b60dc01007387 */ /* 0x000fe80000100a00 */
[----:B------:R1:W-:Y:S01]  /*92e90*/  STL.64 [R1+0xb68], R222 ;  /* 0x000b68de01007387 */ /* 0x0003e20000100a00 */
[C---:B------:R-:W-:Y:S03]  /*92ea0*/  HMMA.1688.F32.TF32 R232, R164.reuse, R110, R232 ;  /* 0x0000006ea4e8723c */ /* 0x040fe600000810e8 */
[----:B------:R-:W-:Y:S04]  /*92eb0*/  LDS R170, [R0+0x2e680] ;  /* 0x02e6800000aa7984 */ /* 0x000fe80000000800 */
[----:B------:R-:W-:Y:S01]  /*92ec0*/  LDS R169, [R149+0x2c680] ;  /* 0x02c6800095a97984 */ /* 0x000fe20000000800 */
[C---:B-1----:R-:W-:Y:S03]  /*92ed0*/  HMMA.1688.F32.TF32 R220, R164.reuse, R106, R228 ;  /* 0x0000006aa4dc723c */ /* 0x042fe600000810e4 */
[----:B------:R-:W3:Y:S05]  /*92ee0*/  LDS R171, [R149+0x2e680] ;  /* 0x02e6800095ab7984 */ /* 0x000eea0000000800 */
[C---:B------:R-:W-:Y:S08]  /*92ef0*/  HMMA.1688.F32.TF32 R200, R164.reuse, R114, R200 ;  /* 0x00000072a4c8723c */ /* 0x040ff000000810c8 */
[----:B------:R-:W-:Y:S07]  /*92f00*/  HMMA.1688.F32.TF32 R204, R164, R118, R204 ;  /* 0x00000076a4cc723c */ /* 0x000fee00000810cc */
[----:B------:R-:W-:Y:S04]  /*92f10*/  STL.64 [R1+0xba0], R220 ;  /* 0x000ba0dc01007387 */ /* 0x000fe80000100a00 */
[----:B------:R1:W-:Y:S02]  /*92f20*/  STL.64 [R1+0xba8], R222 ;  /* 0x000ba8de01007387 */ /* 0x0003e40000100a00 */
[----:B-1----:R-:W-:-:S02]  /*92f30*/  IMAD.MOV.U32 R223, RZ, RZ, R132 ;  /* 0x000000ffffdf7224 */ /* 0x002fc400078e0084 */
[----:B------:R-:W-:Y:S01]  /*92f40*/  IMAD.MOV.U32 R222, RZ, RZ, R133 ;  /* 0x000000ffffde7224 */ /* 0x000fe200078e0085 */
[----:B------:R-:W4:Y:S04]  /*92f50*/  LDL.LU R132, [R1+0xdc0] ;  /* 0x000dc00001847983 */ /* 0x000f280000300800 */
[----:B------:R-:W4:Y:S04]  /*92f60*/  LDL.LU R133, [R1+0xdc4] ;  /* 0x000dc40001857983 */ /* 0x000f280000300800 */
[----:B------:R-:W4:Y:S04]  /*92f70*/  LDL.LU R134, [R1+0xdc8] ;  /* 0x000dc80001867983 */ /* 0x000f280000300800 */
[----:B------:R-:W4:Y:S04]  /*92f80*/  LDL.LU R135, [R1+0xdcc] ;  /* 0x000dcc0001877983 */ /* 0x000f280000300800 */
[----:B------:R-:W-:Y:S04]  /*92f90*/  STL.64 [R1+0xb90], R232 ;  /* 0x000b90e801007387 */ /* 0x000fe80000100a00 */
[----:B------:R-:W-:Y:S04]  /*92fa0*/  STL.64 [R1+0xb98], R234 ;  /* 0x000b98ea01007387 */ /* 0x000fe80000100a00 */
[----:B------:R1:W-:Y:S04]  /*92fb0*/  STL.64 [R1+0xb70], R200 ;  /* 0x000b70c801007387 */ /* 0x0003e80000100a00 */
[----:B------:R1:W-:Y:S01]  /*92fc0*/  STL.64 [R1+0xb78], R202 ;  /* 0x000b78ca01007387 */ /* 0x0003e20000100a00 */
[C---:B------:R-:W-:Y:S08]  /*92fd0*/  HMMA.1688.F32.TF32 R180, R164.reuse, R122, R180 ;  /* 0x0000007aa4b4723c */ /* 0x040ff000000810b4 */
[C---:B------:R-:W-:Y:S01]  /*92fe0*/  HMMA.1688.F32.TF32 R176, R164.reuse, R126, R176 ;  /* 0x0000007ea4b0723c */ /* 0x040fe200000810b0 */
[----:B-1----:R-:W4:Y:S04]  /*92ff0*/  LDL.LU R200, [R1+0xd70] ;  /* 0x000d700001c87983 */ /* 0x002f280000300800 */
[----:B------:R-:W4:Y:S04]  /*93000*/  LDL.LU R201, [R1+0xd74] ;  /* 0x000d740001c97983 */ /* 0x000f280000300800 */
[----:B------:R-:W4:Y:S04]  /*93010*/  LDL.LU R202, [R1+0xd78] ;  /* 0x000d780001ca7983 */ /* 0x000f280000300800 */
[----:B------:R-:W4:Y:S04]  /*93020*/  LDL.LU R203, [R1+0xd7c] ;  /* 0x000d7c0001cb7983 */ /* 0x000f280000300800 */
[----:B------:R1:W-:Y:S04]  /*93030*/  STL.64 [R1+0xbb0], R204 ;  /* 0x000bb0cc01007387 */ /* 0x0003e80000100a00 */
[----:B------:R1:W-:Y:S01]  /*93040*/  STL.64 [R1+0xbb8], R206 ;  /* 0x000bb8ce01007387 */ /* 0x0003e20000100a00 */
[----:B------:R-:W-:Y:S01]  /*93050*/  HMMA.1688.F32.TF32 R236, R164, R130, R236 ;  /* 0x00000082a4ec723c */ /* 0x000fe200000810ec */
[----:B------:R-:W-:Y:S01]  /*93060*/  IMAD.MOV.U32 R230, RZ, RZ, R145 ;  /* 0x000000ffffe67224 */ /* 0x000fe200078e0091 */
[----:B------:R-:W-:Y:S01]  /*93070*/  MOV R231, R144 ;  /* 0x0000009000e77202 */ /* 0x000fe20000000f00 */
[----:B------:R-:W-:-:S02]  /*93080*/  IMAD.MOV.U32 R194, RZ, RZ, R160 ;  /* 0x000000ffffc27224 */ /* 0x000fc400078e00a0 */
[----:B------:R-:W-:Y:S02]  /*93090*/  IMAD.MOV.U32 R195, RZ, RZ, R157 ;  /* 0x000000ffffc37224 */ /* 0x000fe400078e009d */
[----:B------:R-:W-:Y:S01]  /*930a0*/  IMAD.MOV.U32 R76, RZ, RZ, c[0x0][0x180] ;  /* 0x00006000ff4c7624 */ /* 0x000fe200078e00ff */
[----:B-1----:R-:W4:Y:S04]  /*930b0*/  LDL.LU R204, [R1+0xd80] ;  /* 0x000d800001cc7983 */ /* 0x002f280000300800 */
[----:B------:R-:W4:Y:S04]  /*930c0*/  LDL.LU R205, [R1+0xd84] ;  /* 0x000d840001cd7983 */ /* 0x000f280000300800 */
[----:B------:R-:W4:Y:S04]  /*930d0*/  LDL.LU R206, [R1+0xd88] ;  /* 0x000d880001ce7983 */ /* 0x000f280000300800 */
[----:B------:R-:W4:Y:S04]  /*930e0*/  LDL.LU R207, [R1+0xd8c] ;  /* 0x000d8c0001cf7983 */ /* 0x000f280000300800 */
[----:B------:R-:W-:Y:S04]  /*930f0*/  STL.64 [R1+0xcd0], R180 ;  /* 0x000cd0b401007387 */ /* 0x000fe80000100a00 */
[----:B------:R-:W-:Y:S04]  /*93100*/  STL.64 [R1+0xcd8], R182 ;  /* 0x000cd8b601007387 */ /* 0x000fe80000100a00 */
[----:B------:R1:W-:Y:S04]  /*93110*/  STL.64 [R1+0xdd0], R176 ;  /* 0x000dd0b001007387 */ /* 0x0003e80000100a00 */
[----:B------:R1:W-:Y:S01]  /*93120*/  STL.64 [R1+0xdd8], R178 ;  /* 0x000dd8b201007387 */ /* 0x0003e20000100a00 */
[----:B------:R-:W-:Y:S01]  /*93130*/  MOV R187, R161 ;  /* 0x000000a100bb7202 */ /* 0x000fe20000000f00 */
[----:B------:R-:W-:Y:S01]  /*93140*/  IMAD.MOV.U32 R174, RZ, RZ, R156 ;  /* 0x000000ffffae7224 */ /* 0x000fe200078e009c */
[----:B------:R-:W-:Y:S01]  /*93150*/  MOV R175, R153 ;  /* 0x0000009900af7202 */ /* 0x000fe20000000f00 */
[----:B------:R-:W-:-:S02]  /*93160*/  IMAD.MOV.U32 R226, RZ, RZ, R152 ;  /* 0x000000ffffe27224 */ /* 0x000fc400078e0098 */
[----:B------:R-:W-:Y:S01]  /*93170*/  IMAD.MOV.U32 R227, RZ, RZ, R148 ;  /* 0x000000ffffe37224 */ /* 0x000fe200078e0094 */
[C---:B---3--:R-:W-:Y:S01]  /*93180*/  HMMA.1688.F32.TF32 R212, R168.reuse, R158, R212 ;  /* 0x0000009ea8d4723c */ /* 0x048fe200000810d4 */
        /* <DEDUP_REMOVED lines=12> */
[----:B------:R-:W3:Y:S01]  /*93250*/  LDL.LU R238, [R1+0xda8] ;  /* 0x000da80001ee7983 */ /* 0x000ee20000300800 */
[C---:B--2---:R-:W-:Y:S03]  /*93260*/  HMMA.1688.F32.TF32 R248, R168.reuse, R138, R248 ;  /* 0x0000008aa8f8723c */ /* 0x044fe600000810f8 */
[----:B------:R-:W1:Y:S04]  /*93270*/  S2R R252, SR_TID.X ;  /* 0x0000000000fc7919 */ /* 0x000e680000002100 */
[----:B------:R-:W-:Y:S01]  /*93280*/  LDS R232, [R0+0x3c680] ;  /* 0x03c6800000e87984 */ /* 0x000fe20000000800 */
[C---:B------:R-:W-:Y:S03]  /*93290*/  HMMA.1688.F32.TF32 R244, R168.reuse, R142, R244 ;  /* 0x0000008ea8f4723c */ /* 0x040fe600000810f4 */
[----:B------:R-:W-:Y:S05]  /*932a0*/  LDS R233, [R149+0x3c680] ;  /* 0x03c6800095e97984 */ /* 0x000fea0000000800 */
[C---:B----4-:R-:W-:Y:S01]  /*932b0*/  HMMA.1688.F32.TF32 R220, R168.reuse, R222, R132 ;  /* 0x000000dea8dc723c */ /* 0x050fe20000081084 */
[----:B------:R-:W2:Y:S07]  /*932c0*/  LDL.LU.64 R134, [R1+0x3458] ;  /* 0x0034580001867983 */ /* 0x000eae0000300a00 */
[C---:B------:R-:W-:Y:S08]  /*932d0*/  HMMA.1688.F32.TF32 R228, R168.reuse, R230, R204 ;  /* 0x000000e6a8e4723c */ /* 0x040ff000000810cc */
[----:B------:R-:W-:Y:S01]  /*932e0*/  HMMA.1688.F32.TF32 R204, R168, R150, R68 ;  /* 0x00000096a8cc723c */ /* 0x000fe20000081044 */
[----:B------:R-:W4:Y:S01]  /*932f0*/  LDL.LU R68, [R1+0x176c] ;  /* 0x00176c0001447983 */ /* 0x000f220000300800 */
[----:B------:R-:W-:Y:S01]  /*93300*/  IMAD.MOV.U32 R239, RZ, RZ, R3 ;  /* 0x000000ffffef7224 */ /* 0x000fe200078e0003 */
[----:B------:R-:W-:-:S05]  /*93310*/  MOV R3, c[0x0][0x180] ;  /* 0x0000600000037a02 */ /* 0x000fca0000000f00 */
[C---:B------:R-:W-:Y:S01]  /*93320*/  HMMA.1688.F32.TF32 R192, R168.reuse, R194, R196 ;  /* 0x000000c2a8c0723c */ /* 0x040fe200000810c4 */
[----:B------:R-:W-:Y:S01]  /*93330*/  IADD3 R133, R3, 0x7f, RZ ;  /* 0x0000007f03857810 */ /* 0x000fe20007ffe0ff */
[----:B------:R1:W-:Y:S03]  /*93340*/  STL.64 [R1+0x3410], R158 ;  /* 0x0034109e01007387 */ /* 0x0003e60000100a00 */
[----:B------:R-:W-:Y:S01]  /*93350*/  SHF.R.S32.HI R71, RZ, 0x1f, R133 ;  /* 0x0000001fff477819 */ /* 0x000fe20000011485 */
[----:B------:R-:W3:Y:S03]  /*93360*/  LDL.LU R69, [R1+0x1f8c] ;  /* 0x001f8c0001457983 */ /* 0x000ee60000300800 */
[----:B------:R-:W-:Y:S01]  /*93370*/  LEA.HI R71, R71, R133, RZ, 0x7 ;  /* 0x0000008547477211 */ /* 0x000fe200078f38ff */
[----:B------:R-:W3:Y:S03]  /*93380*/  LDL.LU R70, [R1+0x1f84] ;  /* 0x001f840001467983 */ /* 0x000ee60000300800 */
[----:B------:R-:W-:Y:S01]  /*93390*/  SHF.R.S32.HI R71, RZ, 0x7, R71 ;  /* 0x00000007ff477819 */ /* 0x000fe20000011447 */
[----:B------:R-:W-:Y:S01]  /*933a0*/  HMMA.1688.F32.TF32 R188, R168, R186, R188 ;  /* 0x000000baa8bc723c */ /* 0x000fe200000810bc */
[----:B------:R-:W-:Y:S02]  /*933b0*/  LDS R196, [R0+0x34680] ;  /* 0x0346800000c47984 */ /* 0x000fe40000000800 */
[----:B------:R-:W-:-:S02]  /*933c0*/  IADD3 R71, R71, -0x1, RZ ;  /* 0xffffffff47477810 */ /* 0x000fc40007ffe0ff */
[----:B------:R-:W-:Y:S04]  /*933d0*/  LDS R198, [R0+0x36680] ;  /* 0x0366800000c67984 */ /* 0x000fe80000000800 */
[----:B------:R-:W-:Y:S04]  /*933e0*/  LDS R197, [R149+0x34680] ;  /* 0x0346800095c57984 */ /* 0x000fe80000000800 */
[----:B------:R-:W1:Y:S01]  /*933f0*/  LDS R199, [R149+0x36680] ;  /* 0x0366800095c77984 */ /* 0x000e620000000800 */
[----:B--2---:R-:W-:Y:S08]  /*93400*/  HMMA.1688.F32.TF32 R184, R168, R134, R80 ;  /* 0x00000086a8b8723c */ /* 0x004ff00000081050 */
[----:B------:R-:W-:Y:S01]  /*93410*/  HMMA.1688.F32.TF32 R80, R216, R28, R192 ;  /* 0x0000001cd850723c */ /* 0x000fe200000810c0 */
[----:B------:R-:W-:Y:S01]  /*93420*/  IMAD.MOV.U32 R182, RZ, RZ, R137 ;  /* 0x000000ffffb67224 */ /* 0x000fe200078e0089 */
[----:B------:R-:W-:Y:S01]  /*93430*/  MOV R235, R140 ;  /* 0x0000008c00eb7202 */ /* 0x000fe20000000f00 */
[----:B------:R-:W-:Y:S01]  /*93440*/  IMAD.MOV.U32 R183, RZ, RZ, R136 ;  /* 0x000000ffffb77224 */ /* 0x000fe200078e0088 */
[----:B------:R-:W-:Y:S01]  /*93450*/  LDS R194, [R0+0x3e780] ;  /* 0x03e7800000c27984 */ /* 0x000fe20000000800 */
[----:B----4-:R-:W-:-:S02]  /*93460*/  IADD3 R3, R68, 0x1, RZ ;  /* 0x0000000144037810 */ /* 0x010fc40007ffe0ff */
[----:B------:R-:W-:Y:S01]  /*93470*/  ISETP.GE.AND P0, PT, R68, R71, PT ;  /* 0x000000474400720c */ /* 0x000fe20003f06270 */
[----:B---3--:R-:W-:Y:S08]  /*93480*/  HMMA.1688.F32.TF32 R172, R168, R174, R236 ;  /* 0x000000aea8ac723c */ /* 0x008ff000000810ec */
[----:B-1----:R-:W-:Y:S01]  /*93490*/  HMMA.1688.F32.TF32 R156, R216, R36, R184 ;  /* 0x00000024d89c723c */ /* 0x002fe200000810b8 */
[----:B------:R1:W-:Y:S07]  /*934a0*/  STL [R1+0x130], R3 ;  /* 0x0001300301007387 */ /* 0x0003ee0000100800 */
[----:B------:R-:W-:Y:S01]  /*934b0*/  HMMA.1688.F32.TF32 R224, R168, R226, R164 ;  /* 0x000000e2a8e0723c */ /* 0x000fe200000810a4 */
[----:B------:R-:W-:Y:S01]  /*934c0*/  IMAD.MOV.U32 R234, RZ, RZ, R141 ;  /* 0x000000ffffea7224 */ /* 0x000fe200078e008d */
[----:B------:R-:W-:Y:S01]  /*934d0*/  LDS R184, [R0+0x34780] ;  /* 0x0347800000b87984 */ /* 0x000fe20000000800 */
[----:B-1----:R-:W-:-:S03]  /*934e0*/  IMAD R3, R3, -0x80, R76 ;  /* 0xffffff8003037824 */ /* 0x002fc600078e024c */
[----:B------:R-:W2:Y:S04]  /*934f0*/  LDL.LU R76, [R1+0x1f88] ;  /* 0x001f8800014c7983 */ /* 0x000ea80000300800 */
[----:B------:R-:W3:Y:S04]  /*93500*/  LDL.LU R68, [R1+0x1f7c] ;  /* 0x001f7c0001447983 */ /* 0x000ee80000300800 */
[----:B------:R-:W4:Y:S01]  /*93510*/  LDL.LU R193, [R1+0x1f80] ;  /* 0x001f800001c17983 */ /* 0x000f220000300800 */
[----:B------:R-:W-:Y:S08]  /*93520*/  HMMA.1688.F32.TF32 R172, R216, R12, R172 ;  /* 0x0000000cd8ac723c */ /* 0x000ff000000810ac */
[C---:B------:R-:W-:Y:S01]  /*93530*/  HMMA.1688.F32.TF32 R208, R168.reuse, R154, R208 ;  /* 0x0000009aa8d0723c */ /* 0x040fe200000810d0 */
[----:B------:R-:W-:Y:S01]  /*93540*/  IMAD.MOV.U32 R136, RZ, RZ, c[0x0][0x188] ;  /* 0x00006200ff887624 */ /* 0x000fe200078e00ff */
[----:B------:R-:W-:Y:S04]  /*93550*/  LDS R186, [R0+0x36780] ;  /* 0x0367800000ba7984 */ /* 0x000fe80000000800 */
[----:B------:R-:W-:Y:S02]  /*93560*/  LDS R195, [R149+0x3e780] ;  /* 0x03e7800095c37984 */ /* 0x000fe40000000800 */
[----:B------:R-:W-:Y:S01]  /*93570*/  HMMA.1688.F32.TF32 R164, R168, R182, R176 ;  /* 0x000000b6a8a4723c */ /* 0x000fe200000810b0 */
[----:B------:R-:W-:Y:S01]  /*93580*/  MOV R137, R156 ;  /* 0x0000009c00897202 */ /* 0x000fe20000000f00 */
[----:B------:R-:W-:Y:S01]  /*93590*/  IMAD.MOV.U32 R85, RZ, RZ, R157 ;  /* 0x000000ffff557224 */ /* 0x000fe200078e009d */
[----:B------:R-:W-:Y:S01]  /*935a0*/  LDS R192, [R0+0x3c780] ;  /* 0x03c7800000c07984 */ /* 0x000fe20000000800 */
[----:B------:R-:W-:-:S02]  /*935b0*/  IMAD.MOV.U32 R84, RZ, RZ, R158 ;  /* 0x000000ffff547224 */ /* 0x000fc400078e009e */
[----:B------:R-:W-:Y:S01]  /*935c0*/  IMAD.MOV.U32 R77, RZ, RZ, R159 ;  /* 0x000000ffff4d7224 */ /* 0x000fe200078e009f */
[----:B------:R-:W-:Y:S01]  /*935d0*/  LDS R236, [R0+0x2c700] ;  /* 0x02c7000000ec7984 */ /* 0x000fe20000000800 */
[----:B------:R-:W-:Y:S01]  /*935e0*/  HMMA.1688.F32.TF32 R156, R196, R14, R172 ;  /* 0x0000000ec49c723c */ /* 0x000fe200000810ac */
[C---:B------:R-:W-:Y:S02]  /*935f0*/  ISETP.GT.AND P1, PT, R3.reuse, RZ, PT ;  /* 0x000000ff0300720c */ /* 0x040fe40003f24270 */
[----:B------:R-:W-:Y:S01]  /*93600*/  ISETP.GT.AND P2, PT, R3, 0x4, PT ;  /* 0x000000040300780c */ /* 0x000fe20003f44270 */
[----:B------:R-:W-:Y:S01]  /*93610*/  IMAD.SHL.U32 R71, R136, 0x80, RZ ;  /* 0x0000008088477824 */ /* 0x000fe200078e00ff */
[----:B------:R-:W-:Y:S03]  /*93620*/  LDS R238, [R0+0x2e700] ;  /* 0x02e7000000ee7984 */ /* 0x000fe60000000800 */
[----:B------:R-:W-:Y:S01]  /*93630*/  HMMA.1688.F32.TF32 R180, R168, R234, R200 ;  /* 0x000000eaa8b4723c */ /* 0x000fe200000810c8 */
[----:B------:R-:W-:Y:S04]  /*93640*/  LDS R237, [R149+0x2c700] ;  /* 0x02c7000095ed7984 */ /* 0x000fe80000000800 */
[----:B------:R-:W-:Y:S03]  /*93650*/  LDS R239, [R149+0x2e700] ;  /* 0x02e7000095ef7984 */ /* 0x000fe60000000800 */
[----:B------:R-:W-:Y:S08]  /*93660*/  HMMA.1688.F32.TF32 R164, R216, R16, R164 ;  /* 0x00000010d8a4723c */ /* 0x000ff000000810a4 */
[C---:B------:R-:W-:Y:S01]  /*93670*/  HMMA.1688.F32.TF32 R176, R168.reuse, R162, R240 ;  /* 0x000000a2a8b0723c */ /* 0x040fe200000810f0 */
[----:B------:R-:W-:Y:S01]  /*93680*/  MOV R148, R156 ;  /* 0x0000009c00947202 */ /* 0x000fe20000000f00 */
[----:B------:R-:W-:Y:S01]  /*93690*/  IMAD.MOV.U32 R153, RZ, RZ, R157 ;  /* 0x000000ffff997224 */ /* 0x000fe200078e009d */
[----:B------:R-:W-:Y:S01]  /*936a0*/  SEL R133, RZ, 0x4, !P1 ;  /* 0x00000004ff857807 */ /* 0x000fe20004800000 */
[----:B------:R-:W1:Y:S04]  /*936b0*/  LDS R172, [R0+0x3c700] ;  /* 0x03c7000000ac7984 */ /* 0x000e680000000800 */
[----:B------:R-:W-:Y:S01]  /*936c0*/  HMMA.1688.F32.TF32 R200, R168, R146, R72 ;  /* 0x00000092a8c8723c */ /* 0x000fe20000081048 */
[----:B------:R-:W-:Y:S01]  /*936d0*/  SEL R132, RZ, 0x4, !P2 ;  /* 0x00000004ff847807 */ /* 0x000fe20005000000 */
[----:B------:R-:W1:Y:S01]  /*936e0*/  LDS R174, [R0+0x3e700] ;  /* 0x03e7000000ae7984 */ /* 0x000e620000000800 */
[----:B------:R-:W-:-:S03]  /*936f0*/  SHF.L.U32 R71, R71, 0x2, RZ ;  /* 0x0000000247477819 */ /* 0x000fc600000006ff */
[----:B------:R-:W-:Y:S02]  /*93700*/  LDS R173, [R149+0x3c700] ;  /* 0x03c7000095ad7984 */ /* 0x000fe40000000800 */
[C---:B------:R-:W-:Y:S01]  /*93710*/  HMMA.1688.F32.TF32 R72, R216.reuse, R32, R188 ;  /* 0x00000020d848723c */ /* 0x040fe200000810bc */
[----:B------:R-:W-:Y:S01]  /*93720*/  SEL R133, R133, RZ, !P0 ;  /* 0x000000ff85857207 */ /* 0x000fe20004000000 */
[----:B------:R-:W-:Y:S04]  /*93730*/  LDS R188, [R0+0x38780] ;  /* 0x0387800000bc7984 */ /* 0x000fe80000000800 */
[----:B------:R-:W-:Y:S01]  /*93740*/  LDS R175, [R149+0x3e700] ;  /* 0x03e7000095af7984 */ /* 0x000fe20000000800 */
[----:B------:R-:W-:Y:S02]  /*93750*/  IMAD.MOV.U32 R191, RZ, RZ, R158 ;  /* 0x000000ffffbf7224 */ /* 0x000fe400078e009e */
[----:B------:R-:W-:Y:S01]  /*93760*/  IMAD.MOV.U32 R189, RZ, RZ, R159 ;  /* 0x000000ffffbd7224 */ /* 0x000fe200078e009f */
[C---:B------:R-:W-:Y:S01]  /*93770*/  HMMA.1688.F32.TF32 R168, R216.reuse, R20, R228 ;  /* 0x00000014d8a8723c */ /* 0x040fe200000810e4 */
[C---:B------:R-:W-:Y:S01]  /*93780*/  ISETP.GT.AND P1, PT, R3.reuse, 0x8, PT ;  /* 0x000000080300780c */ /* 0x040fe20003f24270 */
[----:B------:R-:W-:Y:S06]  /*93790*/  LDS R190, [R0+0x3a780] ;  /* 0x03a7800000be7984 */ /* 0x000fec0000000800 */
        /* <DEDUP_REMOVED lines=9> */
[----:B------:R-:W-:Y:S04]  /*93830*/  LDS R228, [R0+0x38680] ;  /* 0x0386800000e47984 */ /* 0x000fe80000000800 */
[----:B------:R-:W-:Y:S01]  /*93840*/  LDS R234, [R0+0x3e680] ;  /* 0x03e6800000ea7984 */ /* 0x000fe20000000800 */
[----:B------:R-:W-:Y:S03]  /*93850*/  HMMA.1688.F32.TF32 R156, R196, R18, R164 ;  /* 0x00000012c49c723c */ /* 0x000fe600000810a4 */
[----:B------:R-:W-:Y:S05]  /*93860*/  LDS R235, [R149+0x3e680] ;  /* 0x03e6800095eb7984 */ /* 0x000fea0000000800 */
[----:B------:R-:W-:Y:S01]  /*93870*/  HMMA.1688.F32.TF32 R180, R216, R24, R180 ;  /* 0x00000018d8b4723c */ /* 0x000fe200000810b4 */
[----:B------:R-:W-:Y:S01]  /*93880*/  SEL R132, R132, RZ, !P0 ;  /* 0x000000ff84847207 */ /* 0x000fe20004000000 */
[----:B------:R-:W-:Y:S01]  /*93890*/  LDS R166, [R0+0x36700] ;  /* 0x0367000000a67984 */ /* 0x000fe20000000800 */
[----:B------:R-:W-:-:S03]  /*938a0*/  ISETP.GT.AND P2, PT, R3, 0xc, PT ;  /* 0x0000000c0300780c */ /* 0x000fc60003f44270 */
[----:B------:R-:W-:Y:S02]  /*938b0*/  LDS R240, [R0+0x30700] ;  /* 0x0307000000f07984 */ /* 0x000fe40000000800 */
[----:B------:R-:W-:Y:S01]  /*938c0*/  HMMA.1688.F32.TF32 R200, R216, R48, R200 ;  /* 0x00000030d8c8723c */ /* 0x000fe200000810c8 */
[----:B------:R-:W-:Y:S01]  /*938d0*/  ISETP.NE.U32.AND P4, PT, R133, RZ, PT ;  /* 0x000000ff8500720c */ /* 0x000fe20003f85070 */
[----:B------:R-:W-:Y:S01]  /*938e0*/  LDS R167, [R149+0x36700] ;  /* 0x0367000095a77984 */ /* 0x000fe20000000800 */
[----:B------:R-:W-:-:S03]  /*938f0*/  SEL R133, RZ, 0x4, !P1 ;  /* 0x00000004ff857807 */ /* 0x000fc60004800000 */
[----:B------:R-:W-:Y:S02]  /*93900*/  LDS R164, [R0+0x34700] ;  /* 0x0347000000a47984 */ /* 0x000fe40000000800 */
[----:B------:R-:W-:Y:S02]  /*93910*/  HMMA.1688.F32.TF32 R216, R216, R64, R176 ;  /* 0x00000040d8d8723c */ /* 0x000fe400000810b0 */
[----:B------:R-:W1:Y:S01]  /*93920*/  LDS R176, [R0+0x2c780] ;  /* 0x02c7800000b07984 */ /* 0x000e620000000800 */
[----:B------:R-:W-:Y:S02]  /*93930*/  ISETP.NE.U32.AND P3, PT, R132, RZ, PT ;  /* 0x000000ff8400720c */ /* 0x000fe40003f65070 */
[----:B------:R-:W-:Y:S01]  /*93940*/  IADD3 R69, P1, R69, R71, RZ ;  /* 0x0000004745457210 */ /* 0x000fe20007f3e0ff */
[----:B------:R-:W-:Y:S01]  /*93950*/  IMAD.MOV.U32 R136, RZ, RZ, R159 ;  /* 0x000000ffff887224 */ /* 0x000fe200078e009f */
[----:B------:R-:W-:Y:S01]  /*93960*/  SEL R132, RZ, 0x4, !P2 ;  /* 0x00000004ff847807 */ /* 0x000fe20005000000 */
[----:B------:R-:W-:Y:S01]  /*93970*/  HMMA.1688.F32.TF32 R180, R196, R26, R180 ;  /* 0x0000001ac4b4723c */ /* 0x000fe200000810b4 */
[----:B------:R-:W-:Y:S01]  /*93980*/  SEL R133, R133, RZ, !P0 ;  /* 0x000000ff85857207 */ /* 0x000fe20004000000 */
[----:B------:R-:W-:Y:S01]  /*93990*/  IMAD.X R70, R70, 0x1, R2, P1 ;  /* 0x0000000146467824 */ /* 0x000fe200008e0602 */
[----:B------:R-:W-:Y:S01]  /*939a0*/  SEL R132, R132, RZ, !P0 ;  /* 0x000000ff84847207 */ /* 0x000fe20004000000 */
[----:B------:R1:W-:Y:S01]  /*939b0*/  STL [R1+0x1f8c], R69 ;  /* 0x001f8c4501007387 */ /* 0x0003e20000100800 */
[----:B------:R-:W-:-:S02]  /*939c0*/  ISETP.NE.U32.AND P1, PT, R133, RZ, PT ;  /* 0x000000ff8500720c */ /* 0x000fc40003f25070 */
[----:B------:R-:W-:Y:S01]  /*939d0*/  ISETP.NE.U32.AND P2, PT, R132, RZ, PT ;  /* 0x000000ff8400720c */ /* 0x000fe20003f45070 */
[----:B------:R-:W-:Y:S01]  /*939e0*/  IMAD.MOV.U32 R132, RZ, RZ, R69 ;  /* 0x000000ffff847224 */ /* 0x000fe200078e0045 */
[----:B------:R-:W-:Y:S01]  /*939f0*/  MOV R133, R70 ;  /* 0x0000004600857202 */ /* 0x000fe20000000f00 */
[----:B------:R-:W2:Y:S01]  /*93a00*/  LDS R178, [R0+0x2e780] ;  /* 0x02e7800000b27984 */ /* 0x000ea20000000800 */
[----:B-1----:R-:W-:-:S03]  /*93a10*/  IMAD.MOV.U32 R69, RZ, RZ, R158 ;  /* 0x000000ffff457224 */ /* 0x002fc600078e009e */
[----:B------:R-:W-:Y:S04]  /*93a20*/  LDS R165, [R149+0x34700] ;  /* 0x0347000095a57984 */ /* 0x000fe80000000800 */
[----:B------:R-:W-:Y:S01]  /*93a30*/  LDS R177, [R149+0x2c780] ;  /* 0x02c7800095b17984 */ /* 0x000fe20000000800 */
[C---:B------:R-:W-:Y:S03]  /*93a40*/  HMMA.1688.F32.TF32 R80, R196.reuse, R30, R80 ;  /* 0x0000001ec450723c */ /* 0x040fe60000081050 */
[----:B------:R-:W-:Y:S04]  /*93a50*/  LDS R179, [R149+0x2e780] ;  /* 0x02e7800095b37984 */ /* 0x000fe80000000800 */
[----:B------:R-:W-:Y:S01]  /*93a60*/  LDS R230, [R0+0x3a680] ;  /* 0x03a6800000e67984 */ /* 0x000fe20000000800 */
[----:B------:R-:W-:Y:S03]  /*93a70*/  HMMA.1688.F32.TF32 R72, R196, R34, R72 ;  /* 0x00000022c448723c */ /* 0x000fe60000081048 */
[----:B------:R-:W-:Y:S04]  /*93a80*/  LDS R242, [R0+0x32700] ;  /* 0x0327000000f27984 */ /* 0x000fe80000000800 */
[----:B------:R-:W-:Y:S04]  /*93a90*/  LDS R229, [R149+0x38680] ;  /* 0x0386800095e57984 */ /* 0x000fe80000000800 */
[----:B------:R-:W-:Y:S04]  /*93aa0*/  LDS R231, [R149+0x3a680] ;  /* 0x03a6800095e77984 */ /* 0x000fe80000000800 */
[----:B------:R-:W-:Y:S04]  /*93ab0*/  LDS R241, [R149+0x30700] ;  /* 0x0307000095f17984 */ /* 0x000fe80000000800 */
[----:B------:R-:W-:Y:S01]  /*93ac0*/  LDS R243, [R149+0x32700] ;  /* 0x0327000095f37984 */ /* 0x000fe20000000800 */
[----:B--2---:R-:W-:-:S05]  /*93ad0*/  IADD3 R76, P5, R76, R71, RZ ;  /* 0x000000474c4c7210 */ /* 0x004fca0007fbe0ff */
[----:B------:R-:W-:Y:S01]  /*93ae0*/  STL [R1+0x1f88], R76 ;  /* 0x001f884c01007387 */ /* 0x000fe20000100800 */
[----:B----4-:R-:W-:-:S03]  /*93af0*/  IADD3 R193, P6, R193, R71, RZ ;  /* 0x00000047c1c17210 */ /* 0x010fc60007fde0ff */
[----:B------:R1:W-:Y:S01]  /*93b00*/  STL [R1+0x1f84], R70 ;  /* 0x001f844601007387 */ /* 0x0003e20000100800 */
[----:B------:R-:W-:Y:S01]  /*93b10*/  IMAD.MOV.U32 R71, RZ, RZ, R156 ;  /* 0x000000ffff477224 */ /* 0x000fe200078e009c */
[----:B-1----:R-:W-:Y:S02]  /*93b20*/  MOV R70, R157 ;  /* 0x0000009d00467202 */ /* 0x002fe40000000f00 */
[----:B------:R-:W-:Y:S01]  /*93b30*/  HMMA.1688.F32.TF32 R156, R196, R22, R168 ;  /* 0x00000016c49c723c */ /* 0x000fe200000810a8 */
[----:B---3--:R-:W-:Y:S01]  /*93b40*/  IMAD.X R68, R68, 0x1, R2, P5 ;  /* 0x0000000144447824 */ /* 0x008fe200028e0602 */
[----:B------:R-:W-:Y:S04]  /*93b50*/  STL [R1+0x1f80], R193 ;  /* 0x001f80c101007387 */ /* 0x000fe80000100800 */
[----:B------:R-:W-:Y:S04]  /*93b60*/  STL [R1+0x1f7c], R68 ;  /* 0x001f7c4401007387 */ /* 0x000fe80000100800 */
[----:B------:R-:W-:Y:S04]  /*93b70*/  STL [R1+0x33ac], R172 ;  /* 0x0033acac01007387 */ /* 0x000fe80000100800 */
[----:B------:R-:W-:Y:S04]  /*93b80*/  STL [R1+0x33b0], R174 ;  /* 0x0033b0ae01007387 */ /* 0x000fe80000100800 */
[----:B------:R1:W-:Y:S04]  /*93b90*/  STL [R1+0x3398], R176 ;  /* 0x003398b001007387 */ /* 0x0003e80000100800 */
[----:B------:R-:W-:Y:S02]  /*93ba0*/  LDS R170, [R0+0x3a700] ;  /* 0x03a7000000aa7984 */ /* 0x000fe40000000800 */
[----:B------:R-:W-:-:S02]  /*93bb0*/  IMAD.MOV.U32 R144, RZ, RZ, R159 ;  /* 0x000000ffff907224 */ /* 0x000fc400078e009f */
[----:B------:R-:W-:Y:S01]  /*93bc0*/  IMAD.MOV.U32 R159, RZ, RZ, R182 ;  /* 0x000000ffff9f7224 */ /* 0x000fe200078e00b6 */
[----:B------:R-:W-:Y:S01]  /*93bd0*/  LDS R171, [R149+0x3a700] ;  /* 0x03a7000095ab7984 */ /* 0x000fe20000000800 */
[----:B-1----:R-:W-:-:S03]  /*93be0*/  MOV R176, R180 ;  /* 0x000000b400b07202 */ /* 0x002fc60000000f00 */
[----:B------:R-:W1:Y:S04]  /*93bf0*/  LDS R180, [R0+0x30780] ;  /* 0x0307800000b47984 */ /* 0x000e680000000800 */
[----:B------:R-:W2:Y:S04]  /*93c00*/  LDS R182, [R0+0x32780] ;  /* 0x0327800000b67984 */ /* 0x000ea80000000800 */
[----:B------:R-:W-:Y:S04]  /*93c10*/  LDS R168, [R0+0x38700] ;  /* 0x0387000000a87984 */ /* 0x000fe80000000800 */
[----:B------:R-:W3:Y:S04]  /*93c20*/  LDS R169, [R149+0x38700] ;  /* 0x0387000095a97984 */ /* 0x000ee80000000800 */
[----:B------:R-:W-:Y:S01]  /*93c30*/  STL [R1+0x339c], R178 ;  /* 0x00339cb201007387 */ /* 0x000fe20000100800 */
[----:B------:R-:W-:-:S03]  /*93c40*/  IMAD.MOV.U32 R140, RZ, RZ, R82 ;  /* 0x000000ffff8c7224 */ /* 0x000fc600078e0052 */
[----:B-1----:R-:W-:Y:S04]  /*93c50*/  STL [R1+0x3394], R180 ;  /* 0x003394b401007387 */ /* 0x002fe80000100800 */
[----:B--2---:R-:W-:Y:S04]  /*93c60*/  STL [R1+0x33a0], R182 ;  /* 0x0033a0b601007387 */ /* 0x004fe80000100800 */
[----:B------:R1:W-:Y:S04]  /*93c70*/  STL [R1+0x33a4], R184 ;  /* 0x0033a4b801007387 */ /* 0x0003e80000100800 */
[----:B------:R2:W-:Y:S01]  /*93c80*/  STL [R1+0x33a8], R186 ;  /* 0x0033a8ba01007387 */ /* 0x0005e20000100800 */
[----:B-1----:R-:W-:-:S02]  /*93c90*/  IMAD.MOV.U32 R184, RZ, RZ, R137 ;  /* 0x000000ffffb87224 */ /* 0x002fc400078e0089 */
[----:B--2---:R-:W-:-:S07]  /*93ca0*/  IMAD.MOV.U32 R186, RZ, RZ, R84 ;  /* 0x000000ffffba7224 */ /* 0x004fce00078e0054 */
[----:B------:R-:W-:Y:S01]  /*93cb0*/  HMMA.1688.F32.TF32 R184, R196, R38, R184 ;  /* 0x00000026c4b8723c */ /* 0x000fe200000810b8 */
[----:B------:R-:W-:Y:S01]  /*93cc0*/  STL [R1+0x33b4], R188 ;  /* 0x0033b4bc01007387 */ /* 0x000fe20000100800 */
[----:B------:R-:W-:Y:S01]  /*93cd0*/  IMAD.MOV.U32 R137, RZ, RZ, R83 ;  /* 0x000000ffff897224 */ /* 0x000fe200078e0053 */
[----:B------:R-:W-:Y:S02]  /*93ce0*/  MOV R145, R157 ;  /* 0x0000009d00917202 */ /* 0x000fe40000000f00 */
[----:B------:R-:W-:Y:S01]  /*93cf0*/  STL [R1+0x33b8], R190 ;  /* 0x0033b8be01007387 */ /* 0x000fe20000100800 */
[----:B------:R-:W-:Y:S01]  /*93d00*/  IMAD.MOV.U32 R152, RZ, RZ, R158 ;  /* 0x000000ffff987224 */ /* 0x000fe200078e009e */
[----:B------:R-:W-:Y:S01]  /*93d10*/  MOV R84, R75 ;  /* 0x0000004b00547202 */ /* 0x000fe20000000f00 */
[----:B------:R-:W-:Y:S01]  /*93d20*/  IMAD.MOV.U32 R77, RZ, RZ, R74 ;  /* 0x000000ffff4d7224 */ /* 0x000fe200078e004a */
[----:B------:R-:W2:Y:S01]  /*93d30*/  LDL.LU.64 R82, [R1+0x3450] ;  /* 0x0034500001527983 */ /* 0x000ea20000300a00 */
[----:B------:R-:W-:-:S02]  /*93d40*/  IMAD.MOV.U32 R158, RZ, RZ, R73 ;  /* 0x000000ffff9e7224 */ /* 0x000fc400078e0049 */
[----:B------:R-:W-:Y:S01]  /*93d50*/  IMAD.MOV.U32 R157, RZ, RZ, R72 ;  /* 0x000000ffff9d7224 */ /* 0x000fe200078e0048 */
[----:B------:R-:W-:Y:S04]  /*93d60*/  STL [R1+0x3390], R0 ;  /* 0x0033900001007387 */ /* 0x000fe80000100800 */
[----:B------:R-:W4:Y:S04]  /*93d70*/  LDL.LU.64 R74, [R1+0x3448] ;  /* 0x00344800014a7983 */ /* 0x000f280000300a00 */
[----:B------:R-:W2:Y:S04]  /*93d80*/  LDL.LU.64 R72, [R1+0x3440] ;  /* 0x0034400001487983 */ /* 0x000ea80000300a00 */
[----:B------:R1:W-:Y:S04]  /*93d90*/  STL.64 [R1+0x3408], R166 ;  /* 0x003408a601007387 */ /* 0x0003e80000100a00 */
[----:B------:R1:W-:Y:S04]  /*93da0*/  STL.64 [R1+0x3400], R164 ;  /* 0x003400a401007387 */ /* 0x0003e80000100a00 */
[----:B------:R-:W-:Y:S04]  /*93db0*/  STL.64 [R1+0x33e8], R170 ;  /* 0x0033e8aa01007387 */ /* 0x000fe80000100a00 */
[----:B---3--:R3:W-:Y:S01]  /*93dc0*/  STL.64 [R1+0x33e0], R168 ;  /* 0x0033e0a801007387 */ /* 0x0087e20000100a00 */
[----:B-1----:R-:W-:-:S03]  /*93dd0*/  IMAD.MOV.U32 R166, RZ, RZ, R68 ;  /* 0x000000ffffa67224 */ /* 0x002fc600078e0044 */
[----:B------:R1:W-:Y:S01]  /*93de0*/  STL [R1+0x33d0], R173 ;  /* 0x0033d0ad01007387 */ /* 0x0003e20000100800 */
[----:B------:R-:W-:-:S03]  /*93df0*/  MOV R161, R81 ;  /* 0x0000005100a17202 */ /* 0x000fc60000000f00 */
[----:B------:R-:W2:Y:S01]  /*93e00*/  LDL.LU R68, [R1+0x1f78] ;  /* 0x001f780001447983 */ /* 0x000ea20000300800 */
[----:B------:R-:W-:-:S03]  /*93e10*/  MOV R81, R186 ;  /* 0x000000ba00517202 */ /* 0x000fc60000000f00 */
[----:B------:R-:W-:Y:S01]  /*93e20*/  STL [R1+0x33d4], R175 ;  /* 0x0033d4af01007387 */ /* 0x000fe20000100800 */
[----:B------:R-:W-:-:S03]  /*93e30*/  IMAD.MOV.U32 R186, RZ, RZ, R69 ;  /* 0x000000ffffba7224 */ /* 0x000fc600078e0045 */
[----:B------:R-:W-:Y:S04]  /*93e40*/  STL [R1+0x33d8], R177 ;  /* 0x0033d8b101007387 */ /* 0x000fe80000100800 */
[----:B------:R-:W-:Y:S04]  /*93e50*/  STL [R1+0x33dc], R179 ;  /* 0x0033dcb301007387 */ /* 0x000fe80000100800 */
[----:B------:R-:W4:Y:S04]  /*93e60*/  LDL.LU R164, [R1+0x1f74] ;  /* 0x001f740001a47983 */ /* 0x000f280000300800 */
[----:B------:R-:W4:Y:S01]  /*93e70*/  LDL.LU R69, [R1+0x1f6c] ;  /* 0x001f6c0001457983 */ /* 0x000f220000300800 */
[----:B---3--:R-:W-:Y:S01]  /*93e80*/  HMMA.1688.F32.TF32 R168, R196, R42, R248 ;  /* 0x0000002ac4a8723c */ /* 0x008fe200000810f8 */
[----:B------:R-:W-:-:S02]  /*93e90*/  IMAD.MOV.U32 R190, RZ, RZ, R193 ;  /* 0x000000ffffbe7224 */ /* 0x000fc400078e00c1 */
[----:B------:R-:W3:Y:S01]  /*93ea0*/  LDS R193, [R149+0x3c780] ;  /* 0x03c7800095c17984 */ /* 0x000ee20000000800 */
[----:B------:R-:W-:Y:S02]  /*93eb0*/  IMAD.MOV.U32 R160, RZ, RZ, R156 ;  /* 0x000000ffffa07224 */ /* 0x000fe400078e009c */
[----:B------:R-:W-:Y:S02]  /*93ec0*/  IMAD.MOV.U32 R172, RZ, RZ, R181 ;  /* 0x000000ffffac7224 */ /* 0x000fe400078e00b5 */
[----:B------:R-:W-:Y:S01]  /*93ed0*/  IMAD.MOV.U32 R167, RZ, RZ, R76 ;  /* 0x000000ffffa77224 */ /* 0x000fe200078e004c */
[----:B------:R-:W-:Y:S01]  /*93ee0*/  LDS R181, [R149+0x30780] ;  /* 0x0307800095b57984 */ /* 0x000fe20000000800 */
[----:B------:R-:W-:Y:S02]  /*93ef0*/  IMAD.MOV.U32 R180, RZ, RZ, R80 ;  /* 0x000000ffffb47224 */ /* 0x000fe400078e0050 */
[----:B------:R-:W-:Y:S02]  /*93f00*/  IMAD.MOV.U32 R85, RZ, RZ, R184 ;  /* 0x000000ffff557224 */ /* 0x000fe400078e00b8 */
[----:B------:R-:W-:-:S02]  /*93f10*/  IMAD.MOV.U32 R178, RZ, RZ, R183 ;  /* 0x000000ffffb27224 */ /* 0x000fc400078e00b7 */
[----:B-1----:R-:W-:Y:S01]  /*93f20*/  IMAD.MOV.U32 R173, RZ, RZ, R187 ;  /* 0x000000ffffad7224 */ /* 0x002fe200078e00bb */
[----:B------:R-:W1:Y:S01]  /*93f30*/  LDS R183, [R149+0x32780] ;  /* 0x0327800095b77984 */ /* 0x000e620000000800 */
[----:B------:R-:W-:Y:S02]  /*93f40*/  IMAD.MOV.U32 R80, RZ, RZ, R185 ;  /* 0x000000ffff507224 */ /* 0x000fe400078e00b9 */
[----:B------:R-:W-:Y:S01]  /*93f50*/  IMAD.MOV.U32 R174, RZ, RZ, R191 ;  /* 0x000000ffffae7224 */ /* 0x000fe200078e00bf */
[----:B------:R-:W-:Y:S01]  /*93f60*/  LDS R185, [R149+0x34780] ;  /* 0x0347800095b97984 */ /* 0x000fe20000000800 */
[----:B------:R-:W-:Y:S02]  /*93f70*/  IMAD.MOV.U32 R184, RZ, RZ, R189 ;  /* 0x000000ffffb87224 */ /* 0x000fe400078e00bd */
[----:B------:R-:W-:Y:S01]  /*93f80*/  IMAD.MOV.U32 R248, RZ, RZ, R169 ;  /* 0x000000fffff87224 */ /* 0x000fe200078e00a9 */
[----:B------:R-:W-:Y:S01]  /*93f90*/  MOV R156, R168 ;  /* 0x000000a8009c7202 */ /* 0x000fe20000000f00 */
[----:B------:R-:W-:Y:S01]  /*93fa0*/  IMAD.MOV.U32 R76, RZ, RZ, R170 ;  /* 0x000000ffff4c7224 */ /* 0x000fe200078e00aa */
[----:B------:R-:W1:Y:S01]  /*93fb0*/  LDS R187, [R149+0x36780] ;  /* 0x0367800095bb7984 */ /* 0x000e620000000800 */
[----:B------:R-:W-:-:S02]  /*93fc0*/  IMAD.MOV.U32 R141, RZ, RZ, R171 ;  /* 0x000000ffff8d7224 */ /* 0x000fc400078e00ab */
[----:B------:R-:W-:Y:S01]  /*93fd0*/  HMMA.1688.F32.TF32 R168, R196, R46, R244 ;  /* 0x0000002ec4a8723c */ /* 0x000fe200000810f4 */
[----:B------:R-:W-:Y:S01]  /*93fe0*/  LDS R189, [R149+0x38780] ;  /* 0x0387800095bd7984 */ /* 0x000fe20000000800 */
[----:B------:R-:W-:-:S03]  /*93ff0*/  MOV R188, R172 ;  /* 0x000000ac00bc7202 */ /* 0x000fc60000000f00 */
[----:B------:R-:W1:Y:S01]  /*94000*/  LDS R191, [R149+0x3a780] ;  /* 0x03a7800095bf7984 */ /* 0x000e620000000800 */
[----:B------:R-:W-:Y:S01]  /*94010*/  IMAD.MOV.U32 R172, RZ, RZ, R148 ;  /* 0x000000ffffac7224 */ /* 0x000fe200078e0094 */
[----:B------:R-:W-:-:S05]  /*94020*/  MOV R148, c[0x0][0x188] ;  /* 0x0000620000947a02 */ /* 0x000fca0000000f00 */
[----:B------:R-:W-:Y:S01]  /*94030*/  IMAD.SHL.U32 R0, R148, 0x80, RZ ;  /* 0x0000008094007824 */ /* 0x000fe200078e00ff */
[----:B------:R-:W-:-:S03]  /*94040*/  LOP3.LUT R252, R252, 0x7f, RZ, 0xc0, !PT ;  /* 0x0000007ffcfc7812 */ /* 0x000fc600078ec0ff */
[----:B------:R-:W-:Y:S01]  /*94050*/  IMAD.SHL.U32 R0, R0, 0x4, RZ ;  /* 0x0000000400007824 */ /* 0x000fe200078e00ff */
[----:B------:R-:W-:Y:S01]  /*94060*/  STL.64 [R1+0x33c8], R194 ;  /* 0x0033c8c201007387 */ /* 0x000fe20000100a00 */
[----:B------:R-:W-:-:S03]  /*94070*/  IMAD.SHL.U32 R252, R252, 0x4, RZ ;  /* 0x00000004fcfc7824 */ /* 0x000fc600078e00ff */
[----:B------:R-:W-:Y:S03]  /*94080*/  BAR.SYNC.DEFER_BLOCKING 0x0 ;  /* 0x0000000000007b1d */ /* 0x000fe60000010000 */
[----:B------:R-:W-:-:S03]  /*94090*/  MOV R244, R168 ;  /* 0x000000a800f47202 */ /* 0x000fc60000000f00 */
[----:B---3--:R-:W-:Y:S01]  /*940a0*/  STL.64 [R1+0x33c0], R192 ;  /* 0x0033c0c001007387 */ /* 0x008fe20000100a00 */
[----:B------:R-:W-:-:S03]  /*940b0*/  IMAD.MOV.U32 R182, RZ, RZ, R169 ;  /* 0x000000ffffb67224 */ /* 0x000fc600078e00a9 */
[----:B------:R-:W-:Y:S01]  /*940c0*/  @!PT LDS RZ, [RZ] ;  /* 0x00000000fffff984 */ /* 0x000fe20000000800 */
[----:B------:R-:W-:Y:S01]  /*940d0*/  @!PT LDS RZ, [RZ] ;  /* 0x00000000fffff984 */ /* 0x000fe20000000800 */
[----:B------:R-:W-:Y:S01]  /*940e0*/  @!PT LDS RZ, [RZ] ;  /* 0x00000000fffff984 */ /* 0x000fe20000000800 */
[----:B------:R3:W-:Y:S02]  /*940f0*/  LDGSTS.E [R252], [R132.64], P4 ;  /* 0x0000000084fc7fae */ /* 0x0007e4000a121846 */
[----:B---3--:R-:W-:Y:S02]  /*94100*/  IMAD.MOV.U32 R132, RZ, RZ, R167 ;  /* 0x000000ffff847224 */ /* 0x008fe400078e00a7 */
[----:B------:R-:W-:-:S05]  /*94110*/  IMAD.MOV.U32 R133, RZ, RZ, R166 ;  /* 0x000000ffff857224 */ /* 0x000fca00078e00a6 */
[----:B------:R3:W-:Y:S01]  /*94120*/  LDGSTS.E [R252+0x200], [R132.64], P4 ;  /* 0x0020000084fc7fae */ /* 0x0007e2000a121846 */
[----:B--2---:R-:W-:-:S05]  /*94130*/  IADD3 R68, P5, R68, R0, RZ ;  /* 0x0000000044447210 */ /* 0x004fca0007fbe0ff */
[----:B------:R-:W-:Y:S04]  /*94140*/  STL [R1+0x1f78], R68 ;  /* 0x001f784401007387 */ /* 0x000fe80000100800 */
[----:B------:R-:W2:Y:S04]  /*94150*/  LDL.LU R168, [R1+0x2f10] ;  /* 0x002f100001a87983 */ /* 0x000ea80000300800 */
[----:B------:R-:W2:Y:S01]  /*94160*/  LDL.LU R245, [R1+0x2f08] ;  /* 0x002f080001f57983 */ /* 0x000ea20000300800 */
[----:B----4-:R-:W-:Y:S01]  /*94170*/  IADD3.X R164, R164, R2, RZ, P6, !PT ;  /* 0x00000002a4a47210 */ /* 0x010fe200037fe4ff */
[----:B------:R-:W-:-:S04]  /*94180*/  IMAD.X R69, R69, 0x1, R2, P5 ;  /* 0x0000000145457824 */ /* 0x000fc800028e0602 */
[----:B------:R4:W-:Y:S04]  /*94190*/  STL [R1+0x1f74], R164 ;  /* 0x001f74a401007387 */ /* 0x0009e80000100800 */
[----:B------:R1:W-:Y:S01]  /*941a0*/  STL [R1+0x1f6c], R69 ;  /* 0x001f6c4501007387 */ /* 0x0003e20000100800 */
[----:B---3--:R-:W-:-:S03]  /*941b0*/  IMAD.MOV.U32 R133, RZ, RZ, R164 ;  /* 0x000000ffff857224 */ /* 0x008fc600078e00a4 */
[----:B------:R-:W3:Y:S01]  /*941c0*/  LDL.LU R169, [R1+0x2f04] ;  /* 0x002f040001a97983 */ /* 0x000ee20000300800 */
[----:B----4-:R-:W-:Y:S03]  /*941d0*/  HMMA.1688.F32.TF32 R164, R196, R50, R200 ;  /* 0x00000032c4a4723c */ /* 0x010fe600000810c8 */
[----:B------:R-:W4:Y:S04]  /*941e0*/  LDL.LU R195, [R1+0x2f00] ;  /* 0x002f000001c37983 */ /* 0x000f280000300800 */
[----:B------:R-:W4:Y:S01]  /*941f0*/  LDL.LU R200, [R1+0x2efc] ;  /* 0x002efc0001c87983 */ /* 0x000f220000300800 */
[----:B------:R-:W-:Y:S01]  /*94200*/  MOV R132, R190 ;  /* 0x000000be00847202 */ /* 0x000fe20000000f00 */
[----:B------:R-:W-:Y:S01]  /*94210*/  IMAD.MOV.U32 R149, RZ, RZ, R170 ;  /* 0x000000ffff957224 */ /* 0x000fe200078e00aa */
[----:B------:R-:W-:Y:S01]  /*94220*/  MOV R170, R153 ;  /* 0x0000009900aa7202 */ /* 0x000fe20000000f00 */
[----:B------:R-:W-:Y:S01]  /*94230*/  IMAD.MOV.U32 R148, RZ, RZ, R171 ;  /* 0x000000ffff947224 */ /* 0x000fe200078e00ab */
[----:B------:R-:W-:Y:S01]  /*94240*/  ISETP.GT.AND P5, PT, R3, 0x10, PT ;  /* 0x000000100300780c */ /* 0x000fe20003fa4270 */
[----:B------:R1:W-:Y:S01]  /*94250*/  LDGSTS.E [R252+0x400], [R132.64], P4 ;  /* 0x0040000084fc7fae */ /* 0x0003e2000a121846 */
[----:B------:R-:W-:-:S03]  /*94260*/  IMAD.MOV.U32 R175, RZ, RZ, R188 ;  /* 0x000000ffffaf7224 */ /* 0x000fc600078e00bc */
[----:B------:R-:W4:Y:S07]  /*94270*/  LDL.LU R194, [R1+0x2ef8] ;  /* 0x002ef80001c27983 */ /* 0x000f2e0000300800 */
[----:B------:R-:W-:Y:S01]  /*94280*/  IMAD.MOV.U32 R192, RZ, RZ, R166 ;  /* 0x000000ffffc07224 */ /* 0x000fe200078e00a6 */
[----:B------:R-:W-:Y:S01]  /*94290*/  MOV R153, R167 ;  /* 0x000000a700997202 */ /* 0x000fe20000000f00 */
[----:B------:R-:W-:Y:S01]  /*942a0*/  IMAD.MOV.U32 R166, RZ, RZ, R71 ;  /* 0x000000ffffa67224 */ /* 0x000fe200078e0047 */
[----:B------:R-:W-:Y:S01]  /*942b0*/  MOV R167, R70 ;  /* 0x0000004600a77202 */ /* 0x000fe20000000f00 */
[----:B-1----:R-:W-:-:S02]  /*942c0*/  IMAD.MOV.U32 R132, RZ, RZ, R68 ;  /* 0x000000ffff847224 */ /* 0x002fc400078e0044 */
[----:B------:R-:W-:Y:S02]  /*942d0*/  IMAD.MOV.U32 R133, RZ, RZ, R69 ;  /* 0x000000ffff857224 */ /* 0x000fe400078e0045 */
[----:B------:R-:W-:Y:S01]  /*942e0*/  HMMA.1688.F32.TF32 R68, R196, R54, R204 ;  /* 0x00000036c444723c */ /* 0x000fe200000810cc */
[----:B------:R-:W-:Y:S02]  /*942f0*/  IMAD.MOV.U32 R193, RZ, RZ, R165 ;  /* 0x000000ffffc17224 */ /* 0x000fe400078e00a5 */
[----:B------:R-:W-:Y:S01]  /*94300*/  IMAD.MOV.U32 R165, RZ, RZ, R136 ;  /* 0x000000ffffa57224 */ /* 0x000fe200078e0088 */
[----:B------:R-:W-:Y:S01]  /*94310*/  SEL R136, RZ, 0x4, !P5 ;  /* 0x00000004ff887807 */ /* 0x000fe20006800000 */
[----:B------:R-:W-:Y:S01]  /*94320*/  IMAD.MOV.U32 R171, RZ, RZ, R184 ;  /* 0x000000ffffab7224 */ /* 0x000fe200078e00b8 */
[----:B------:R1:W-:Y:S01]  /*94330*/  LDGSTS.E [R252+0x600], [R132.64], P4 ;  /* 0x0060000084fc7fae */ /* 0x0003e2000a121846 */
[----:B------:R-:W-:Y:S02]  /*94340*/  IMAD.MOV.U32 R184, RZ, RZ, R164 ;  /* 0x000000ffffb87224 */ /* 0x000fe400078e00a4 */
[----:B------:R-:W-:Y:S01]  /*94350*/  IMAD.MOV.U32 R164, RZ, RZ, R186 ;  /* 0x000000ffffa47224 */ /* 0x000fe200078e00ba */
[----:B-1----:R-:W-:Y:S11]  /*94360*/  SEL R132, R136, RZ, !P0 ;  /* 0x000000ff88847207 */ /* 0x002ff60004000000 */
[----:B------:R-:W-:Y:S03]  /*94370*/  @!UPT UIADD3 URZ, URZ, URZ, URZ ;  /* 0x0000003f3f3ff290 */ /* 0x000fe6000fffe03f */
[----:B------:R-:W-:Y:S01]  /*94380*/  IMAD.MOV.U32 R188, RZ, RZ, R70 ;  /* 0x000000ffffbc7224 */ /* 0x000fe200078e0046 */
[----:B------:R-:W-:Y:S01]  /*94390*/  MOV R204, R68 ;  /* 0x0000004400cc7202 */ /* 0x000fe20000000f00 */
[----:B------:R-:W-:Y:S02]  /*943a0*/  IMAD.MOV.U32 R186, RZ, RZ, R71 ;  /* 0x000000ffffba7224 */ /* 0x000fe400078e0047 */
[----:B------:R-:W-:Y:S01]  /*943b0*/  IMAD.MOV.U32 R190, RZ, RZ, R69 ;  /* 0x000000ffffbe7224 */ /* 0x000fe200078e0045 */
[-C--:B--2---:R-:W-:Y:S02]  /*943c0*/  IADD3 R168, P5, R168, R0.reuse, RZ ;  /* 0x00000000a8a87210 */ /* 0x084fe40007fbe0ff */
[----:B------:R-:W-:-:S03]  /*943d0*/  IADD3 R245, P6, R245, R0, RZ ;  /* 0x00000000f5f57210 */ /* 0x000fc60007fde0ff */
[----:B------:R-:W-:Y:S04]  /*943e0*/  STL [R1+0x2f10], R168 ;  /* 0x002f10a801007387 */ /* 0x000fe80000100800 */
[----:B------:R-:W2:Y:S04]  /*943f0*/  LDL.LU.64 R70, [R1+0x3438] ;  /* 0x0034380001467983 */ /* 0x000ea80000300a00 */
[----:B------:R-:W2:Y:S01]  /*94400*/  LDL.LU.64 R68, [R1+0x3430] ;  /* 0x0034300001447983 */ /* 0x000ea20000300a00 */
[----:B---3--:R-:W-:Y:S01]  /*94410*/  IMAD.X R169, R169, 0x1, R2, P5 ;  /* 0x00000001a9a97824 */ /* 0x008fe200028e0602 */
[----:B----4-:R-:W-:-:S04]  /*94420*/  IADD3 R195, P5, R195, R0, RZ ;  /* 0x00000000c3c37210 */ /* 0x010fc80007fbe0ff */
[----:B------:R-:W-:Y:S01]  /*94430*/  STL [R1+0x2f04], R169 ;  /* 0x002f04a901007387 */ /* 0x000fe20000100800 */
[----:B------:R-:W-:-:S03]  /*94440*/  IADD3.X R200, R200, R2, RZ, P6, !PT ;  /* 0x00000002c8c87210 */ /* 0x000fc600037fe4ff */
[----:B------:R-:W-:Y:S04]  /*94450*/  STL [R1+0x2f08], R245 ;  /* 0x002f08f501007387 */ /* 0x000fe80000100800 */
[----:B------:R-:W3:Y:S04]  /*94460*/  LDL.LU R136, [R1+0x2ef4] ;  /* 0x002ef40001887983 */ /* 0x000ee80000300800 */
[----:B------:R-:W-:Y:S04]  /*94470*/  STL [R1+0x2f00], R195 ;  /* 0x002f00c301007387 */ /* 0x000fe80000100800 */
[----:B------:R-:W-:Y:S04]  /*94480*/  STL [R1+0x2efc], R200 ;  /* 0x002efcc801007387 */ /* 0x000fe80000100800 */
[----:B------:R-:W4:Y:S04]  /*94490*/  LDL.LU R202, [R1+0x2eec] ;  /* 0x002eec0001ca7983 */ /* 0x000f280000300800 */
[----:B------:R-:W2:Y:S01]  /*944a0*/  LDL.LU R206, [R1+0x2e90] ;  /* 0x002e900001ce7983 */ /* 0x000ea20000300800 */
[----:B------:R-:W-:Y:S01]  /*944b0*/  ISETP.NE.U32.AND P4, PT, R132, RZ, PT ;  /* 0x000000ff8400720c */ /* 0x000fe20003f85070 */
[----:B------:R-:W-:-:S02]  /*944c0*/  IMAD.MOV.U32 R132, RZ, RZ, R168 ;  /* 0x000000ffff847224 */ /* 0x000fc400078e00a8 */
[----:B------:R-:W-:Y:S01]  /*944d0*/  IMAD.MOV.U32 R133, RZ, RZ, R169 ;  /* 0x000000ffff857224 */ /* 0x000fe200078e00a9 */
[----:B------:R-:W-:-:S04]  /*944e0*/  IADD3 R194, P6, R194, R0, RZ ;  /* 0x00000000c2c27210 */ /* 0x000fc80007fde0ff */
[----:B------:R1:W-:Y:S02]  /*944f0*/  LDGSTS.E [R252+0x2000], [R132.64], P3 ;  /* 0x0200000084fc7fae */ /* 0x0003e40009921846 */
[----:B-1----:R-:W-:Y:S01]  /*94500*/  MOV R132, R245 ;  /* 0x000000f500847202 */ /* 0x002fe20000000f00 */
[----:B------:R-:W-:-:S05]  /*94510*/  IMAD.MOV.U32 R133, RZ, RZ, R200 ;  /* 0x000000ffff857224 */ /* 0x000fca00078e00c8 */
[----:B------:R1:W-:Y:S01]  /*94520*/  LDGSTS.E [R252+0x2200], [R132.64], P3 ;  /* 0x0220000084fc7fae */ /* 0x0003e20009921846 */
[----:B---3--:R-:W-:Y:S01]  /*94530*/  IMAD.X R136, R136, 0x1, R2, P5 ;  /* 0x0000000188887824 */ /* 0x008fe200028e0602 */
[----:B------:R-:W-:-:S04]  /*94540*/  ISETP.GT.AND P5, PT, R3, 0x14, PT ;  /* 0x000000140300780c */ /* 0x000fc80003fa4270 */
[----:B------:R3:W-:Y:S01]  /*94550*/  STL [R1+0x2ef4], R136 ;  /* 0x002ef48801007387 */ /* 0x0007e20000100800 */
[----:B-1----:R-:W-:Y:S01]  /*94560*/  MOV R133, R136 ;  /* 0x0000008800857202 */ /* 0x002fe20000000f00 */
[----:B----4-:R-:W-:Y:S02]  /*94570*/  IMAD.X R202, R202, 0x1, R2, P6 ;  /* 0x00000001caca7824 */ /* 0x010fe400030e0602 */
[----:B------:R-:W-:Y:S01]  /*94580*/  STL [R1+0x2ef8], R194 ;  /* 0x002ef8c201007387 */ /* 0x000fe20000100800 */
[----:B---3--:R-:W-:Y:S02]  /*94590*/  SEL R136, RZ, 0x4, !P5 ;  /* 0x00000004ff887807 */ /* 0x008fe40006800000 */
[----:B--2---:R-:W-:Y:S01]  /*945a0*/  IADD3 R206, P5, R206, R0, RZ ;  /* 0x00000000cece7210 */ /* 0x004fe20007fbe0ff */
[----:B------:R1:W-:Y:S04]  /*945b0*/  STL [R1+0x2eec], R202 ;  /* 0x002eecca01007387 */ /* 0x0003e80000100800 */
[----:B------:R-:W2:Y:S04]  /*945c0*/  LDL.LU R201, [R1+0x2e80] ;  /* 0x002e800001c97983 */ /* 0x000ea80000300800 */
[----:B------:R-:W3:Y:S04]  /*945d0*/  LDL.LU R200, [R1+0x2e78] ;  /* 0x002e780001c87983 */ /* 0x000ee80000300800 */
[----:B------:R-:W-:Y:S04]  /*945e0*/  STL [R1+0x2e90], R206 ;  /* 0x002e90ce01007387 */ /* 0x000fe80000100800 */
[----:B------:R-:W4:Y:S04]  /*945f0*/  LDL.LU R207, [R1+0x2e84] ;  /* 0x002e840001cf7983 */ /* 0x000f280000300800 */
[----:B------:R-:W3:Y:S04]  /*94600*/  LDL.LU R205, [R1+0x2e7c] ;  /* 0x002e7c0001cd7983 */ /* 0x000ee80000300800 */
[----:B------:R-:W3:Y:S01]  /*94610*/  LDL.LU R203, [R1+0x2e88] ;  /* 0x002e880001cb7983 */ /* 0x000ee20000300800 */
[----:B------:R-:W-:Y:S01]  /*94620*/  HMMA.1688.F32.TF32 R208, R196, R58, R208 ;  /* 0x0000003ac4d0723c */ /* 0x000fe200000810d0 */
        /* <DEDUP_REMOVED lines=11> */
[----:B------:R-:W-:-:S06]  /*946e0*/  IMAD.MOV.U32 R165, RZ, RZ, R137 ;  /* 0x000000ffffa57224 */ /* 0x000fcc00078e0089 */
[----:B------:R-:W-:Y:S01]  /*946f0*/  MOV R152, R208 ;  /* 0x000000d000987202 */ /* 0x000fe20000000f00 */
[----:B------:R-:W-:Y:S02]  /*94700*/  IMAD.MOV.U32 R144, RZ, RZ, R209 ;  /* 0x000000ffff907224 */ /* 0x000fe400078e00d1 */
[----:B------:R-:W-:Y:S02]  /*94710*/  IMAD.MOV.U32 R140, RZ, RZ, R210 ;  /* 0x000000ffff8c7224 */ /* 0x000fe400078e00d2 */
[----:B------:R-:W-:Y:S02]  /*94720*/  IMAD.MOV.U32 R137, RZ, RZ, R211 ;  /* 0x000000ffff897224 */ /* 0x000fe400078e00d3 */
[----:B------:R-:W-:Y:S01]  /*94730*/  HMMA.1688.F32.TF32 R208, R196, R62, R212 ;  /* 0x0000003ec4d0723c */ /* 0x000fe200000810d4 */
[----:B------:R-:W-:Y:S02]  /*94740*/  IMAD.MOV.U32 R132, RZ, RZ, R195 ;  /* 0x000000ffff847224 */ /* 0x000fe400078e00c3 */
[----:B------:R-:W-:-:S02]  /*94750*/  IMAD.MOV.U32 R195, RZ, RZ, R179 ;  /* 0x000000ffffc37224 */ /* 0x000fc400078e00b3 */
[----:B------:R-:W-:Y:S01]  /*94760*/  IMAD.MOV.U32 R179, RZ, RZ, R161 ;  /* 0x000000ffffb37224 */ /* 0x000fe200078e00a1 */
[----:B------:R1:W-:Y:S01]  /*94770*/  LDGSTS.E [R252+0x2400], [R132.64], P3 ;  /* 0x0240000084fc7fae */ /* 0x0003e20009921846 */
[----:B------:R-:W-:Y:S02]  /*94780*/  IMAD.MOV.U32 R249, RZ, RZ, R164 ;  /* 0x000000fffff97224 */ /* 0x000fe400078e00a4 */
[----:B------:R-:W-:Y:S02]  /*94790*/  IMAD.MOV.U32 R164, RZ, RZ, R160 ;  /* 0x000000ffffa47224 */ /* 0x000fe400078e00a0 */
[----:B------:R-:W-:Y:S01]  /*947a0*/  IMAD.MOV.U32 R245, RZ, RZ, R248 ;  /* 0x000000fffff57224 */ /* 0x000fe200078e00f8 */
[----:B------:R-:W-:Y:S01]  /*947b0*/  MOV R248, R179 ;  /* 0x000000b300f87202 */ /* 0x000fe20000000f00 */
[----:B------:R-:W-:Y:S02]  /*947c0*/  IMAD.MOV.U32 R247, RZ, RZ, R195 ;  /* 0x000000fffff77224 */ /* 0x000fe400078e00c3 */
[----:B-1----:R-:W-:-:S02]  /*947d0*/  IMAD.MOV.U32 R133, RZ, RZ, R202 ;  /* 0x000000ffff857224 */ /* 0x002fc400078e00ca */
[----:B------:R-:W3:Y:S01]  /*947e0*/  LDL.LU R202, [R1+0x2e74] ;  /* 0x002e740001ca7983 */ /* 0x000ee20000300800 */
[----:B------:R-:W-:-:S06]  /*947f0*/  MOV R132, R194 ;  /* 0x000000c200847202 */ /* 0x000fcc0000000f00 */
[----:B------:R-:W-:Y:S02]  /*94800*/  IMAD.MOV.U32 R160, RZ, RZ, R210 ;  /* 0x000000ffffa07224 */ /* 0x000fe400078e00d2 */
[----:B------:R-:W3:Y:S01]  /*94810*/  LDL.LU R210, [R1+0x2e10] ;  /* 0x002e100001d27983 */ /* 0x000ee20000300800 */
[----:B------:R-:W-:Y:S01]  /*94820*/  IMAD.MOV.U32 R179, RZ, RZ, R177 ;  /* 0x000000ffffb37224 */ /* 0x000fe200078e00b1 */
[----:B------:R-:W-:Y:S01]  /*94830*/  MOV R195, R157 ;  /* 0x0000009d00c37202 */ /* 0x000fe20000000f00 */
[----:B------:R-:W-:Y:S01]  /*94840*/  IMAD.MOV.U32 R177, RZ, RZ, R159 ;  /* 0x000000ffffb17224 */ /* 0x000fe200078e009f */
[----:B------:R-:W-:Y:S01]  /*94850*/  HMMA.1688.F32.TF32 R220, R196, R6, R220 ;  /* 0x00000006c4dc723c */ /* 0x000fe200000810dc */
[----:B------:R-:W-:-:S07]  /*94860*/  IMAD.MOV.U32 R194, RZ, RZ, R158 ;  /* 0x000000ffffc27224 */ /* 0x000fce00078e009e */
[C---:B------:R-:W-:Y:S01]  /*94870*/  HMMA.1688.F32.TF32 R224, R196.reuse, R10, R224 ;  /* 0x0000000ac4e0723c */ /* 0x040fe200000810e0 */
[----:B------:R-:W-:Y:S01]  /*94880*/  IMAD.MOV.U32 R246, RZ, RZ, R156 ;  /* 0x000000fffff67224 */ /* 0x000fe200078e009c */
[----:B------:R-:W-:Y:S01]  /*94890*/  MOV R251, R180 ;  /* 0x000000b400fb7202 */ /* 0x000fe20000000f00 */
[--C-:B----4-:R-:W-:Y:S01]  /*948a0*/  IMAD.X R207, R207, 0x1, R2.reuse, P5 ;  /* 0x00000001cfcf7824 */ /* 0x110fe200028e0602 */
[-C--:B--2---:R-:W-:Y:S02]  /*948b0*/  IADD3 R201, P5, R201, R0.reuse, RZ ;  /* 0x00000000c9c97210 */ /* 0x084fe40007fbe0ff */
[-C--:B---3--:R-:W-:Y:S01]  /*948c0*/  IADD3 R203, P6, R203, R0.reuse, RZ ;  /* 0x00000000cbcb7210 */ /* 0x088fe20007fde0ff */
[----:B------:R-:W-:Y:S01]  /*948d0*/  IMAD.MOV.U32 R161, RZ, RZ, R209 ;  /* 0x000000ffffa17224 */ /* 0x000fe200078e00d1 */
[----:B------:R1:W-:Y:S03]  /*948e0*/  LDGSTS.E [R252+0x2600], [R132.64], P3 ;  /* 0x0260000084fc7fae */ /* 0x0003e60009921846 */
[----:B------:R-:W-:Y:S01]  /*948f0*/  IMAD.X R205, R205, 0x1, R2, P6 ;  /* 0x00000001cdcd7824 */ /* 0x000fe200030e0602 */
[----:B------:R-:W-:Y:S01]  /*94900*/  STL [R1+0x2e88], R203 ;  /* 0x002e88cb01007387 */ /* 0x000fe20000100800 */
[----:B------:R-:W-:Y:S03]  /*94910*/  HMMA.1688.F32.TF32 R156, R196, R66, R216 ;  /* 0x00000042c49c723c */ /* 0x000fe600000810d8 */
[----:B------:R-:W-:Y:S04]  /*94920*/  STL [R1+0x2e84], R207 ;  /* 0x002e84cf01007387 */ /* 0x000fe80000100800 */
[----:B------:R2:W-:Y:S04]  /*94930*/  STL [R1+0x2e7c], R205 ;  /* 0x002e7ccd01007387 */ /* 0x0005e80000100800 */
[----:B------:R-:W-:Y:S04]  /*94940*/  STL [R1+0x2e80], R201 ;  /* 0x002e80c901007387 */ /* 0x000fe80000100800 */
[----:B------:R-:W3:Y:S01]  /*94950*/  LDL.LU R197, [R1+0x2e6c] ;  /* 0x002e6c0001c57983 */ /* 0x000ee20000300800 */
[----:B------:R-:W-:-:S02]  /*94960*/  IADD3 R200, P6, R200, R0, RZ ;  /* 0x00000000c8c87210 */ /* 0x000fc40007fde0ff */
[----:B------:R-:W-:Y:S01]  /*94970*/  MOV R180, R208 ;  /* 0x000000d000b47202 */ /* 0x000fe20000000f00 */
[----:B------:R-:W-:-:S05]  /*94980*/  IMAD.X R202, R202, 0x1, R2, P5 ;  /* 0x00000001caca7824 */ /* 0x000fca00028e0602 */
[----:B------:R-:W-:Y:S04]  /*94990*/  STL [R1+0x2e74], R202 ;  /* 0x002e74ca01007387 */ /* 0x000fe80000100800 */
[----:B------:R4:W-:Y:S04]  /*949a0*/  STL [R1+0x2e78], R200 ;  /* 0x002e78c801007387 */ /* 0x0009e80000100800 */
[----:B------:R-:W2:Y:S04]  /*949b0*/  LDL.LU R208, [R1+0x2e08] ;  /* 0x002e080001d07983 */ /* 0x000ea80000300800 */
[----:B------:R-:W2:Y:S01]  /*949c0*/  LDL.LU R196, [R1+0x2e00] ;  /* 0x002e000001c47983 */ /* 0x000ea20000300800 */
[----:B---3--:R-:W-:Y:S01]  /*949d0*/  IMAD.X R197, R197, 0x1, R2, P6 ;  /* 0x00000001c5c57824 */ /* 0x008fe200030e0602 */
[----:B------:R-:W-:-:S04]  /*949e0*/  IADD3 R210, P6, R210, R0, RZ ;  /* 0x00000000d2d27210 */ /* 0x000fc80007fde0ff */
[----:B------:R2:W-:Y:S04]  /*949f0*/  STL [R1+0x2e6c], R197 ;  /* 0x002e6cc501007387 */ /* 0x0005e80000100800 */
[----:B------:R-:W3:Y:S04]  /*94a00*/  LDL.LU R209, [R1+0x2dfc] ;  /* 0x002dfc0001d17983 */ /* 0x000ee80000300800 */
[----:B------:R1:W-:Y:S04]  /*94a10*/  STL [R1+0x2e10], R210 ;  /* 0x002e10d201007387 */ /* 0x0003e80000100800 */
[----:B------:R-:W3:Y:S04]  /*94a20*/  LDL.LU R212, [R1+0x2e04] ;  /* 0x002e040001d47983 */ /* 0x000ee80000300800 */
[----:B------:R-:W3:Y:S04]  /*94a30*/  LDL.LU R198, [R1+0x2df4] ;  /* 0x002df40001c67983 */ /* 0x000ee80000300800 */
[----:B------:R-:W3:Y:S01]  /*94a40*/  LDL.LU R218, [R1+0x2df8] ;  /* 0x002df80001da7983 */ /* 0x000ee20000300800 */
[----:B-1----:R-:W-:Y:S01]  /*94a50*/  MOV R132, R206 ;  /* 0x000000ce00847202 */ /* 0x002fe20000000f00 */
[----:B------:R-:W-:Y:S01]  /*94a60*/  IMAD.MOV.U32 R133, RZ, RZ, R207 ;  /* 0x000000ffff857224 */ /* 0x000fe200078e00cf */
[----:B------:R-:W-:Y:S01]  /*94a70*/  SEL R136, R136, RZ, !P0 ;  /* 0x000000ff88887207 */ /* 0x000fe20004000000 */
[----:B------:R-:W-:Y:S01]  /*94a80*/  IMAD.MOV.U32 R250, RZ, RZ, R165 ;  /* 0x000000fffffa7224 */ /* 0x000fe200078e00a5 */
[----:B------:R-:W-:Y:S01]  /*94a90*/  ISETP.GT.AND P5, PT, R3, 0x18, PT ;  /* 0x000000180300780c */ /* 0x000fe20003fa4270 */
[----:B------:R-:W3:Y:S04]  /*94aa0*/  LDL.LU R199, [R1+0x2d90] ;  /* 0x002d900001c77983 */ /* 0x000ee80000300800 */
[----:B------:R1:W-:Y:S02]  /*94ab0*/  LDGSTS.E [R252+0x4000], [R132.64], P1 ;  /* 0x0400000084fc7fae */ /* 0x0003e40008921846 */
[----:B-1----:R-:W-:Y:S01]  /*94ac0*/  IMAD.MOV.U32 R132, RZ, RZ, R203 ;  /* 0x000000ffff847224 */ /* 0x002fe200078e00cb */
[----:B------:R-:W-:-:S05]  /*94ad0*/  MOV R133, R205 ;  /* 0x000000cd00857202 */ /* 0x000fca0000000f00 */
[----:B------:R1:W-:Y:S01]  /*94ae0*/  LDGSTS.E [R252+0x4200], [R132.64], P1 ;  /* 0x0420000084fc7fae */ /* 0x0003e20008921846 */
[----:B------:R-:W-:Y:S01]  /*94af0*/  IMAD.MOV.U32 R165, RZ, RZ, R145 ;  /* 0x000000ffffa57224 */ /* 0x000fe200078e0091 */
[----:B------:R-:W-:Y:S01]  /*94b00*/  ISETP.NE.U32.AND P3, PT, R136, RZ, PT ;  /* 0x000000ff8800720c */ /* 0x000fe20003f65070 */
[----:B------:R-:W-:Y:S01]  /*94b10*/  IMAD.MOV.U32 R145, RZ, RZ, R211 ;  /* 0x000000ffff917224 */ /* 0x000fe200078e00d3 */
[----:B------:R-:W-:Y:S01]  /*94b20*/  SEL R136, RZ, 0x4, !P5 ;  /* 0x00000004ff887807 */ /* 0x000fe20006800000 */
[----:B-1----:R-:W-:Y:S02]  /*94b30*/  IMAD.MOV.U32 R132, RZ, RZ, R201 ;  /* 0x000000ffff847224 */ /* 0x002fe400078e00c9 */
[----:B------:R-:W-:Y:S01]  /*94b40*/  IMAD.MOV.U32 R133, RZ, RZ, R202 ;  /* 0x000000ffff857224 */ /* 0x000fe200078e00ca */
[----:B------:R-:W-:-:S04]  /*94b50*/  MOV R211, R193 ;  /* 0x000000c100d37202 */ /* 0x000fc80000000f00 */
[----:B------:R1:W-:Y:S01]  /*94b60*/  LDGSTS.E [R252+0x4400], [R132.64], P1 ;  /* 0x0440000084fc7fae */ /* 0x0003e20008921846 */
[----:B--2---:R-:W-:Y:S01]  /*94b70*/  IADD3 R208, P5, R208, R0, RZ ;  /* 0x00000000d0d07210 */ /* 0x004fe20007fbe0ff */
[----:B------:R-:W-:Y:S02]  /*94b80*/  IMAD.MOV.U32 R205, RZ, RZ, R244 ;  /* 0x000000ffffcd7224 */ /* 0x000fe400078e00f4 */
[----:B------:R-:W-:Y:S01]  /*94b90*/  IMAD.MOV.U32 R207, RZ, RZ, R246 ;  /* 0x000000ffffcf7224 */ /* 0x000fe200078e00f6 */
[----:B-1----:R-:W-:Y:S01]  /*94ba0*/  MOV R132, R200 ;  /* 0x000000c800847202 */ /* 0x002fe20000000f00 */
[----:B------:R-:W-:Y:S02]  /*94bb0*/  IMAD.MOV.U32 R133, RZ, RZ, R197 ;  /* 0x000000ffff857224 */ /* 0x000fe400078e00c5 */
[----:B----4-:R-:W-:Y:S01]  /*94bc0*/  IMAD.MOV.U32 R200, RZ, RZ, R245 ;  /* 0x000000ffffc87224 */ /* 0x010fe200078e00f5 */
[----:B------:R-:W3:Y:S04]  /*94bd0*/  LDL.LU R197, [R1+0x2d88] ;  /* 0x002d880001c57983 */ /* 0x000ee80000300800 */
[----:B------:R1:W-:Y:S01]  /*94be0*/  LDGSTS.E [R252+0x4600], [R132.64], P1 ;  /* 0x0460000084fc7fae */ /* 0x0003e20008921846 */
[----:B------:R-:W-:-:S02]  /*94bf0*/  IMAD.MOV.U32 R206, RZ, RZ, R192 ;  /* 0x000000ffffce7224 */ /* 0x000fc400078e00c0 */
[----:B------:R-:W-:Y:S01]  /*94c00*/  IMAD.MOV.U32 R202, RZ, RZ, R194 ;  /* 0x000000ffffca7224 */ /* 0x000fe200078e00c2 */
[----:B------:R4:W-:Y:S01]  /*94c10*/  STL [R1+0x2e08], R208 ;  /* 0x002e08d001007387 */ /* 0x0009e20000100800 */
[----:B------:R-:W-:Y:S01]  /*94c20*/  IMAD.MOV.U32 R201, RZ, RZ, R195 ;  /* 0x000000ffffc97224 */ /* 0x000fe200078e00c3 */
[----:B-1----:R-:W-:Y:S01]  /*94c30*/  MOV R132, R210 ;  /* 0x000000d200847202 */ /* 0x002fe20000000f00 */
        /* <DEDUP_REMOVED lines=8> */
[----:B------:R-:W-:Y:S02]  /*94cc0*/  IMAD.MOV.U32 R210, RZ, RZ, R77 ;  /* 0x000000ffffd27224 */ /* 0x000fe400078e004d */
[----:B------:R-:W-:Y:S02]  /*94cd0*/  IMAD.MOV.U32 R201, RZ, RZ, R85 ;  /* 0x000000ffffc97224 */ /* 0x000fe400078e0055 */
[----:B---3--:R-:W-:-:S02]  /*94ce0*/  IMAD.X R209, R209, 0x1, R2, P5 ;  /* 0x00000001d1d17824 */ /* 0x008fc400028e0602 */
[----:B------:R-:W-:Y:S01]  /*94cf0*/  IMAD.X R212, R212, 0x1, R2, P6 ;  /* 0x00000001d4d47824 */ /* 0x000fe200030e0602 */
[----:B------:R-:W-:-:S03]  /*94d00*/  IADD3 R196, P6, R196, R0, RZ ;  /* 0x00000000c4c47210 */ /* 0x000fc60007fde0ff */
[----:B------:R-:W-:Y:S01]  /*94d10*/  IMAD.MOV.U32 R133, RZ, RZ, R212 ;  /* 0x000000ffff857224 */ /* 0x000fe200078e00d4 */
[----:B------:R-:W-:Y:S04]  /*94d20*/  STL [R1+0x2e04], R212 ;  /* 0x002e04d401007387 */ /* 0x000fe80000100800 */
[----:B------:R1:W-:Y:S04]  /*94d30*/  LDGSTS.E [R252+0x6000], [R132.64], P2 ;  /* 0x0600000084fc7fae */ /* 0x0003e80009121846 */
[----:B------:R3:W-:Y:S04]  /*94d40*/  STL [R1+0x2dfc], R209 ;  /* 0x002dfcd101007387 */ /* 0x0007e80000100800 */
[----:B------:R-:W2:Y:S01]  /*94d50*/  LDL.LU R76, [R1+0x342c] ;  /* 0x00342c00014c7983 */ /* 0x000ea20000300800 */
[----:B-1----:R-:W-:Y:S01]  /*94d60*/  IMAD.MOV.U32 R132, RZ, RZ, R208 ;  /* 0x000000ffff847224 */ /* 0x002fe200078e00d0 */
[----:B----4-:R-:W-:-:S02]  /*94d70*/  MOV R208, R206 ;  /* 0x000000ce00d07202 */ /* 0x010fc40000000f00 */
[----:B------:R-:W-:Y:S01]  /*94d80*/  STL [R1+0x2e00], R196 ;  /* 0x002e00c401007387 */ /* 0x000fe20000100800 */
[----:B------:R-:W-:Y:S01]  /*94d90*/  IMAD.MOV.U32 R133, RZ, RZ, R209 ;  /* 0x000000ffff857224 */ /* 0x000fe200078e00d1 */
[----:B---3--:R-:W-:Y:S01]  /*94da0*/  MOV R209, R202 ;  /* 0x000000ca00d17202 */ /* 0x008fe20000000f00 */
[----:B------:R-:W-:Y:S01]  /*94db0*/  IMAD.MOV.U32 R206, RZ, RZ, R207 ;  /* 0x000000ffffce7224 */ /* 0x000fe200078e00cf */
[----:B------:R-:W3:Y:S01]  /*94dc0*/  LDL.LU R219, [R1+0x2dec] ;  /* 0x002dec0001db7983 */ /* 0x000ee20000300800 */
[----:B------:R-:W-:Y:S02]  /*94dd0*/  IMAD.MOV.U32 R207, RZ, RZ, R200 ;  /* 0x000000ffffcf7224 */ /* 0x000fe400078e00c8 */
[----:B------:R-:W-:Y:S01]  /*94de0*/  IMAD.MOV.U32 R200, RZ, RZ, R84 ;  /* 0x000000ffffc87224 */ /* 0x000fe200078e0054 */
[----:B------:R-:W-:Y:S01]  /*94df0*/  IADD3.X R198, R198, R2, RZ, P6, !PT ;  /* 0x00000002c6c67210 */ /* 0x000fe200037fe4ff */
[----:B------:R-:W2:Y:S01]  /*94e00*/  LDL.LU R77, [R1+0x3428] ;  /* 0x00342800014d7983 */ /* 0x000ea20000300800 */
[----:B------:R-:W-:-:S02]  /*94e10*/  MOV R202, R80 ;  /* 0x0000005000ca7202 */ /* 0x000fc40000000f00 */
[----:B------:R-:W-:Y:S01]  /*94e20*/  MOV R213, R209 ;  /* 0x000000d100d57202 */ /* 0x000fe20000000f00 */
[----:B------:R-:W4:Y:S01]  /*94e30*/  LDL.LU R84, [R1+0x3424] ;  /* 0x0034240001547983 */ /* 0x000f220000300800 */
[----:B------:R-:W-:Y:S01]  /*94e40*/  IADD3 R218, P6, R218, R0, RZ ;  /* 0x00000000dada7210 */ /* 0x000fe20007fde0ff */
[----:B------:R-:W-:Y:S02]  /*94e50*/  IMAD.MOV.U32 R209, RZ, RZ, R200 ;  /* 0x000000ffffd17224 */ /* 0x000fe400078e00c8 */
[----:B------:R-:W4:Y:S01]  /*94e60*/  LDL.LU R85, [R1+0x3420] ;  /* 0x0034200001557983 */ /* 0x000f220000300800 */
[----:B------:R-:W-:Y:S01]  /*94e70*/  IMAD.MOV.U32 R200, RZ, RZ, R201 ;  /* 0x000000ffffc87224 */ /* 0x000fe200078e00c9 */
[----:B------:R-:W-:Y:S02]  /*94e80*/  MOV R201, R202 ;  /* 0x000000ca00c97202 */ /* 0x000fe40000000f00 */
[----:B------:R-:W2:Y:S01]  /*94e90*/  LDL.LU R80, [R1+0x341c] ;  /* 0x00341c0001507983 */ /* 0x000ea20000300800 */
[----:B------:R-:W-:-:S03]  /*94ea0*/  IMAD.MOV.U32 R202, RZ, RZ, R81 ;  /* 0x000000ffffca7224 */ /* 0x000fc600078e0051 */
[----:B------:R-:W2:Y:S04]  /*94eb0*/  LDL.LU R217, [R1+0x2d84] ;  /* 0x002d840001d97983 */ /* 0x000ea80000300800 */
[----:B------:R1:W-:Y:S04]  /*94ec0*/  STL [R1+0x2df4], R198 ;  /* 0x002df4c601007387 */ /* 0x0003e80000100800 */
[----:B------:R1:W-:Y:S04]  /*94ed0*/  LDGSTS.E [R252+0x6200], [R132.64], P2 ;  /* 0x0620000084fc7fae */ /* 0x0003e80009121846 */
[----:B------:R-:W4:Y:S04]  /*94ee0*/  LDL.LU R81, [R1+0x3418] ;  /* 0x0034180001517983 */ /* 0x000f280000300800 */
[----:B------:R-:W-:Y:S01]  /*94ef0*/  STL [R1+0x2df8], R218 ;  /* 0x002df8da01007387 */ /* 0x000fe20000100800 */
[----:B-1----:R-:W-:-:S03]  /*94f00*/  IMAD.MOV.U32 R133, RZ, RZ, R198 ;  /* 0x000000ffff857224 */ /* 0x002fc600078e00c6 */
[----:B------:R-:W4:Y:S01]  /*94f10*/  LDL.LU R198, [R1+0x2d7c] ;  /* 0x002d7c0001c67983 */ /* 0x000f220000300800 */
[----:B------:R-:W-:Y:S01]  /*94f20*/  IMAD.MOV.U32 R132, RZ, RZ, R196 ;  /* 0x000000ffff847224 */ /* 0x000fe200078e00c4 */
[----:B------:R-:W-:Y:S01]  /*94f30*/  SEL R136, R136, RZ, !P0 ;  /* 0x000000ff88887207 */ /* 0x000fe20004000000 */
[----:B------:R-:W-:Y:S01]  /*94f40*/  IMAD.MOV.U32 R212, RZ, RZ, R214 ;  /* 0x000000ffffd47224 */ /* 0x000fe200078e00d6 */
[----:B------:R-:W-:Y:S01]  /*94f50*/  ISETP.GT.AND P5, PT, R3, 0x1c, PT ;  /* 0x0000001c0300780c */ /* 0x000fe20003fa4270 */
[----:B------:R-:W-:Y:S01]  /*94f60*/  IMAD.MOV.U32 R214, RZ, RZ, R210 ;  /* 0x000000ffffd67224 */ /* 0x000fe200078e00d2 */
[----:B------:R-:W4:Y:S01]  /*94f70*/  LDL.LU R196, [R1+0x2d80] ;  /* 0x002d800001c47983 */ /* 0x000f220000300800 */
[----:B------:R-:W-:-:S03]  /*94f80*/  ISETP.NE.U32.AND P1, PT, R136, RZ, PT ;  /* 0x000000ff8800720c */ /* 0x000fc60003f25070 */
[----:B------:R-:W4:Y:S01]  /*94f90*/  LDL.LU R210, [R1+0x2d78] ;  /* 0x002d780001d27983 */ /* 0x000f220000300800 */
[----:B------:R-:W-:-:S03]  /*94fa0*/  SEL R136, RZ, 0x4, !P5 ;  /* 0x00000004ff887807 */ /* 0x000fc60006800000 */
[----:B------:R1:W-:Y:S01]  /*94fb0*/  LDGSTS.E [R252+0x6400], [R132.64], P2 ;  /* 0x0640000084fc7fae */ /* 0x0003e20009121846 */
[----:B------:R-:W-:Y:S02]  /*94fc0*/  IADD3 R197, P5, R197, R0, RZ ;  /* 0x00000000c5c57210 */ /* 0x000fe40007fbe0ff */
[----:B------:R-:W-:Y:S02]  /*94fd0*/  SEL R136, R136, RZ, !P0 ;  /* 0x000000ff88887207 */ /* 0x000fe40004000000 */
[----:B-1----:R-:W-:Y:S01]  /*94fe0*/  MOV R132, R218 ;  /* 0x000000da00847202 */ /* 0x002fe20000000f00 */
[----:B---3--:R-:W-:Y:S01]  /*94ff0*/  IMAD.X R219, R219, 0x1, R2, P6 ;  /* 0x00000001dbdb7824 */ /* 0x008fe200030e0602 */
[----:B------:R-:W-:-:S03]  /*95000*/  IADD3 R199, P6, R199, R0, RZ ;  /* 0x00000000c7c77210 */ /* 0x000fc60007fde0ff */
[----:B------:R-:W-:Y:S01]  /*95010*/  IMAD.MOV.U32 R133, RZ, RZ, R219 ;  /* 0x000000ffff857224 */ /* 0x000fe200078e00db */
[----:B------:R1:W-:Y:S04]  /*95020*/  STL [R1+0x2dec], R219 ;  /* 0x002decdb01007387 */ /* 0x0003e80000100800 */
[----:B------:R2:W-:Y:S04]  /*95030*/  STL [R1+0x2d90], R199 ;  /* 0x002d90c701007387 */ /* 0x0005e80000100800 */
[----:B------:R-:W3:Y:S01]  /*95040*/  LDL.LU R216, [R1+0x2d6c] ;  /* 0x002d6c0001d87983 */ /* 0x000ee20000300800 */
[----:B-1----:R-:W-:-:S02]  /*95050*/  IMAD.MOV.U32 R219, RZ, RZ, R212 ;  /* 0x000000ffffdb7224 */ /* 0x002fc400078e00d4 */
[----:B------:R-:W-:Y:S01]  /*95060*/  IMAD.MOV.U32 R212, RZ, RZ, R213 ;  /* 0x000000ffffd47224 */ /* 0x000fe200078e00d5 */
[----:B------:R-:W-:Y:S01]  /*95070*/  MOV R213, R214 ;  /* 0x000000d600d57202 */ /* 0x000fe20000000f00 */
[----:B------:R-:W-:Y:S01]  /*95080*/  IMAD.MOV.U32 R214, RZ, RZ, R209 ;  /* 0x000000ffffd67224 */ /* 0x000fe200078e00d1 */
[----:B------:R1:W-:Y:S01]  /*95090*/  LDGSTS.E [R252+0x6600], [R132.64], P2 ;  /* 0x0660000084fc7fae */ /* 0x0003e20009121846 */
[----:B--2---:R-:W-:Y:S02]  /*950a0*/  IMAD.X R217, R217, 0x1, R2, P6 ;  /* 0x00000001d9d97824 */ /* 0x004fe400030e0602 */
[----:B------:R-:W-:Y:S01]  /*950b0*/  IMAD.MOV.U32 R218, RZ, RZ, R219 ;  /* 0x000000ffffda7224 */ /* 0x000fe200078e00db */
[----:B------:R-:W-:Y:S01]  /*950c0*/  MOV R219, R212 ;  /* 0x000000d400db7202 */ /* 0x000fe20000000f00 */
[----:B------:R-:W-:Y:S01]  /*950d0*/  STL [R1+0x2d88], R197 ;  /* 0x002d88c501007387 */ /* 0x000fe20000100800 */
[----:B------:R-:W-:Y:S02]  /*950e0*/  IMAD.MOV.U32 R209, RZ, RZ, R211 ;  /* 0x000000ffffd17224 */ /* 0x000fe400078e00d3 */
[----:B------:R-:W-:Y:S01]  /*950f0*/  IMAD.MOV.U32 R212, RZ, RZ, R213 ;  /* 0x000000ffffd47224 */ /* 0x000fe200078e00d5 */
[----:B------:R-:W-:Y:S01]  /*95100*/  STL [R1+0x2d84], R217 ;  /* 0x002d84d901007387 */ /* 0x000fe20000100800 */
[----:B------:R-:W-:-:S02]  /*95110*/  IMAD.MOV.U32 R211, RZ, RZ, R204 ;  /* 0x000000ffffd37224 */ /* 0x000fc400078e00cc */
[----:B------:R-:W-:Y:S01]  /*95120*/  IMAD.MOV.U32 R213, RZ, RZ, R214 ;  /* 0x000000ffffd57224 */ /* 0x000fe200078e00d6 */
[----:B------:R-:W2:Y:S01]  /*95130*/  LDL.LU R204, [R1+0x2d10] ;  /* 0x002d100001cc7983 */ /* 0x000ea20000300800 */
[----:B------:R-:W-:Y:S01]  /*95140*/  IMAD.MOV.U32 R214, RZ, RZ, R215 ;  /* 0x000000ffffd67224 */ /* 0x000fe200078e00d7 */
[----:B------:R-:W-:Y:S02]  /*95150*/  MOV R215, R208 ;  /* 0x000000d000d77202 */ /* 0x000fe40000000f00 */
[----:B------:R-:W-:Y:S02]  /*95160*/  ISETP.NE.U32.AND P2, PT, R136, RZ, PT ;  /* 0x000000ff8800720c */ /* 0x000fe40003f45070 */
[----:B----4-:R-:W-:-:S05]  /*95170*/  IADD3.X R198, R198, R2, RZ, P5, !PT ;  /* 0x00000002c6c67210 */ /* 0x010fca0002ffe4ff */
[----:B------:R-:W-:Y:S04]  /*95180*/  STL [R1+0x2d7c], R198 ;  /* 0x002d7cc601007387 */ /* 0x000fe80000100800 */
[----:B------:R-:W4:Y:S04]  /*95190*/  LDL.LU R208, [R1+0x2d08] ;  /* 0x002d080001d07983 */ /* 0x000f280000300800 */
[----:B------:R-:W4:Y:S01]  /*951a0*/  LDL.LU R136, [R1+0x2d74] ;  /* 0x002d740001887983 */ /* 0x000f220000300800 */
[-C--:B------:R-:W-:Y:S02]  /*951b0*/  IADD3 R196, P5, R196, R0.reuse, RZ ;  /* 0x00000000c4c47210 */ /* 0x080fe40007fbe0ff */
[----:B------:R-:W-:Y:S01]  /*951c0*/  IADD3 R210, P6, R210, R0, RZ ;  /* 0x00000000d2d27210 */ /* 0x000fe20007fde0ff */
[----:B-1----:R-:W-:-:S02]  /*951d0*/  IMAD.MOV.U32 R132, RZ, RZ, R199 ;  /* 0x000000ffff847224 */ /* 0x002fc400078e00c7 */
[----:B------:R1:W-:Y:S01]  /*951e0*/  STL [R1+0x2d80], R196 ;  /* 0x002d80c401007387 */ /* 0x0003e20000100800 */
[----:B------:R-:W-:-:S03]  /*951f0*/  IMAD.MOV.U32 R133, RZ, RZ, R217 ;  /* 0x000000ffff857224 */ /* 0x000fc600078e00d9 */
[----:B------:R-:W-:Y:S01]  /*95200*/  STL [R1+0x2d78], R210 ;  /* 0x002d78d201007387 */ /* 0x000fe20000100800 */
[----:B------:R-:W-:Y:S01]  /*95210*/  IMAD.MOV.U32 R199, RZ, RZ, R218 ;  /* 0x000000ffffc77224 */ /* 0x000fe200078e00da */
[----:B------:R-:W-:Y:S01]  /*95220*/  MOV R218, R219 ;  /* 0x000000db00da7202 */ /* 0x000fe20000000f00 */
[----:B------:R-:W-:Y:S01]  /*95230*/  IMAD.MOV.U32 R219, RZ, RZ, R212 ;  /* 0x000000ffffdb7224 */ /* 0x000fe200078e00d4 */
[----:B------:R1:W-:Y:S02]  /*95240*/  LDGSTS.E [R252+0x8000], [R132.64], P4 ;  /* 0x0800000084fc7fae */ /* 0x0003e4000a121846 */
[----:B-1----:R-:W-:Y:S02]  /*95250*/  IMAD.MOV.U32 R132, RZ, RZ, R197 ;  /* 0x000000ffff847224 */ /* 0x002fe400078e00c5 */
[----:B------:R-:W-:-:S05]  /*95260*/  IMAD.MOV.U32 R133, RZ, RZ, R198 ;  /* 0x000000ffff857224 */ /* 0x000fca00078e00c6 */
[----:B------:R1:W-:Y:S02]  /*95270*/  LDGSTS.E [R252+0x8200], [R132.64], P4 ;  /* 0x0820000084fc7fae */ /* 0x0003e4000a121846 */
[----:B-1----:R-:W-:Y:S01]  /*95280*/  MOV R132, R196 ;  /* 0x000000c400847202 */ /* 0x002fe20000000f00 */
[----:B------:R-:W-:Y:S02]  /*95290*/  IMAD.MOV.U32 R196, RZ, RZ, R199 ;  /* 0x000000ffffc47224 */ /* 0x000fe400078e00c7 */
[----:B------:R-:W-:Y:S02]  /*952a0*/  IMAD.MOV.U32 R199, RZ, RZ, R213 ;  /* 0x000000ffffc77224 */ /* 0x000fe400078e00d5 */
[----:B------:R-:W-:Y:S02]  /*952b0*/  IMAD.MOV.U32 R213, RZ, RZ, R184 ;  /* 0x000000ffffd57224 */ /* 0x000fe400078e00b8 */
[--C-:B---3--:R-:W-:Y:S01]  /*952c0*/  IMAD.X R216, R216, 0x1, R2.reuse, P6 ;  /* 0x00000001d8d87824 */ /* 0x108fe200030e0602 */
[----:B--2---:R-:W-:Y:S01]  /*952d0*/  IADD3 R204, P6, R204, R0, RZ ;  /* 0x00000000cccc7210 */ /* 0x004fe20007fde0ff */
[----:B----4-:R-:W-:-:S05]  /*952e0*/  IMAD.X R136, R136, 0x1, R2, P5 ;  /* 0x0000000188887824 */ /* 0x010fca00028e0602 */
[----:B------:R1:W-:Y:S04]  /*952f0*/  STL [R1+0x2d74], R136 ;  /* 0x002d748801007387 */ /* 0x0003e80000100800 */
[----:B------:R-:W-:Y:S04]  /*95300*/  STL [R1+0x2d6c], R216 ;  /* 0x002d6cd801007387 */ /* 0x000fe80000100800 */
[----:B------:R2:W-:Y:S04]  /*95310*/  STL [R1+0x2d10], R204 ;  /* 0x002d10cc01007387 */ /* 0x0005e80000100800 */
[----:B------:R-:W3:Y:S04]  /*95320*/  LDL.LU R217, [R1+0x2cfc] ;  /* 0x002cfc0001d97983 */ /* 0x000ee80000300800 */
[----:B------:R-:W4:Y:S04]  /*95330*/  LDL.LU R212, [R1+0x2d04] ;  /* 0x002d040001d47983 */ /* 0x000f280000300800 */
[----:B------:R-:W4:Y:S01]  /*95340*/  LDL.LU R184, [R1+0x2d00] ;  /* 0x002d000001b87983 */ /* 0x000f220000300800 */
[----:B------:R-:W-:Y:S01]  /*95350*/  IMAD.MOV.U32 R133, RZ, RZ, R136 ;  /* 0x000000ffff857224 */ /* 0x000fe200078e0088 */
[----:B------:R-:W-:-:S04]  /*95360*/  ISETP.GT.AND P5, PT, R3, 0x20, PT ;  /* 0x000000200300780c */ /* 0x000fc80003fa4270 */
[----:B-1----:R-:W-:Y:S01]  /*95370*/  SEL R136, RZ, 0x4, !P5 ;  /* 0x00000004ff887807 */ /* 0x002fe20006800000 */
[----:B------:R1:W-:Y:S01]  /*95380*/  LDGSTS.E [R252+0x8400], [R132.64], P4 ;  /* 0x0840000084fc7fae */ /* 0x0003e2000a121846 */
[----:B------:R-:W-:Y:S02]  /*95390*/  IADD3 R208, P5, R208, R0, RZ ;  /* 0x00000000d0d07210 */ /* 0x000fe40007fbe0ff */
[----:B------:R-:W-:Y:S02]  /*953a0*/  SEL R136, R136, RZ, !P0 ;  /* 0x000000ff88887207 */ /* 0x000fe40004000000 */
[----:B-1----:R-:W-:Y:S01]  /*953b0*/  MOV R132, R210 ;  /* 0x000000d200847202 */ /* 0x002fe20000000f00 */
[----:B------:R-:W-:Y:S02]  /*953c0*/  IMAD.MOV.U32 R133, RZ, RZ, R216 ;  /* 0x000000ffff857224 */ /* 0x000fe400078e00d8 */
[----:B------:R-:W-:-:S03]  /*953d0*/  IMAD.MOV.U32 R210, RZ, RZ, R211 ;  /* 0x000000ffffd27224 */ /* 0x000fc600078e00d3 */
[----:B------:R1:W-:Y:S01]  /*953e0*/  LDGSTS.E [R252+0x8600], [R132.64], P4 ;  /* 0x0860000084fc7fae */ /* 0x0003e2000a121846 */
[----:B------:R-:W-:Y:S01]  /*953f0*/  IMAD.MOV.U32 R211, RZ, RZ, R182 ;  /* 0x000000ffffd37224 */ /* 0x000fe200078e00b6 */
[----:B------:R-:W-:Y:S01]  /*95400*/  ISETP.NE.U32.AND P4, PT, R136, RZ, PT ;  /* 0x000000ff8800720c */ /* 0x000fe20003f85070 */
[----:B-1----:R-:W-:Y:S02]  /*95410*/  IMAD.MOV.U32 R132, RZ, RZ, R204 ;  /* 0x000000ffff847224 */ /* 0x002fe400078e00cc */
[----:B--2---:R-:W-:Y:S01]  /*95420*/  IMAD.MOV.U32 R204, RZ, RZ, R205 ;  /* 0x000000ffffcc7224 */ /* 0x004fe200078e00cd */
[----:B------:R-:W-:Y:S01]  /*95430*/  MOV R205, R206 ;  /* 0x000000ce00cd7202 */ /* 0x000fe20000000f00 */
[----:B------:R-:W-:Y:S02]  /*95440*/  IMAD.MOV.U32 R206, RZ, RZ, R207 ;  /* 0x000000ffffce7224 */ /* 0x000fe400078e00cf */
[----:B------:R-:W-:Y:S01]  /*95450*/  IMAD.MOV.U32 R207, RZ, RZ, R141 ;  /* 0x000000ffffcf7224 */ /* 0x000fe200078e008d */
[----:B---3--:R-:W-:Y:S01]  /*95460*/  IADD3.X R217, R217, R2, RZ, P5, !PT ;  /* 0x00000002d9d97210 */ /* 0x008fe20002ffe4ff */
[----:B----4-:R-:W-:-:S05]  /*95470*/  IMAD.X R212, R212, 0x1, R2, P6 ;  /* 0x00000001d4d47824 */ /* 0x010fca00030e0602 */
[----:B------:R1:W-:Y:S04]  /*95480*/  STL [R1+0x2d04], R212 ;  /* 0x002d04d401007387 */ /* 0x0003e80000100800 */
[----:B------:R-:W-:Y:S04]  /*95490*/  STL [R1+0x2d08], R208 ;  /* 0x002d08d001007387 */ /* 0x000fe80000100800 */
[----:B------:R-:W2:Y:S01]  /*954a0*/  LDL.LU R182, [R1+0x2cf8] ;  /* 0x002cf80001b67983 */ /* 0x000ea20000300800 */
[----:B------:R-:W-:-:S03]  /*954b0*/  IMAD.MOV.U32 R133, RZ, RZ, R212 ;  /* 0x000000ffff857224 */ /* 0x000fc600078e00d4 */
[----:B------:R3:W-:Y:S01]  /*954c0*/  STL [R1+0x2cfc], R217 ;  /* 0x002cfcd901007387 */ /* 0x0007e20000100800 */
[----:B------:R-:W-:-:S03]  /*954d0*/  IADD3 R184, P5, R184, R0, RZ ;  /* 0x00000000b8b87210 */ /* 0x000fc60007fbe0ff */
[----:B------:R-:W4:Y:S04]  /*954e0*/  LDL.LU R216, [R1+0x2c90] ;  /* 0x002c900001d87983 */ /* 0x000f280000300800 */
[----:B------:R-:W4:Y:S04]  /*954f0*/  LDL.LU R141, [R1+0x1f98] ;  /* 0x001f9800018d7983 */ /* 0x000f280000300800 */
[----:B------:R-:W4:Y:S04]  /*95500*/  LDL.LU R136, [R1+0x2cf4] ;  /* 0x002cf40001887983 */ /* 0x000f280000300800 */
[----:B-1----:R-:W4:Y:S04]  /*95510*/  LDL.LU R212, [R1+0x2cec] ;  /* 0x002cec0001d47983 */ /* 0x002f280000300800 */
[----:B------:R1:W-:Y:S04]  /*95520*/  LDGSTS.E [R252+0xa000], [R132.64], P3 ;  /* 0x0a00000084fc7fae */ /* 0x0003e80009921846 */
[----:B------:R-:W-:Y:S01]  /*95530*/  STL [R1+0x2d00], R184 ;  /* 0x002d00b801007387 */ /* 0x000fe20000100800 */
[----:B-1----:R-:W-:-:S03]  /*95540*/  MOV R133, R217 ;  /* 0x000000d900857202 */ /* 0x002fc60000000f00 */
[----:B---3--:R-:W3:Y:S01]  /*95550*/  LDL.LU R217, [R1+0x1f90] ;  /* 0x001f900001d97983 */ /* 0x008ee20000300800 */
[----:B------:R-:W-:Y:S01]  /*95560*/  IMAD.MOV.U32 R132, RZ, RZ, R208 ;  /* 0x000000ffff847224 */ /* 0x000fe200078e00d0 */
[----:B------:R-:W-:Y:S01]  /*95570*/  MOV R198, R219 ;  /* 0x000000db00c67202 */ /* 0x000fe20000000f00 */
[----:B------:R-:W-:Y:S01]  /*95580*/  IMAD.MOV.U32 R208, RZ, RZ, R210 ;  /* 0x000000ffffd07224 */ /* 0x000fe200078e00d2 */
[----:B------:R-:W-:Y:S01]  /*95590*/  MOV R210, R149 ;  /* 0x0000009500d27202 */ /* 0x000fe20000000f00 */
[----:B------:R-:W-:Y:S01]  /*955a0*/  IMAD.MOV.U32 R219, RZ, RZ, R209 ;  /* 0x000000ffffdb7224 */ /* 0x000fe200078e00d1 */
[----:B------:R1:W-:Y:S01]  /*955b0*/  LDGSTS.E [R252+0xa200], [R132.64], P3 ;  /* 0x0a20000084fc7fae */ /* 0x0003e20009921846 */
[----:B------:R-:W-:Y:S02]  /*955c0*/  IMAD.MOV.U32 R209, RZ, RZ, R211 ;  /* 0x000000ffffd17224 */ /* 0x000fe400078e00d3 */
[----:B------:R-:W-:Y:S01]  /*955d0*/  IMAD.MOV.U32 R211, RZ, RZ, R148 ;  /* 0x000000ffffd37224 */ /* 0x000fe200078e0094 */
[----:B-1----:R-:W-:-:S02]  /*955e0*/  MOV R132, R184 ;  /* 0x000000b800847202 */ /* 0x002fc40000000f00 */
[----:B--2---:R-:W-:-:S05]  /*955f0*/  IADD3 R182, P6, R182, R0, RZ ;  /* 0x00000000b6b67210 */ /* 0x004fca0007fde0ff */
[----:B------:R-:W-:Y:S04]  /*95600*/  STL [R1+0x2cf8], R182 ;  /* 0x002cf8b601007387 */ /* 0x000fe80000100800 */
[----:B------:R-:W2:Y:S01]  /*95610*/  LDL.LU R149, [R1+0x1fa8] ;  /* 0x001fa80001957983 */ /* 0x000ea20000300800 */
[--C-:B----4-:R-:W-:Y:S01]  /*95620*/  IMAD.X R136, R136, 0x1, R2.reuse, P5 ;  /* 0x0000000188887824 */ /* 0x110fe200028e0602 */
[----:B------:R-:W-:Y:S01]  /*95630*/  ISETP.GT.AND P5, PT, R3, 0x24, PT ;  /* 0x000000240300780c */ /* 0x000fe20003fa4270 */
[----:B------:R-:W-:Y:S01]  /*95640*/  IMAD.X R212, R212, 0x1, R2, P6 ;  /* 0x00000001d4d47824 */ /* 0x000fe200030e0602 */
[----:B------:R-:W-:Y:S02]  /*95650*/  IADD3 R216, P6, R216, R0, RZ ;  /* 0x00000000d8d87210 */ /* 0x000fe40007fde0ff */
[----:B------:R1:W-:Y:S01]  /*95660*/  STL [R1+0x2cf4], R136 ;  /* 0x002cf48801007387 */ /* 0x0003e20000100800 */
[----:B------:R-:W-:-:S03]  /*95670*/  IMAD.MOV.U32 R133, RZ, RZ, R136 ;  /* 0x000000ffff857224 */ /* 0x000fc600078e0088 */
[----:B------:R4:W-:Y:S04]  /*95680*/  STL [R1+0x2cec], R212 ;  /* 0x002cecd401007387 */ /* 0x0009e80000100800 */
[----:B------:R-:W2:Y:S01]  /*95690*/  LDL.LU R148, [R1+0x1fa0] ;  /* 0x001fa00001947983 */ /* 0x000ea20000300800 */
[----:B-1----:R-:W-:-:S03]  /*956a0*/  SEL R136, RZ, 0x4, !P5 ;  /* 0x00000004ff887807 */ /* 0x002fc60006800000 */
[----:B------:R-:W-:Y:S01]  /*956b0*/  STL [R1+0x2c90], R216 ;  /* 0x002c90d801007387 */ /* 0x000fe20000100800 */
[----:B------:R-:W-:Y:S01]  /*956c0*/  IADD3 R141, P5, R141, R0, RZ ;  /* 0x000000008d8d7210 */ /* 0x000fe20007fbe0ff */
[----:B---3--:R-:W-:Y:S02]  /*956d0*/  IMAD.X R217, R217, 0x1, R2, P6 ;  /* 0x00000001d9d97824 */ /* 0x008fe400030e0602 */
[----:B------:R-:W3:Y:S04]  /*956e0*/  LDL.LU R184, [R1+0x1f94] ;  /* 0x001f940001b87983 */ /* 0x000ee80000300800 */
[----:B------:R1:W-:Y:S04]  /*956f0*/  LDGSTS.E [R252+0xa400], [R132.64], P3 ;  /* 0x0a40000084fc7fae */ /* 0x0003e80009921846 */
[----:B------:R-:W-:Y:S04]  /*95700*/  STL [R1+0x1f90], R217 ;  /* 0x001f90d901007387 */ /* 0x000fe80000100800 */
[----:B------:R2:W-:Y:S01]  /*95710*/  STL [R1+0x1f98], R141 ;  /* 0x001f988d01007387 */ /* 0x0005e20000100800 */
[----:B-1----:R-:W-:-:S03]  /*95720*/  IMAD.MOV.U32 R132, RZ, RZ, R182 ;  /* 0x000000ffff847224 */ /* 0x002fc600078e00b6 */
[----:B------:R-:W3:Y:S01]  /*95730*/  LDL.LU R182, [R1+0x1f9c] ;  /* 0x001f9c0001b67983 */ /* 0x000ee20000300800 */
[----:B------:R-:W-:Y:S01]  /*95740*/  MOV R133, R212 ;  /* 0x000000d400857202 */ /* 0x000fe20000000f00 */
[----:B----4-:R-:W-:Y:S02]  /*95750*/  IMAD.MOV.U32 R212, RZ, RZ, R213 ;  /* 0x000000ffffd47224 */ /* 0x010fe400078e00d5 */
[----:B------:R-:W-:Y:S02]  /*95760*/  IMAD.MOV.U32 R213, RZ, RZ, R214 ;  /* 0x000000ffffd57224 */ /* 0x000fe400078e00d6 */
[----:B------:R-:W-:Y:S01]  /*95770*/  IMAD.MOV.U32 R214, RZ, RZ, R215 ;  /* 0x000000ffffd67224 */ /* 0x000fe200078e00d7 */
[----:B------:R-:W-:Y:S01]  /*95780*/  MOV R215, R153 ;  /* 0x0000009900d77202 */ /* 0x000fe20000000f00 */
[----:B------:R1:W-:Y:S04]  /*95790*/  LDGSTS.E [R252+0xa600], [R132.64], P3 ;  /* 0x0a60000084fc7fae */ /* 0x0003e80009921846 */
[----:B------:R-:W4:Y:S01]  /*957a0*/  LDL.LU R153, [R1+0x1fa4] ;  /* 0x001fa40001997983 */ /* 0x000f220000300800 */
[----:B-1----:R-:W-:-:S02]  /*957b0*/  IMAD.MOV.U32 R132, RZ, RZ, R216 ;  /* 0x000000ffff847224 */ /* 0x002fc400078e00d8 */
[----:B------:R-:W-:-:S05]  /*957c0*/  IMAD.MOV.U32 R133, RZ, RZ, R217 ;  /* 0x000000ffff857224 */ /* 0x000fca00078e00d9 */
[----:B------:R1:W-:Y:S02]  /*957d0*/  LDGSTS.E [R252+0xc000], [R132.64], P1 ;  /* 0x0c00000084fc7fae */ /* 0x0003e40008921846 */
[----:B-1----:R-:W-:Y:S01]  /*957e0*/  IMAD.MOV.U32 R132, RZ, RZ, R141 ;  /* 0x000000ffff847224 */ /* 0x002fe200078e008d */
[-C--:B--2---:R-:W-:Y:S01]  /*957f0*/  IADD3 R148, P6, R148, R0.reuse, RZ ;  /* 0x0000000094947210 */ /* 0x084fe20007fde0ff */
[----:B---3--:R-:W-:Y:S01]  /*95800*/  IMAD.X R184, R184, 0x1, R2, P5 ;  /* 0x00000001b8b87824 */ /* 0x008fe200028e0602 */
[----:B------:R-:W-:-:S03]  /*95810*/  IADD3 R149, P5, R149, R0, RZ ;  /* 0x0000000095957210 */ /* 0x000fc60007fbe0ff */
[----:B------:R1:W-:Y:S01]  /*95820*/  STL [R1+0x1fa0], R148 ;  /* 0x001fa09401007387 */ /* 0x0003e20000100800 */
[----:B------:R-:W-:-:S03]  /*95830*/  IMAD.MOV.U32 R133, RZ, RZ, R184 ;  /* 0x000000ffff857224 */ /* 0x000fc600078e00b8 */
[----:B------:R-:W-:Y:S04]  /*95840*/  STL [R1+0x1f94], R184 ;  /* 0x001f94b801007387 */ /* 0x000fe80000100800 */
[----:B------:R2:W-:Y:S04]  /*95850*/  STL [R1+0x1fa8], R149 ;  /* 0x001fa89501007387 */ /* 0x0005e80000100800 */
[----:B------:R-:W3:Y:S01]  /*95860*/  LDL.LU R141, [R1+0x2018] ;  /* 0x00201800018d7983 */ /* 0x000ee20000300800 */
[----:B------:R-:W-:-:S03]  /*95870*/  IADD3.X R182, R182, R2, RZ, P6, !PT ;  /* 0x00000002b6b67210 */ /* 0x000fc600037fe4ff */
[----:B------:R1:W-:Y:S04]  /*95880*/  LDGSTS.E [R252+0xc200], [R132.64], P1 ;  /* 0x0c20000084fc7fae */ /* 0x0003e80008921846 */
[----:B------:R-:W-:Y:S01]  /*95890*/  STL [R1+0x1f9c], R182 ;  /* 0x001f9cb601007387 */ /* 0x000fe20000100800 */
[----:B-1----:R-:W-:-:S03]  /*958a0*/  MOV R132, R148 ;  /* 0x0000009400847202 */ /* 0x002fc60000000f00 */
[----:B------:R-:W2:Y:S01]  /*958b0*/  LDL.LU R148, [R1+0x2010] ;  /* 0x0020100001947983 */ /* 0x000ea20000300800 */
[----:B----4-:R-:W-:Y:S01]  /*958c0*/  IMAD.X R153, R153, 0x1, R2, P5 ;  /* 0x0000000199997824 */ /* 0x010fe200028e0602 */
[C---:B------:R-:W-:Y:S01]  /*958d0*/  HMMA.1688.F32.TF32 R192, R228.reuse, R68, R220 ;  /* 0x00000044e4c0723c */ /* 0x040fe200000810dc */
[----:B------:R-:W-:Y:S01]  /*958e0*/  MOV R203, R247 ;  /* 0x000000f700cb7202 */ /* 0x000fe20000000f00 */
[----:B------:R-:W-:Y:S02]  /*958f0*/  IMAD.MOV.U32 R245, RZ, RZ, R248 ;  /* 0x000000fffff57224 */ /* 0x000fe400078e00f8 */
[----:B------:R-:W-:Y:S01]  /*95900*/  STL [R1+0x1fa4], R153 ;  /* 0x001fa49901007387 */ /* 0x000fe20000100800 */
[----:B------:R-:W-:Y:S02]  /*95910*/  IMAD.MOV.U32 R246, RZ, RZ, R249 ;  /* 0x000000fffff67224 */ /* 0x000fe400078e00f9 */
[----:B------:R-:W-:Y:S01]  /*95920*/  IMAD.MOV.U32 R220, RZ, RZ, R152 ;  /* 0x000000ffffdc7224 */ /* 0x000fe200078e0098 */
[----:B------:R-:W-:Y:S01]  /*95930*/  MOV R247, R250 ;  /* 0x000000fa00f77202 */ /* 0x000fe20000000f00 */
[----:B------:R-:W-:Y:S01]  /*95940*/  IMAD.MOV.U32 R223, RZ, RZ, R137 ;  /* 0x000000ffffdf7224 */ /* 0x000fe200078e0089 */
[----:B------:R-:W4:Y:S01]  /*95950*/  LDL.LU R152, [R1+0x200c] ;  /* 0x00200c0001987983 */ /* 0x000f220000300800 */
        /* <DEDUP_REMOVED lines=9> */
[----:B------:R-:W-:Y:S02]  /*959f0*/  HMMA.1688.F32.TF32 R176, R228, R72, R224 ;  /* 0x00000048e4b0723c */ /* 0x000fe400000810e0 */
[----:B------:R-:W4:Y:S05]  /*95a00*/  LDL.LU R144, [R1+0x2014] ;  /* 0x0020140001907983 */ /* 0x000f2a0000300800 */
[----:B------:R-:W-:-:S02]  /*95a10*/  IMAD.MOV.U32 R227, RZ, RZ, R145 ;  /* 0x000000ffffe37224 */ /* 0x000fc400078e0091 */
[----:B------:R-:W4:Y:S01]  /*95a20*/  LDL.LU R145, [R1+0x201c] ;  /* 0x00201c0001917983 */ /* 0x000f220000300800 */
[----:B------:R-:W-:Y:S02]  /*95a30*/  SEL R136, R136, RZ, !P0 ;  /* 0x000000ff88887207 */ /* 0x000fe40004000000 */
[----:B------:R-:W-:Y:S01]  /*95a40*/  ISETP.GT.AND P5, PT, R3, 0x28, PT ;  /* 0x000000280300780c */ /* 0x000fe20003fa4270 */
[----:B------:R-:W-:Y:S01]  /*95a50*/  IMAD.MOV.U32 R133, RZ, RZ, R182 ;  /* 0x000000ffff857224 */ /* 0x000fe200078e00b6 */
[----:B------:R-:W-:Y:S02]  /*95a60*/  ISETP.NE.U32.AND P3, PT, R136, RZ, PT ;  /* 0x000000ff8800720c */ /* 0x000fe40003f65070 */
[----:B------:R-:W-:Y:S02]  /*95a70*/  SEL R136, RZ, 0x4, !P5 ;  /* 0x00000004ff887807 */ /* 0x000fe40006800000 */
[----:B------:R1:W-:Y:S02]  /*95a80*/  LDGSTS.E [R252+0xc400], [R132.64], P1 ;  /* 0x0c40000084fc7fae */ /* 0x0003e40008921846 */
[----:B-1----:R-:W-:Y:S01]  /*95a90*/  IMAD.MOV.U32 R132, RZ, RZ, R149 ;  /* 0x000000ffff847224 */ /* 0x002fe200078e0095 */
[----:B--2---:R-:W-:-:S05]  /*95aa0*/  IADD3 R148, P5, R148, R0, RZ ;  /* 0x0000000094947210 */ /* 0x004fca0007fbe0ff */
[----:B------:R-:W-:Y:S04]  /*95ab0*/  STL [R1+0x2010], R148 ;  /* 0x0020109401007387 */ /* 0x000fe80000100800 */
[----:B------:R-:W2:Y:S01]  /*95ac0*/  LDL.LU R149, [R1+0x2024] ;  /* 0x0020240001957983 */ /* 0x000ea20000300800 */
[----:B------:R-:W-:Y:S01]  /*95ad0*/  IMAD.MOV.U32 R133, RZ, RZ, R153 ;  /* 0x000000ffff857224 */ /* 0x000fe200078e0099 */
[----:B---3--:R-:W-:Y:S02]  /*95ae0*/  IADD3 R141, P6, R141, R0, RZ ;  /* 0x000000008d8d7210 */ /* 0x008fe40007fde0ff */
[----:B----4-:R-:W-:Y:S02]  /*95af0*/  IADD3.X R152, R152, R2, RZ, P5, !PT ;  /* 0x0000000298987210 */ /* 0x010fe40002ffe4ff */
[----:B------:R1:W-:Y:S01]  /*95b00*/  LDGSTS.E [R252+0xc600], [R132.64], P1 ;  /* 0x0c60000084fc7fae */ /* 0x0003e20008921846 */
[----:B------:R-:W-:-:S03]  /*95b10*/  IADD3 R137, P5, R137, R0, RZ ;  /* 0x0000000089897210 */ /* 0x000fc60007fbe0ff */
[----:B------:R-:W-:Y:S01]  /*95b20*/  STL [R1+0x2018], R141 ;  /* 0x0020188d01007387 */ /* 0x000fe20000100800 */
[----:B------:R-:W-:Y:S01]  /*95b30*/  IMAD.X R144, R144, 0x1, R2, P6 ;  /* 0x0000000190907824 */ /* 0x000fe200030e0602 */
[----:B-1----:R-:W-:Y:S02]  /*95b40*/  SEL R132, R136, RZ, !P0 ;  /* 0x000000ff88847207 */ /* 0x002fe40004000000 */
[----:B------:R1:W-:Y:S01]  /*95b50*/  STL [R1+0x200c], R152 ;  /* 0x00200c9801007387 */ /* 0x0003e20000100800 */
[----:B------:R-:W-:Y:S01]  /*95b60*/  IADD3 R140, P6, R140, R0, RZ ;  /* 0x000000008c8c7210 */ /* 0x000fe20007fde0ff */
[----:B------:R-:W-:Y:S01]  /*95b70*/  IMAD.MOV.U32 R133, RZ, RZ, R152 ;  /* 0x000000ffff857224 */ /* 0x000fe200078e0098 */
[----:B------:R-:W-:Y:S01]  /*95b80*/  ISETP.NE.U32.AND P1, PT, R132, RZ, PT ;  /* 0x000000ff8400720c */ /* 0x000fe20003f25070 */
[----:B------:R-:W-:Y:S01]  /*95b90*/  IMAD.MOV.U32 R132, RZ, RZ, R148 ;  /* 0x000000ffff847224 */ /* 0x000fe200078e0094 */
[----:B------:R-:W-:-:S04]  /*95ba0*/  IADD3.X R145, R145, R2, RZ, P5, !PT ;  /* 0x0000000291917210 */ /* 0x000fc80002ffe4ff */
[----:B------:R3:W-:Y:S04]  /*95bb0*/  LDGSTS.E [R252+0xe000], [R132.64], P2 ;  /* 0x0e00000084fc7fae */ /* 0x0007e80009121846 */
[----:B-1----:R-:W4:Y:S04]  /*95bc0*/  LDL.LU R152, [R1+0x2090] ;  /* 0x0020900001987983 */ /* 0x002f280000300800 */
[----:B------:R-:W-:Y:S04]  /*95bd0*/  STL [R1+0x2020], R137 ;  /* 0x0020208901007387 */ /* 0x000fe80000100800 */
[----:B------:R1:W-:Y:S01]  /*95be0*/  STL [R1+0x2014], R144 ;  /* 0x0020149001007387 */ /* 0x0003e20000100800 */
[----:B---3--:R-:W-:-:S03]  /*95bf0*/  IMAD.MOV.U32 R132, RZ, RZ, R141 ;  /* 0x000000ffff847224 */ /* 0x008fc600078e008d */
[----:B------:R-:W-:Y:S04]  /*95c00*/  STL [R1+0x2028], R140 ;  /* 0x0020288c01007387 */ /* 0x000fe80000100800 */
[----:B------:R3:W-:Y:S04]  /*95c10*/  STL [R1+0x201c], R145 ;  /* 0x00201c9101007387 */ /* 0x0007e80000100800 */
[----:B------:R-:W4:Y:S04]  /*95c20*/  LDL.LU R153, [R1+0x208c] ;  /* 0x00208c0001997983 */ /* 0x000f280000300800 */
[----:B------:R-:W4:Y:S01]  /*95c30*/  LDL.LU R141, [R1+0x2098] ;  /* 0x00209800018d7983 */ /* 0x000f220000300800 */
[----:B------:R-:W-:-:S03]  /*95c40*/  IMAD.MOV.U32 R133, RZ, RZ, R144 ;  /* 0x000000ffff857224 */ /* 0x000fc600078e0090 */
[----:B-1----:R-:W4:Y:S04]  /*95c50*/  LDL.LU R144, [R1+0x20a0] ;  /* 0x0020a00001907983 */ /* 0x002f280000300800 */
[----:B------:R1:W-:Y:S02]  /*95c60*/  LDGSTS.E [R252+0xe200], [R132.64], P2 ;  /* 0x0e20000084fc7fae */ /* 0x0003e40009121846 */
[----:B-1----:R-:W-:Y:S01]  /*95c70*/  IMAD.MOV.U32 R133, RZ, RZ, R145 ;  /* 0x000000ffff857224 */ /* 0x002fe200078e0091 */
[----:B------:R-:W-:Y:S01]  /*95c80*/  MOV R132, R137 ;  /* 0x0000008900847202 */ /* 0x000fe20000000f00 */
[----:B---3--:R-:W3:Y:S04]  /*95c90*/  LDL.LU R145, [R1+0x2094] ;  /* 0x0020940001917983 */ /* 0x008ee80000300800 */
[----:B------:R-:W3:Y:S01]  /*95ca0*/  LDL.LU R137, [R1+0x20a8] ;  /* 0x0020a80001897983 */ /* 0x000ee20000300800 */
[----:B--2---:R-:W-:Y:S01]  /*95cb0*/  IMAD.X R149, R149, 0x1, R2, P6 ;  /* 0x0000000195957824 */ /* 0x004fe200030e0602 */
[----:B------:R-:W-:Y:S01]  /*95cc0*/  ISETP.GT.AND P5, PT, R3, 0x2c, PT ;  /* 0x0000002c0300780c */ /* 0x000fe20003fa4270 */
[----:B------:R-:W-:Y:S01]  /*95cd0*/  IMAD.MOV.U32 R197, RZ, RZ, R218 ;  /* 0x000000ffffc57224 */ /* 0x000fe200078e00da */
[----:B------:R-:W-:Y:S01]  /*95ce0*/  MOV R216, R219 ;  /* 0x000000db00d87202 */ /* 0x000fe20000000f00 */
[----:B------:R-:W-:Y:S01]  /*95cf0*/  IMAD.MOV.U32 R217, RZ, RZ, R190 ;  /* 0x000000ffffd97224 */ /* 0x000fe200078e00be */
[----:B------:R1:W-:Y:S04]  /*95d00*/  STL [R1+0x2024], R149 ;  /* 0x0020249501007387 */ /* 0x0003e80000100800 */
[----:B------:R-:W2:Y:S01]  /*95d10*/  LDL.LU R148, [R1+0x209c] ;  /* 0x00209c0001947983 */ /* 0x000ea20000300800 */
[----:B------:R-:W-:Y:S01]  /*95d20*/  IMAD.MOV.U32 R218, RZ, RZ, R188 ;  /* 0x000000ffffda7224 */ /* 0x000fe200078e00bc */
[----:B------:R-:W-:Y:S01]  /*95d30*/  MOV R226, R160 ;  /* 0x000000a000e27202 */ /* 0x000fe20000000f00 */
[----:B------:R-:W-:Y:S01]  /*95d40*/  IMAD.MOV.U32 R219, RZ, RZ, R186 ;  /* 0x000000ffffdb7224 */ /* 0x000fe200078e00ba */
[----:B------:R-:W-:Y:S01]  /*95d50*/  SEL R136, RZ, 0x4, !P5 ;  /* 0x00000004ff887807 */ /* 0x000fe20006800000 */
[----:B------:R-:W-:Y:S01]  /*95d60*/  IMAD.MOV.U32 R224, RZ, RZ, R180 ;  /* 0x000000ffffe07224 */ /* 0x000fe200078e00b4 */
[----:B------:R1:W-:Y:S01]  /*95d70*/  LDGSTS.E [R252+0xe400], [R132.64], P2 ;  /* 0x0e40000084fc7fae */ /* 0x0003e20009121846 */
[----:B------:R-:W-:Y:S01]  /*95d80*/  IMAD.MOV.U32 R225, RZ, RZ, R161 ;  /* 0x000000ffffe17224 */ /* 0x000fe200078e00a1 */
[C---:B------:R-:W-:Y:S08]  /*95d90*/  HMMA.1688.F32.TF32 R172, R228.reuse, R76, R172 ;  /* 0x0000004ce4ac723c */ /* 0x040ff000000810ac */
[----:B------:R-:W-:Y:S01]  /*95da0*/  HMMA.1688.F32.TF32 R168, R228, R80, R168 ;  /* 0x00000050e4a8723c */ /* 0x000fe200000810a8 */
[----:B-1----:R-:W-:-:S02]  /*95db0*/  IMAD.MOV.U32 R132, RZ, RZ, R140 ;  /* 0x000000ffff847224 */ /* 0x002fc400078e008c */
[----:B------:R-:W2:Y:S01]  /*95dc0*/  LDL.LU R140, [R1+0x20a4] ;  /* 0x0020a400018c7983 */ /* 0x000ea20000300800 */
[----:B----4-:R-:W-:-:S04]  /*95dd0*/  IADD3 R152, P5, R152, R0, RZ ;  /* 0x0000000098987210 */ /* 0x010fc80007fbe0ff */
[C---:B------:R-:W-:Y:S01]  /*95de0*/  HMMA.1688.F32.TF32 R164, R228.reuse, R84, R164 ;  /* 0x00000054e4a4723c */ /* 0x040fe200000810a4 */
[----:B------:R-:W-:Y:S01]  /*95df0*/  IMAD.MOV.U32 R133, RZ, RZ, R149 ;  /* 0x000000ffff857224 */ /* 0x000fe200078e0095 */
[----:B------:R1:W-:Y:S06]  /*95e00*/  STL [R1+0x2090], R152 ;  /* 0x0020909801007387 */ /* 0x0003ec0000100800 */
[C---:B------:R-:W-:Y:S01]  /*95e10*/  HMMA.1688.F32.TF32 R248, R228.reuse, R88, R248 ;  /* 0x00000058e4f8723c */ /* 0x040fe200000810f8 */
[----:B------:R4:W-:Y:S07]  /*95e20*/  LDGSTS.E [R252+0xe600], [R132.64], P2 ;  /* 0x0e60000084fc7fae */ /* 0x0009ee0009121846 */
[----:B------:R-:W-:Y:S01]  /*95e30*/  HMMA.1688.F32.TF32 R244, R228, R92, R244 ;  /* 0x0000005ce4f4723c */ /* 0x000fe200000810f4 */
[----:B------:R-:W-:-:S02]  /*95e40*/  IADD3.X R153, R153, R2, RZ, P5, !PT ;  /* 0x0000000299997210 */ /* 0x000fc40002ffe4ff */
[----:B------:R-:W-:-:S05]  /*95e50*/  IADD3 R141, P6, R141, R0, RZ ;  /* 0x000000008d8d7210 */ /* 0x000fca0007fde0ff */
        /* <DEDUP_REMOVED lines=9> */
[----:B------:R-:W2:Y:S04]  /*95ef0*/  LDL.LU.64 R158, [R1+0x3410] ;  /* 0x00341000019e7983 */ /* 0x000ea80000300a00 */
[----:B------:R-:W-:Y:S04]  /*95f00*/  STL [R1+0x2098], R141 ;  /* 0x0020988d01007387 */ /* 0x000fe80000100800 */
[----:B------:R-:W-:Y:S04]  /*95f10*/  STL [R1+0x208c], R153 ;  /* 0x00208c9901007387 */ /* 0x000fe80000100800 */
[----:B------:R-:W2:Y:S01]  /*95f20*/  LDL.LU R149, [R1+0x2110] ;  /* 0x0021100001957983 */ /* 0x000ea20000300800 */
[-C--:B------:R-:W-:Y:S01]  /*95f30*/  IADD3 R144, P5, R144, R0.reuse, RZ ;  /* 0x0000000090907210 */ /* 0x080fe20007fbe0ff */
[----:B---3--:R-:W-:Y:S01]  /*95f40*/  IMAD.X R145, R145, 0x1, R2, P6 ;  /* 0x0000000191917824 */ /* 0x008fe200030e0602 */
[----:B------:R-:W-:Y:S01]  /*95f50*/  IADD3 R137, P6, R137, R0, RZ ;  /* 0x0000000089897210 */ /* 0x000fe20007fde0ff */
[----:B----4-:R-:W-:-:S02]  /*95f60*/  IMAD.MOV.U32 R132, RZ, RZ, R152 ;  /* 0x000000ffff847224 */ /* 0x010fc400078e0098 */
[----:B------:R-:W-:Y:S01]  /*95f70*/  IMAD.MOV.U32 R133, RZ, RZ, R153 ;  /* 0x000000ffff857224 */ /* 0x000fe200078e0099 */
[----:B------:R-:W-:Y:S04]  /*95f80*/  STL [R1+0x20a0], R144 ;  /* 0x0020a09001007387 */ /* 0x000fe80000100800 */
[----:B------:R3:W-:Y:S04]  /*95f90*/  STL [R1+0x2094], R145 ;  /* 0x0020949101007387 */ /* 0x0007e80000100800 */
[----:B-1----:R-:W4:Y:S04]  /*95fa0*/  LDL.LU R152, [R1+0x210c] ;  /* 0x00210c0001987983 */ /* 0x002f280000300800 */
[----:B------:R1:W-:Y:S04]  /*95fb0*/  LDGSTS.E [R252+0x10000], [R132.64], P4 ;  /* 0x1000000084fc7fae */ /* 0x0003e8000a121846 */
[----:B------:R-:W-:Y:S01]  /*95fc0*/  STL [R1+0x20a8], R137 ;  /* 0x0020a88901007387 */ /* 0x000fe20000100800 */
[----:B-1----:R-:W-:-:S02]  /*95fd0*/  IMAD.MOV.U32 R132, RZ, RZ, R141 ;  /* 0x000000ffff847224 */ /* 0x002fc400078e008d */
[----:B------:R-:W-:-:S05]  /*95fe0*/  IMAD.MOV.U32 R133, RZ, RZ, R145 ;  /* 0x000000ffff857224 */ /* 0x000fca00078e0091 */
[----:B------:R1:W-:Y:S01]  /*95ff0*/  LDGSTS.E [R252+0x10200], [R132.64], P4 ;  /* 0x1020000084fc7fae */ /* 0x0003e2000a121846 */
[----:B--2---:R-:W-:-:S05]  /*96000*/  IADD3.X R148, R148, R2, RZ, P5, !PT ;  /* 0x0000000294947210 */ /* 0x004fca0002ffe4ff */
[----:B------:R2:W-:Y:S04]  /*96010*/  STL [R1+0x209c], R148 ;  /* 0x00209c9401007387 */ /* 0x0005e80000100800 */
[----:B---3--:R-:W3:Y:S01]  /*96020*/  LDL.LU R145, [R1+0x2118] ;  /* 0x0021180001917983 */ /* 0x008ee20000300800 */
[----:B-1----:R-:W-:-:S03]  /*96030*/  IMAD.MOV.U32 R133, RZ, RZ, R148 ;  /* 0x000000ffff857224 */ /* 0x002fc600078e0094 */
[----:B------:R-:W3:Y:S04]  /*96040*/  LDL.LU R141, [R1+0x2120] ;  /* 0x00212000018d7983 */ /* 0x000ee80000300800 */
[----:B--2---:R-:W3:Y:S01]  /*96050*/  LDL.LU R148, [R1+0x2114] ;  /* 0x0021140001947983 */ /* 0x004ee20000300800 */
[----:B------:R-:W-:Y:S01]  /*96060*/  HMMA.1688.F32.TF32 R192, R232, R70, R192 ;  /* 0x00000046e8c0723c */ /* 0x000fe200000810c0 */
[----:B------:R-:W-:Y:S01]  /*96070*/  IMAD.X R140, R140, 0x1, R2, P6 ;  /* 0x000000018c8c7824 */ /* 0x000fe200030e0602 */
[----:B------:R-:W-:-:S04]  /*96080*/  MOV R132, R144 ;  /* 0x0000009000847202 */ /* 0x000fc80000000f00 */
[----:B------:R1:W-:Y:S02]  /*96090*/  STL [R1+0x20a4], R140 ;  /* 0x0020a48c01007387 */ /* 0x0003e40000100800 */
[----:B------:R-:W-:Y:S02]  /*960a0*/  HMMA.1688.F32.TF32 R176, R232, R74, R176 ;  /* 0x0000004ae8b0723c */ /* 0x000fe400000810b0 */
[----:B------:R-:W3:Y:S04]  /*960b0*/  LDL.LU R144, [R1+0x211c] ;  /* 0x00211c0001907983 */ /* 0x000ee80000300800 */
[----:B------:R1:W-:Y:S01]  /*960c0*/  LDGSTS.E [R252+0x10400], [R132.64], P4 ;  /* 0x1040000084fc7fae */ /* 0x0003e2000a121846 */
[----:B------:R-:W-:Y:S02]  /*960d0*/  SEL R136, R136, RZ, !P0 ;  /* 0x000000ff88887207 */ /* 0x000fe40004000000 */
[----:B------:R-:W-:Y:S01]  /*960e0*/  ISETP.GT.AND P5, PT, R3, 0x30, PT ;  /* 0x000000300300780c */ /* 0x000fe20003fa4270 */
[----:B-1----:R-:W-:Y:S01]  /*960f0*/  IMAD.MOV.U32 R133, RZ, RZ, R140 ;  /* 0x000000ffff857224 */ /* 0x002fe200078e008c */
[----:B------:R-:W-:-:S02]  /*96100*/  ISETP.NE.U32.AND P2, PT, R136, RZ, PT ;  /* 0x000000ff8800720c */ /* 0x000fc40003f45070 */
[----:B------:R-:W-:Y:S01]  /*96110*/  SEL R136, RZ, 0x4, !P5 ;  /* 0x00000004ff887807 */ /* 0x000fe20006800000 */
[----:B------:R-:W-:-:S05]  /*96120*/  IMAD.MOV.U32 R132, RZ, RZ, R137 ;  /* 0x000000ffff847224 */ /* 0x000fca00078e0089 */
[----:B------:R1:W-:Y:S01]  /*96130*/  LDGSTS.E [R252+0x10600], [R132.64], P4 ;  /* 0x1060000084fc7fae */ /* 0x0003e2000a121846 */
[----:B------:R-:W-:-:S05]  /*96140*/  IADD3 R149, P6, R149, R0, RZ ;  /* 0x0000000095957210 */ /* 0x000fca0007fde0ff */
[----:B------:R-:W-:Y:S04]  /*96150*/  STL [R1+0x2110], R149 ;  /* 0x0021109501007387 */ /* 0x000fe80000100800 */
[----:B------:R-:W-:Y:S04]  /*96160*/  STL.64 [R1+0xcc0], R192 ;  /* 0x000cc0c001007387 */ /* 0x000fe80000100a00 */
[----:B------:R-:W-:Y:S04]  /*96170*/  STL.64 [R1+0xcc8], R194 ;  /* 0x000cc8c201007387 */ /* 0x000fe80000100a00 */
[----:B------:R-:W2:Y:S01]  /*96180*/  LDL.LU R140, [R1+0x2128] ;  /* 0x00212800018c7983 */ /* 0x000ea20000300800 */
[----:B----4-:R-:W-:-:S03]  /*96190*/  IADD3.X R152, R152, R2, RZ, P6, !PT ;  /* 0x0000000298987210 */ /* 0x010fc600037fe4ff */
[----:B------:R4:W-:Y:S04]  /*961a0*/  STL.64 [R1+0x33f8], R70 ;  /* 0x0033f84601007387 */ /* 0x0009e80000100a00 */
[----:B------:R-:W-:Y:S01]  /*961b0*/  STL.64 [R1+0x33f0], R68 ;  /* 0x0033f04401007387 */ /* 0x000fe20000100a00 */
[----:B-1----:R-:W-:Y:S02]  /*961c0*/  IMAD.MOV.U32 R132, RZ, RZ, R149 ;  /* 0x000000ffff847224 */ /* 0x002fe400078e0095 */
[----:B------:R-:W-:-:S05]  /*961d0*/  IMAD.MOV.U32 R133, RZ, RZ, R152 ;  /* 0x000000ffff857224 */ /* 0x000fca00078e0098 */
[----:B------:R1:W-:Y:S01]  /*961e0*/  LDGSTS.E [R252+0x12000], [R132.64], P3 ;  /* 0x1200000084fc7fae */ /* 0x0003e20009921846 */
[-C--:B---3--:R-:W-:Y:S02]  /*961f0*/  IADD3 R145, P5, R145, R0.reuse, RZ ;  /* 0x0000000091917210 */ /* 0x088fe40007fbe0ff */
[----:B------:R-:W-:-:S03]  /*96200*/  IADD3 R141, P6, R141, R0, RZ ;  /* 0x000000008d8d7210 */ /* 0x000fc60007fde0ff */
[----:B------:R3:W-:Y:S01]  /*96210*/  STL [R1+0x2118], R145 ;  /* 0x0021189101007387 */ /* 0x0007e20000100800 */
[----:B------:R-:W-:-:S03]  /*96220*/  IMAD.X R148, R148, 0x1, R2, P5 ;  /* 0x0000000194947824 */ /* 0x000fc600028e0602 */
[----:B------:R-:W-:Y:S04]  /*96230*/  STL [R1+0x210c], R152 ;  /* 0x00210c9801007387 */ /* 0x000fe80000100800 */
[----:B----4-:R-:W4:Y:S04]  /*96240*/  LDL.LU R70, [R1+0x2190] ;  /* 0x0021900001467983 */ /* 0x010f280000300800 */
[----:B------:R-:W-:Y:S04]  /*96250*/  STL [R1+0x2120], R141 ;  /* 0x0021208d01007387 */ /* 0x000fe80000100800 */
[----:B------:R-:W-:Y:S04]  /*96260*/  STL.64 [R1+0xcb0], R176 ;  /* 0x000cb0b001007387 */ /* 0x000fe80000100a00 */
[----:B------:R-:W-:Y:S04]  /*96270*/  STL.64 [R1+0xcb8], R178 ;  /* 0x000cb8b201007387 */ /* 0x000fe80000100a00 */
[----:B------:R-:W-:Y:S04]  /*96280*/  STL [R1+0x2114], R148 ;  /* 0x0021149401007387 */ /* 0x000fe80000100800 */
[----:B------:R-:W4:Y:S04]  /*96290*/  LDL.LU R137, [R1+0x2198] ;  /* 0x0021980001897983 */ /* 0x000f280000300800 */
[----:B------:R-:W4:Y:S01]  /*962a0*/  LDL.LU R71, [R1+0x2124] ;  /* 0x0021240001477983 */ /* 0x000f220000300800 */
[----:B-1----:R-:W-:-:S03]  /*962b0*/  IMAD.MOV.U32 R132, RZ, RZ, R145 ;  /* 0x000000ffff847224 */ /* 0x002fc600078e0091 */
[----:B---3--:R-:W3:Y:S01]  /*962c0*/  LDL.LU R145, [R1+0x218c] ;  /* 0x00218c0001917983 */ /* 0x008ee20000300800 */
[----:B------:R-:W-:Y:S01]  /*962d0*/  HMMA.1688.F32.TF32 R172, R232, R78, R172 ;  /* 0x0000004ee8ac723c */ /* 0x000fe200000810ac */
[----:B------:R-:W-:Y:S01]  /*962e0*/  IADD3.X R144, R144, R2, RZ, P6, !PT ;  /* 0x0000000290907210 */ /* 0x000fe200037fe4ff */
[----:B------:R-:W-:-:S04]  /*962f0*/  IMAD.MOV.U32 R133, RZ, RZ, R148 ;  /* 0x000000ffff857224 */ /* 0x000fc800078e0094 */
[----:B------:R1:W-:Y:S02]  /*96300*/  STL [R1+0x211c], R144 ;  /* 0x00211c9001007387 */ /* 0x0003e40000100800 */
[----:B------:R-:W-:Y:S02]  /*96310*/  HMMA.1688.F32.TF32 R168, R232, R82, R168 ;  /* 0x00000052e8a8723c */ /* 0x000fe400000810a8 */
[----:B------:R1:W-:Y:S02]  /*96320*/  LDGSTS.E [R252+0x12200], [R132.64], P3 ;  /* 0x1220000084fc7fae */ /* 0x0003e40009921846 */
[----:B-1----:R-:W-:Y:S02]  /*96330*/  MOV R133, R144 ;  /* 0x0000009000857202 */ /* 0x002fe40000000f00 */
[----:B------:R-:W-:Y:S02]  /*96340*/  SEL R136, R136, RZ, !P0 ;  /* 0x000000ff88887207 */ /* 0x000fe40004000000 */
[----:B------:R-:W-:-:S02]  /*96350*/  ISETP.GT.AND P5, PT, R3, 0x34, PT ;  /* 0x000000340300780c */ /* 0x000fc40003fa4270 */
[----:B------:R-:W-:Y:S02]  /*96360*/  ISETP.NE.U32.AND P4, PT, R136, RZ, PT ;  /* 0x000000ff8800720c */ /* 0x000fe40003f85070 */
[----:B------:R-:W-:Y:S01]  /*96370*/  SEL R136, RZ, 0x4, !P5 ;  /* 0x00000004ff887807 */ /* 0x000fe20006800000 */
[----:B------:R-:W-:-:S05]  /*96380*/  IMAD.MOV.U32 R132, RZ, RZ, R141 ;  /* 0x000000ffff847224 */ /* 0x000fca00078e008d */
[----:B------:R1:W-:Y:S01]  /*96390*/  LDGSTS.E [R252+0x12400], [R132.64], P3 ;  /* 0x1240000084fc7fae */ /* 0x0003e20009921846 */
[----:B--2---:R-:W-:-:S05]  /*963a0*/  IADD3 R140, P6, R140, R0, RZ ;  /* 0x000000008c8c7210 */ /* 0x004fca0007fde0ff */
[----:B------:R-:W-:Y:S04]  /*963b0*/  STL [R1+0x2128], R140 ;  /* 0x0021288c01007387 */ /* 0x000fe80000100800 */
[----:B------:R-:W-:Y:S04]  /*963c0*/  STL.64 [R1+0xca0], R172 ;  /* 0x000ca0ac01007387 */ /* 0x000fe80000100a00 */
[----:B------:R-:W-:Y:S04]  /*963d0*/  STL.64 [R1+0xca8], R174 ;  /* 0x000ca8ae01007387 */ /* 0x000fe80000100a00 */
[----:B------:R-:W2:Y:S04]  /*963e0*/  LDL.LU R144, [R1+0x2194] ;  /* 0x0021940001907983 */ /* 0x000ea80000300800 */
[----:B------:R-:W2:Y:S04]  /*963f0*/  LDL.LU R69, [R1+0x21a0] ;  /* 0x0021a00001457983 */ /* 0x000ea80000300800 */
[----:B------:R-:W2:Y:S01]  /*96400*/  LDL.LU R68, [R1+0x21a8] ;  /* 0x0021a80001447983 */ /* 0x000ea20000300800 */
[----:B-1----:R-:W-:Y:S01]  /*96410*/  IMAD.MOV.U32 R132, RZ, RZ, R140 ;  /* 0x000000ffff847224 */ /* 0x002fe200078e008c */
[-C--:B----4-:R-:W-:Y:S01]  /*96420*/  IADD3 R137, P5, R137, R0.reuse, RZ ;  /* 0x0000000089897210 */ /* 0x090fe20007fbe0ff */
[----:B------:R-:W-:Y:S01]  /*96430*/  IMAD.X R71, R71, 0x1, R2, P6 ;  /* 0x0000000147477824 */ /* 0x000fe200030e0602 */
[----:B------:R-:W-:-:S04]  /*96440*/  IADD3 R70, P6, R70, R0, RZ ;  /* 0x0000000046467210 */ /* 0x000fc80007fde0ff */
[----:B------:R1:W-:Y:S01]  /*96450*/  STL [R1+0x2124], R71 ;  /* 0x0021244701007387 */ /* 0x0003e20000100800 */
[----:B---3--:R-:W-:-:S03]  /*96460*/  IMAD.X R145, R145, 0x1, R2, P6 ;  /* 0x0000000191917824 */ /* 0x008fc600030e0602 */
[----:B------:R-:W-:Y:S04]  /*96470*/  STL [R1+0x2190], R70 ;  /* 0x0021904601007387 */ /* 0x000fe80000100800 */
[----:B------:R-:W-:Y:S04]  /*96480*/  STL.64 [R1+0xc90], R168 ;  /* 0x000c90a801007387 */ /* 0x000fe80000100a00 */
[----:B------:R-:W-:Y:S01]  /*96490*/  STL.64 [R1+0xc98], R170 ;  /* 0x000c98aa01007387 */ /* 0x000fe20000100a00 */
[----:B------:R-:W-:-:S03]  /*964a0*/  MOV R133, R71 ;  /* 0x0000004700857202 */ /* 0x000fc60000000f00 */
[----:B------:R-:W-:Y:S04]  /*964b0*/  STL [R1+0x2198], R137 ;  /* 0x0021988901007387 */ /* 0x000fe80000100800 */
[----:B------:R-:W3:Y:S04]  /*964c0*/  LDL.LU R141, [R1+0x219c] ;  /* 0x00219c00018d7983 */ /* 0x000ee80000300800 */
[----:B------:R4:W-:Y:S04]  /*964d0*/  STL [R1+0x218c], R145 ;  /* 0x00218c9101007387 */ /* 0x0009e80000100800 */
[----:B-1----:R-:W3:Y:S04]  /*964e0*/  LDL.LU R71, [R1+0x21a4] ;  /* 0x0021a40001477983 */ /* 0x002ee80000300800 */
[----:B------:R-:W3:Y:S01]  /*964f0*/  LDL.LU R140, [R1+0x2210] ;  /* 0x00221000018c7983 */ /* 0x000ee20000300800 */
[----:B------:R-:W-:Y:S03]  /*96500*/  HMMA.1688.F32.TF32 R164, R232, R86, R164 ;  /* 0x00000056e8a4723c */ /* 0x000fe600000810a4 */
[----:B------:R1:W-:Y:S02]  /*96510*/  LDGSTS.E [R252+0x12600], [R132.64], P3 ;  /* 0x1260000084fc7fae */ /* 0x0003e40009921846 */
[----:B-1----:R-:W-:-:S02]  /*96520*/  IMAD.MOV.U32 R133, RZ, RZ, R145 ;  /* 0x000000ffff857224 */ /* 0x002fc400078e0091 */
[----:B------:R-:W-:-:S05]  /*96530*/  IMAD.MOV.U32 R132, RZ, RZ, R70 ;  /* 0x000000ffff847224 */ /* 0x000fca00078e0046 */
[----:B------:R1:W-:Y:S02]  /*96540*/  LDGSTS.E [R252+0x14000], [R132.64], P1 ;  /* 0x1400000084fc7fae */ /* 0x0003e40008921846 */
[----:B-1----:R-:W-:Y:S01]  /*96550*/  MOV R132, R137 ;  /* 0x0000008900847202 */ /* 0x002fe20000000f00 */
[----:B--2---:R-:W-:-:S05]  /*96560*/  IMAD.X R144, R144, 0x1, R2, P5 ;  /* 0x0000000190907824 */ /* 0x004fca00028e0602 */
[----:B------:R-:W-:Y:S04]  /*96570*/  STL [R1+0x2194], R144 ;  /* 0x0021949001007387 */ /* 0x000fe80000100800 */
[----:B----4-:R-:W2:Y:S04]  /*96580*/  LDL.LU R145, [R1+0x220c] ;  /* 0x00220c0001917983 */ /* 0x010ea80000300800 */
[----:B------:R-:W-:Y:S04]  /*96590*/  STL.64 [R1+0xc80], R164 ;  /* 0x000c80a401007387 */ /* 0x000fe80000100a00 */
[----:B------:R1:W-:Y:S01]  /*965a0*/  STL.64 [R1+0xc88], R166 ;  /* 0x000c88a601007387 */ /* 0x0003e20000100a00 */
[----:B------:R-:W-:-:S02]  /*965b0*/  IADD3 R69, P5, R69, R0, RZ ;  /* 0x0000000045457210 */ /* 0x000fc40007fbe0ff */
[----:B------:R-:W-:Y:S01]  /*965c0*/  IADD3 R68, P6, R68, R0, RZ ;  /* 0x0000000044447210 */ /* 0x000fe20007fde0ff */
[----:B------:R-:W2:Y:S04]  /*965d0*/  LDL.LU R70, [R1+0x2218] ;  /* 0x0022180001467983 */ /* 0x000ea80000300800 */
[----:B------:R-:W2:Y:S01]  /*965e0*/  LDL.LU R137, [R1+0x2214] ;  /* 0x0022140001897983 */ /* 0x000ea20000300800 */
[----:B-1----:R-:W-:Y:S03]  /*965f0*/  HMMA.1688.F32.TF32 R164, R232, R90, R248 ;  /* 0x0000005ae8a4723c */ /* 0x002fe600000810f8 */
[----:B------:R-:W-:Y:S04]  /*96600*/  STL [R1+0x21a0], R69 ;  /* 0x0021a04501007387 */ /* 0x000fe80000100800 */
[----:B------:R-:W-:Y:S01]  /*96610*/  STL [R1+0x21a8], R68 ;  /* 0x0021a84401007387 */ /* 0x000fe20000100800 */
[----:B------:R-:W-:-:S05]  /*96620*/  IMAD.MOV.U32 R133, RZ, RZ, R144 ;  /* 0x000000ffff857224 */ /* 0x000fca00078e0090 */
[----:B------:R1:W-:Y:S02]  /*96630*/  LDGSTS.E [R252+0x14200], [R132.64], P1 ;  /* 0x1420000084fc7fae */ /* 0x0003e40008921846 */
[----:B-1----:R-:W-:Y:S01]  /*96640*/  MOV R132, R69 ;  /* 0x0000004500847202 */ /* 0x002fe20000000f00 */
[----:B---3--:R-:W-:-:S05]  /*96650*/  IMAD.X R141, R141, 0x1, R2, P5 ;  /* 0x000000018d8d7824 */ /* 0x008fca00028e0602 */
[----:B------:R1:W-:Y:S01]  /*96660*/  STL [R1+0x219c], R141 ;  /* 0x00219c8d01007387 */ /* 0x0003e20000100800 */
[----:B------:R-:W-:-:S03]  /*96670*/  IMAD.X R71, R71, 0x1, R2, P6 ;  /* 0x0000000147477824 */ /* 0x000fc600030e0602 */
[----:B------:R-:W-:Y:S04]  /*96680*/  STL.64 [R1+0xc70], R164 ;  /* 0x000c70a401007387 */ /* 0x000fe80000100a00 */
[----:B------:R3:W-:Y:S04]  /*96690*/  STL.64 [R1+0xc78], R166 ;  /* 0x000c78a601007387 */ /* 0x0007e80000100a00 */
[----:B------:R-:W-:Y:S04]  /*966a0*/  STL [R1+0x21a4], R71 ;  /* 0x0021a44701007387 */ /* 0x000fe80000100800 */
[----:B------:R-:W4:Y:S04]  /*966b0*/  LDL.LU R149, [R1+0x221c] ;  /* 0x00221c0001957983 */ /* 0x000f280000300800 */
[----:B------:R-:W4:Y:S01]  /*966c0*/  LDL.LU R144, [R1+0x2220] ;  /* 0x0022200001907983 */ /* 0x000f220000300800 */
[----:B------:R-:W-:Y:S01]  /*966d0*/  IADD3 R140, P6, R140, R0, RZ ;  /* 0x000000008c8c7210 */ /* 0x000fe20007fde0ff */
[----:B------:R-:W-:-:S04]  /*966e0*/  IMAD.MOV.U32 R133, RZ, RZ, R141 ;  /* 0x000000ffff857224 */ /* 0x000fc800078e008d */
[----:B------:R-:W-:Y:S04]  /*966f0*/  STL [R1+0x2210], R140 ;  /* 0x0022108c01007387 */ /* 0x000fe80000100800 */
[----:B-1----:R-:W4:Y:S04]  /*96700*/  LDL.LU R141, [R1+0x2224] ;  /* 0x00222400018d7983 */ /* 0x002f280000300800 */
[----:B------:R-:W4:Y:S01]  /*96710*/  LDL.LU R69, [R1+0x2228] ;  /* 0x0022280001457983 */ /* 0x000f220000300800 */
[----:B---3--:R-:W-:Y:S01]  /*96720*/  HMMA.1688.F32.TF32 R164, R232, R94, R244 ;  /* 0x0000005ee8a4723c */ /* 0x008fe200000810f4 */
[----:B------:R-:W-:-:S02]  /*96730*/  SEL R136, R136, RZ, !P0 ;  /* 0x000000ff88887207 */ /* 0x000fc40004000000 */
[----:B------:R-:W-:Y:S01]  /*96740*/  ISETP.GT.AND P5, PT, R3, 0x38, PT ;  /* 0x000000380300780c */ /* 0x000fe20003fa4270 */
[----:B------:R1:W-:Y:S01]  /*96750*/  LDGSTS.E [R252+0x14400], [R132.64], P1 ;  /* 0x1440000084fc7fae */ /* 0x0003e20008921846 */
[----:B------:R-:W-:Y:S02]  /*96760*/  ISETP.NE.U32.AND P3, PT, R136, RZ, PT ;  /* 0x000000ff8800720c */ /* 0x000fe40003f65070 */
[----:B------:R-:W-:Y:S02]  /*96770*/  SEL R136, RZ, 0x4, !P5 ;  /* 0x00000004ff887807 */ /* 0x000fe40006800000 */
[----:B-1----:R-:W-:Y:S01]  /*96780*/  MOV R133, R71 ;  /* 0x0000004700857202 */ /* 0x002fe20000000f00 */
[----:B------:R-:W-:-:S05]  /*96790*/  IMAD.MOV.U32 R132, RZ, RZ, R68 ;  /* 0x000000ffff847224 */ /* 0x000fca00078e0044 */
[----:B------:R1:W-:Y:S01]  /*967a0*/  LDGSTS.E [R252+0x14600], [R132.64], P1 ;  /* 0x1460000084fc7fae */ /* 0x0003e20008921846 */
[----:B--2---:R-:W-:-:S05]  /*967b0*/  IMAD.X R145, R145, 0x1, R2, P6 ;  /* 0x0000000191917824 */ /* 0x004fca00030e0602 */
[----:B------:R-:W-:Y:S04]  /*967c0*/  STL [R1+0x220c], R145 ;  /* 0x00220c9101007387 */ /* 0x000fe80000100800 */
[----:B------:R-:W-:Y:S04]  /*967d0*/  STL.64 [R1+0xc60], R164 ;  /* 0x000c60a401007387 */ /* 0x000fe80000100a00 */
[----:B------:R2:W-:Y:S01]  /*967e0*/  STL.64 [R1+0xc68], R166 ;  /* 0x000c68a601007387 */ /* 0x0005e20000100a00 */
[----:B------:R-:W-:Y:S01]  /*967f0*/  IADD3 R70, P5, R70, R0, RZ ;  /* 0x0000000046467210 */ /* 0x000fe20007fbe0ff */
[----:B--2---:R-:W-:Y:S04]  /*96800*/  HMMA.1688.F32.TF32 R164, R232, R98, R196 ;  /* 0x00000062e8a4723c */ /* 0x004fe800000810c4 */
[----:B------:R-:W-:Y:S01]  /*96810*/  STL [R1+0x2218], R70 ;  /* 0x0022184601007387 */ /* 0x000fe20000100800 */
[----:B------:R-:W-:-:S03]  /*96820*/  IMAD.X R137, R137, 0x1, R2, P5 ;  /* 0x0000000189897824 */ /* 0x000fc600028e0602 */
[----:B------:R-:W2:Y:S04]  /*96830*/  LDL.LU R71, [R1+0x228c] ;  /* 0x00228c0001477983 */ /* 0x000ea80000300800 */
[----:B------:R-:W3:Y:S04]  /*96840*/  LDL.LU R68, [R1+0x2290] ;  /* 0x0022900001447983 */ /* 0x000ee80000300800 */
[----:B------:R-:W2:Y:S04]  /*96850*/  LDL.LU R153, [R1+0x2294] ;  /* 0x0022940001997983 */ /* 0x000ea80000300800 */
[----:B------:R-:W2:Y:S01]  /*96860*/  LDL.LU R148, [R1+0x2298] ;  /* 0x0022980001947983 */ /* 0x000ea20000300800 */
[----:B-1----:R-:W-:-:S03]  /*96870*/  IMAD.MOV.U32 R133, RZ, RZ, R145 ;  /* 0x000000ffff857224 */ /* 0x002fc600078e0091 */
[----:B------:R1:W-:Y:S01]  /*96880*/  STL [R1+0x2214], R137 ;  /* 0x0022148901007387 */ /* 0x0003e20000100800 */
[----:B------:R-:W-:-:S03]  /*96890*/  IMAD.MOV.U32 R132, RZ, RZ, R140 ;  /* 0x000000ffff847224 */ /* 0x000fc600078e008c */
[----:B------:R-:W-:Y:S04]  /*968a0*/  STL.64 [R1+0xc10], R164 ;  /* 0x000c10a401007387 */ /* 0x000fe80000100a00 */
[----:B------:R1:W-:Y:S04]  /*968b0*/  STL.64 [R1+0xc18], R166 ;  /* 0x000c18a601007387 */ /* 0x0003e80000100a00 */
[----:B------:R1:W-:Y:S02]  /*968c0*/  LDGSTS.E [R252+0x16000], [R132.64], P2 ;  /* 0x1600000084fc7fae */ /* 0x0003e40009121846 */
[----:B-1----:R-:W-:Y:S01]  /*968d0*/  IMAD.MOV.U32 R133, RZ, RZ, R137 ;  /* 0x000000ffff857224 */ /* 0x002fe200078e0089 */
[----:B------:R-:W-:-:S02]  /*968e0*/  MOV R132, R70 ;  /* 0x0000004600847202 */ /* 0x000fc40000000f00 */
[-C--:B----4-:R-:W-:Y:S02]  /*968f0*/  IADD3 R144, P5, R144, R0.reuse, RZ ;  /* 0x0000000090907210 */ /* 0x090fe40007fbe0ff */
[----:B------:R-:W-:-:S03]  /*96900*/  IADD3 R69, P6, R69, R0, RZ ;  /* 0x0000000045457210 */ /* 0x000fc60007fde0ff */
[----:B------:R-:W-:Y:S04]  /*96910*/  STL [R1+0x2220], R144 ;  /* 0x0022209001007387 */ /* 0x000fe80000100800 */
[----:B------:R-:W4:Y:S04]  /*96920*/  LDL.LU R145, [R1+0x229c] ;  /* 0x00229c0001917983 */ /* 0x000f280000300800 */
[----:B------:R-:W4:Y:S04]  /*96930*/  LDL.LU R140, [R1+0x22a0] ;  /* 0x0022a000018c7983 */ /* 0x000f280000300800 */
[----:B------:R-:W-:Y:S04]  /*96940*/  STL [R1+0x2228], R69 ;  /* 0x0022284501007387 */ /* 0x000fe80000100800 */
[----:B------:R-:W4:Y:S04]  /*96950*/  LDL.LU R137, [R1+0x22a4] ;  /* 0x0022a40001897983 */ /* 0x000f280000300800 */
[----:B------:R-:W4:Y:S01]  /*96960*/  LDL.LU R70, [R1+0x22a8] ;  /* 0x0022a80001467983 */ /* 0x000f220000300800 */
[----:B------:R-:W-:Y:S01]  /*96970*/  HMMA.1688.F32.TF32 R164, R232, R102, R200 ;  /* 0x00000066e8a4723c */ /* 0x000fe200000810c8 */
[----:B------:R-:W-:-:S02]  /*96980*/  IMAD.X R149, R149, 0x1, R2, P5 ;  /* 0x0000000195957824 */ /* 0x000fc400028e0602 */
[----:B------:R-:W-:Y:S01]  /*96990*/  IMAD.X R141, R141, 0x1, R2, P6 ;  /* 0x000000018d8d7824 */ /* 0x000fe200030e0602 */
[----:B------:R-:W-:Y:S01]  /*969a0*/  SEL R136, R136, RZ, !P0 ;  /* 0x000000ff88887207 */ /* 0x000fe20004000000 */
[----:B------:R1:W-:Y:S04]  /*969b0*/  LDGSTS.E [R252+0x16200], [R132.64], P2 ;  /* 0x1620000084fc7fae */ /* 0x0003e80009121846 */
[----:B------:R-:W-:Y:S04]  /*969c0*/  STL [R1+0x221c], R149 ;  /* 0x00221c9501007387 */ /* 0x000fe80000100800 */
[----:B------:R-:W-:Y:S10]  /*969d0*/  STL [R1+0x2224], R141 ;  /* 0x0022248d01007387 */ /* 0x000ff40000100800 */
[----:B------:R-:W-:Y:S04]  /*969e0*/  STL.64 [R1+0xc00], R164 ;  /* 0x000c00a401007387 */ /* 0x000fe80000100a00 */
[----:B------:R1:W-:Y:S01]  /*969f0*/  STL.64 [R1+0xc08], R166 ;  /* 0x000c08a601007387 */ /* 0x0003e20000100a00 */
[----:B------:R-:W-:Y:S01]  /*96a00*/  ISETP.GT.AND P5, PT, R3, 0x3c, PT ;  /* 0x0000003c0300780c */ /* 0x000fe20003fa4270 */
[----:B-1----:R-:W-:Y:S01]  /*96a10*/  HMMA.1688.F32.TF32 R164, R232, R106, R204 ;  /* 0x0000006ae8a4723c */ /* 0x002fe200000810cc */
[----:B------:R-:W-:Y:S01]  /*96a20*/  MOV R132, R144 ;  /* 0x0000009000847202 */ /* 0x000fe20000000f00 */
[----:B------:R-:W-:Y:S01]  /*96a30*/  IMAD.MOV.U32 R133, RZ, RZ, R149 ;  /* 0x000000ffff857224 */ /* 0x000fe200078e0095 */
[----:B------:R-:W-:-:S02]  /*96a40*/  ISETP.NE.U32.AND P1, PT, R136, RZ, PT ;  /* 0x000000ff8800720c */ /* 0x000fc40003f25070 */
[----:B------:R-:W-:Y:S02]  /*96a50*/  SEL R136, RZ, 0x4, !P5 ;  /* 0x00000004ff887807 */ /* 0x000fe40006800000 */
[----:B------:R1:W-:Y:S02]  /*96a60*/  LDGSTS.E [R252+0x16400], [R132.64], P2 ;  /* 0x1640000084fc7fae */ /* 0x0003e40009121846 */
[----:B-1----:R-:W-:Y:S01]  /*96a70*/  IMAD.MOV.U32 R132, RZ, RZ, R69 ;  /* 0x000000ffff847224 */ /* 0x002fe200078e0045 */
[----:B---3--:R-:W-:-:S05]  /*96a80*/  IADD3 R68, P6, R68, R0, RZ ;  /* 0x0000000044447210 */ /* 0x008fca0007fde0ff */
[----:B--2---:R-:W-:Y:S01]  /*96a90*/  IMAD.X R71, R71, 0x1, R2, P6 ;  /* 0x0000000147477824 */ /* 0x004fe200030e0602 */
[----:B------:R-:W-:Y:S01]  /*96aa0*/  STL [R1+0x2290], R68 ;  /* 0x0022904401007387 */ /* 0x000fe20000100800 */
[----:B------:R-:W-:-:S03]  /*96ab0*/  IADD3 R148, P5, R148, R0, RZ ;  /* 0x0000000094947210 */ /* 0x000fc60007fbe0ff */
[----:B------:R-:W-:Y:S04]  /*96ac0*/  STL [R1+0x228c], R71 ;  /* 0x00228c4701007387 */ /* 0x000fe80000100800 */
[----:B------:R-:W2:Y:S01]  /*96ad0*/  LDL.LU R69, [R1+0x2310] ;  /* 0x0023100001457983 */ /* 0x000ea20000300800 */
[----:B------:R-:W-:-:S03]  /*96ae0*/  IMAD.X R153, R153, 0x1, R2, P5 ;  /* 0x0000000199997824 */ /* 0x000fc600028e0602 */
[----:B------:R-:W-:Y:S04]  /*96af0*/  STL [R1+0x2298], R148 ;  /* 0x0022989401007387 */ /* 0x000fe80000100800 */
[----:B------:R-:W3:Y:S04]  /*96b00*/  LDL.LU R144, [R1+0x230c] ;  /* 0x00230c0001907983 */ /* 0x000ee80000300800 */
[----:B------:R-:W-:Y:S01]  /*96b10*/  STL.64 [R1+0xc50], R164 ;  /* 0x000c50a401007387 */ /* 0x000fe20000100a00 */
[----:B------:R-:W-:-:S03]  /*96b20*/  MOV R133, R141 ;  /* 0x0000008d00857202 */ /* 0x000fc60000000f00 */
[----:B------:R1:W-:Y:S04]  /*96b30*/  STL.64 [R1+0xc58], R166 ;  /* 0x000c58a601007387 */ /* 0x0003e80000100a00 */
[----:B------:R-:W3:Y:S04]  /*96b40*/  LDL.LU R152, [R1+0x2314] ;  /* 0x0023140001987983 */ /* 0x000ee80000300800 */
[----:B------:R1:W-:Y:S02]  /*96b50*/  LDGSTS.E [R252+0x16600], [R132.64], P2 ;  /* 0x1660000084fc7fae */ /* 0x0003e40009121846 */
[----:B-1----:R-:W-:Y:S01]  /*96b60*/  HMMA.1688.F32.TF32 R164, R232, R110, R208 ;  /* 0x0000006ee8a4723c */ /* 0x002fe200000810d0 */
[----:B------:R-:W-:-:S02]  /*96b70*/  IMAD.MOV.U32 R133, RZ, RZ, R71 ;  /* 0x000000ffff857224 */ /* 0x000fc400078e0047 */
[----:B------:R-:W-:-:S05]  /*96b80*/  IMAD.MOV.U32 R132, RZ, RZ, R68 ;  /* 0x000000ffff847224 */ /* 0x000fca00078e0044 */
[----:B------:R1:W-:Y:S02]  /*96b90*/  LDGSTS.E [R252+0x18000], [R132.64], P4 ;  /* 0x1800000084fc7fae */ /* 0x0003e4000a121846 */
[----:B-1----:R-:W-:Y:S01]  /*96ba0*/  IMAD.MOV.U32 R132, RZ, RZ, R148 ;  /* 0x000000ffff847224 */ /* 0x002fe200078e0094 */
[----:B----4-:R-:W-:-:S05]  /*96bb0*/  IADD3 R140, P6, R140, R0, RZ ;  /* 0x000000008c8c7210 */ /* 0x010fca0007fde0ff */
[----:B------:R-:W-:Y:S04]  /*96bc0*/  STL [R1+0x22a0], R140 ;  /* 0x0022a08c01007387 */ /* 0x000fe80000100800 */
[----:B------:R-:W-:Y:S04]  /*96bd0*/  STL [R1+0x2294], R153 ;  /* 0x0022949901007387 */ /* 0x000fe80000100800 */
[----:B------:R-:W4:Y:S04]  /*96be0*/  LDL.LU R141, [R1+0x2318] ;  /* 0x00231800018d7983 */ /* 0x000f280000300800 */
[----:B------:R-:W4:Y:S04]  /*96bf0*/  LDL.LU R71, [R1+0x2320] ;  /* 0x0023200001477983 */ /* 0x000f280000300800 */
[----:B------:R-:W4:Y:S01]  /*96c00*/  LDL.LU R68, [R1+0x2328] ;  /* 0x0023280001447983 */ /* 0x000f220000300800 */
[----:B------:R-:W-:-:S03]  /*96c10*/  IADD3 R70, P5, R70, R0, RZ ;  /* 0x0000000046467210 */ /* 0x000fc60007fbe0ff */
[----:B------:R-:W4:Y:S01]  /*96c20*/  LDL.LU R149, [R1+0x231c] ;  /* 0x00231c0001957983 */ /* 0x000f220000300800 */
[----:B------:R-:W-:-:S03]  /*96c30*/  IADD3.X R145, R145, R2, RZ, P6, !PT ;  /* 0x0000000291917210 */ /* 0x000fc600037fe4ff */
[----:B------:R-:W-:Y:S04]  /*96c40*/  STL.64 [R1+0xc40], R164 ;  /* 0x000c40a401007387 */ /* 0x000fe80000100a00 */
[----:B------:R1:W-:Y:S04]  /*96c50*/  STL.64 [R1+0xc48], R166 ;  /* 0x000c48a601007387 */ /* 0x0003e80000100a00 */
[----:B------:R-:W-:Y:S04]  /*96c60*/  STL [R1+0x22a8], R70 ;  /* 0x0022a84601007387 */ /* 0x000fe80000100800 */
[----:B------:R-:W-:Y:S04]  /*96c70*/  STL [R1+0x229c], R145 ;  /* 0x00229c9101007387 */ /* 0x000fe80000100800 */
[----:B------:R-:W4:Y:S01]  /*96c80*/  LDL.LU R148, [R1+0x2324] ;  /* 0x0023240001947983 */ /* 0x000f220000300800 */
[----:B-1----:R-:W-:Y:S01]  /*96c90*/  HMMA.1688.F32.TF32 R164, R232, R114, R212 ;  /* 0x00000072e8a4723c */ /* 0x002fe200000810d4 */
[----:B------:R-:W-:-:S02]  /*96ca0*/  IMAD.MOV.U32 R133, RZ, RZ, R153 ;  /* 0x000000ffff857224 */ /* 0x000fc400078e0099 */
[----:B------:R-:W-:-:S03]  /*96cb0*/  IMAD.X R137, R137, 0x1, R2, P5 ;  /* 0x0000000189897824 */ /* 0x000fc600028e0602 */
[----:B------:R1:W-:Y:S04]  /*96cc0*/  LDGSTS.E [R252+0x18200], [R132.64], P4 ;  /* 0x1820000084fc7fae */ /* 0x0003e8000a121846 */
[----:B------:R-:W-:Y:S01]  /*96cd0*/  STL [R1+0x22a4], R137 ;  /* 0x0022a48901007387 */ /* 0x000fe20000100800 */
[----:B-1----:R-:W-:-:S03]  /*96ce0*/  MOV R132, R140 ;  /* 0x0000008c00847202 */ /* 0x002fc60000000f00 */
[----:B------:R-:W4:Y:S09]  /*96cf0*/  LDL.LU R140, [R1+0x2390] ;  /* 0x00239000018c7983 */ /* 0x000f320000300800 */
[----:B------:R-:W-:Y:S04]  /*96d00*/  STL.64 [R1+0xc30], R164 ;  /* 0x000c30a401007387 */ /* 0x000fe80000100a00 */
[----:B------:R1:W-:Y:S01]  /*96d10*/  STL.64 [R1+0xc38], R166 ;  /* 0x000c38a601007387 */ /* 0x0003e20000100a00 */
[----:B------:R-:W-:Y:S01]  /*96d20*/  SEL R136, R136, RZ, !P0 ;  /* 0x000000ff88887207 */ /* 0x000fe20004000000 */
[----:B-1----:R-:W-:Y:S01]  /*96d30*/  HMMA.1688.F32.TF32 R164, R232, R118, R216 ;  /* 0x00000076e8a4723c */ /* 0x002fe200000810d8 */
[----:B------:R-:W-:Y:S01]  /*96d40*/  ISETP.GT.AND P5, PT, R3, 0x40, PT ;  /* 0x000000400300780c */ /* 0x000fe20003fa4270 */
[----:B------:R-:W-:Y:S01]  /*96d50*/  IMAD.MOV.U32 R133, RZ, RZ, R145 ;  /* 0x000000ffff857224 */ /* 0x000fe200078e0091 */
[----:B------:R-:W-:Y:S01]  /*96d60*/  ISETP.NE.U32.AND P2, PT, R136, RZ, PT ;  /* 0x000000ff8800720c */ /* 0x000fe20003f45070 */
[----:B------:R-:W4:Y:S01]  /*96d70*/  LDL.LU R145, [R1+0x238c] ;  /* 0x00238c0001917983 */ /* 0x000f220000300800 */
[----:B------:R-:W-:-:S03]  /*96d80*/  SEL R136, RZ, 0x4, !P5 ;  /* 0x00000004ff887807 */ /* 0x000fc60006800000 */
[----:B------:R1:W-:Y:S01]  /*96d90*/  LDGSTS.E [R252+0x18400], [R132.64], P4 ;  /* 0x1840000084fc7fae */ /* 0x0003e2000a121846 */
[----:B--2---:R-:W-:Y:S01]  /*96da0*/  IADD3 R69, P5, R69, R0, RZ ;  /* 0x0000000045457210 */ /* 0x004fe20007fbe0ff */
[----:B-1----:R-:W-:Y:S02]  /*96db0*/  IMAD.MOV.U32 R132, RZ, RZ, R70 ;  /* 0x000000ffff847224 */ /* 0x002fe400078e0046 */
[----:B------:R-:W2:Y:S01]  /*96dc0*/  LDL.LU R70, [R1+0x2398] ;  /* 0x0023980001467983 */ /* 0x000ea20000300800 */
[----:B------:R-:W-:-:S03]  /*96dd0*/  IMAD.MOV.U32 R133, RZ, RZ, R137 ;  /* 0x000000ffff857224 */ /* 0x000fc600078e0089 */
[----:B------:R-:W-:Y:S04]  /*96de0*/  STL [R1+0x2310], R69 ;  /* 0x0023104501007387 */ /* 0x000fe80000100800 */
[----:B------:R-:W2:Y:S01]  /*96df0*/  LDL.LU R137, [R1+0x23a0] ;  /* 0x0023a00001897983 */ /* 0x000ea20000300800 */
[----:B---3--:R-:W-:-:S03]  /*96e00*/  IADD3.X R144, R144, R2, RZ, P5, !PT ;  /* 0x0000000290907210 */ /* 0x008fc60002ffe4ff */
[----:B------:R1:W-:Y:S02]  /*96e10*/  LDGSTS.E [R252+0x18600], [R132.64], P4 ;  /* 0x1860000084fc7fae */ /* 0x0003e4000a121846 */
[----:B-1----:R-:W-:Y:S01]  /*96e20*/  SEL R132, R136, RZ, !P0 ;  /* 0x000000ff88847207 */ /* 0x002fe20004000000 */
[----:B------:R-:W-:-:S03]  /*96e30*/  IMAD.MOV.U32 R133, RZ, RZ, R144 ;  /* 0x000000ffff857224 */ /* 0x000fc600078e0090 */
[----:B------:R-:W-:Y:S01]  /*96e40*/  ISETP.NE.U32.AND P4, PT, R132, RZ, PT ;  /* 0x000000ff8400720c */ /* 0x000fe20003f85070 */
[----:B------:R-:W-:-:S05]  /*96e50*/  IMAD.MOV.U32 R132, RZ, RZ, R69 ;  /* 0x000000ffff847224 */ /* 0x000fca00078e0045 */
[----:B------:R1:W-:Y:S01]  /*96e60*/  LDGSTS.E [R252+0x1a000], [R132.64], P3 ;  /* 0x1a00000084fc7fae */ /* 0x0003e20009921846 */
[----:B----4-:R-:W-:-:S05]  /*96e70*/  IADD3 R141, P6, R141, R0, RZ ;  /* 0x000000008d8d7210 */ /* 0x010fca0007fde0ff */
[----:B------:R-:W-:Y:S04]  /*96e80*/  STL [R1+0x2318], R141 ;  /* 0x0023188d01007387 */ /* 0x000fe80000100800 */
[----:B------:R-:W-:Y:S04]  /*96e90*/  STL.64 [R1+0xc20], R164 ;  /* 0x000c20a401007387 */ /* 0x000fe80000100a00 */
[----:B------:R3:W-:Y:S02]  /*96ea0*/  STL.64 [R1+0xc28], R166 ;  /* 0x000c28a601007387 */ /* 0x0007e40000100a00 */
[----:B---3--:R-:W-:Y:S01]  /*96eb0*/  HMMA.1688.F32.TF32 R164, R232, R122, R220 ;  /* 0x0000007ae8a4723c */ /* 0x008fe200000810dc */
[-C--:B------:R-:W-:Y:S01]  /*96ec0*/  IADD3 R71, P5, R71, R0.reuse, RZ ;  /* 0x0000000047477210 */ /* 0x080fe20007fbe0ff */
[----:B------:R-:W-:Y:S01]  /*96ed0*/  IMAD.X R152, R152, 0x1, R2, P6 ;  /* 0x0000000198987824 */ /* 0x000fe200030e0602 */
[----:B------:R3:W-:Y:S01]  /*96ee0*/  STL [R1+0x230c], R144 ;  /* 0x00230c9001007387 */ /* 0x0007e20000100800 */
[----:B------:R-:W-:-:S03]  /*96ef0*/  IADD3 R68, P6, R68, R0, RZ ;  /* 0x0000000044447210 */ /* 0x000fc60007fde0ff */
[----:B---3--:R-:W3:Y:S04]  /*96f00*/  LDL.LU R144, [R1+0x2394] ;  /* 0x0023940001907983 */ /* 0x008ee80000300800 */
[----:B------:R-:W-:Y:S04]  /*96f10*/  STL [R1+0x2320], R71 ;  /* 0x0023204701007387 */ /* 0x000fe80000100800 */
[----:B------:R-:W-:Y:S04]  /*96f20*/  STL [R1+0x2314], R152 ;  /* 0x0023149801007387 */ /* 0x000fe80000100800 */
[----:B------:R-:W4:Y:S04]  /*96f30*/  LDL.LU R69, [R1+0x23a8] ;  /* 0x0023a80001457983 */ /* 0x000f280000300800 */
[----:B------:R-:W-:Y:S04]  /*96f40*/  STL [R1+0x2328], R68 ;  /* 0x0023284401007387 */ /* 0x000fe80000100800 */
[----:B------:R-:W-:Y:S04]  /*96f50*/  STL.64 [R1+0xd60], R164 ;  /* 0x000d60a401007387 */ /* 0x000fe80000100a00 */
[----:B------:R1:W-:Y:S01]  /*96f60*/  STL.64 [R1+0xd68], R166 ;  /* 0x000d68a601007387 */ /* 0x0003e20000100a00 */
[----:B------:R-:W-:Y:S01]  /*96f70*/  IADD3.X R149, R149, R2, RZ, P5, !PT ;  /* 0x0000000295957210 */ /* 0x000fe20002ffe4ff */
[----:B-1----:R-:W-:Y:S01]  /*96f80*/  HMMA.1688.F32.TF32 R164, R232, R126, R224 ;  /* 0x0000007ee8a4723c */ /* 0x002fe200000810e0 */
[----:B------:R-:W-:-:S02]  /*96f90*/  IMAD.MOV.U32 R132, RZ, RZ, R141 ;  /* 0x000000ffff847224 */ /* 0x000fc400078e008d */
[----:B------:R-:W-:Y:S01]  /*96fa0*/  IMAD.MOV.U32 R133, RZ, RZ, R152 ;  /* 0x000000ffff857224 */ /* 0x000fe200078e0098 */
[----:B------:R-:W-:Y:S01]  /*96fb0*/  STL [R1+0x231c], R149 ;  /* 0x00231c9501007387 */ /* 0x000fe20000100800 */
[----:B------:R-:W-:-:S03]  /*96fc0*/  IMAD.X R148, R148, 0x1, R2, P6 ;  /* 0x0000000194947824 */ /* 0x000fc600030e0602 */
[----:B------:R-:W4:Y:S04]  /*96fd0*/  LDL.LU R141, [R1+0x239c] ;  /* 0x00239c00018d7983 */ /* 0x000f280000300800 */
[----:B------:R1:W-:Y:S02]  /*96fe0*/  LDGSTS.E [R252+0x1a200], [R132.64], P3 ;  /* 0x1a20000084fc7fae */ /* 0x0003e40009921846 */
[----:B-1----:R-:W-:Y:S01]  /*96ff0*/  MOV R132, R71 ;  /* 0x0000004700847202 */ /* 0x002fe20000000f00 */
[----:B------:R-:W-:Y:S01]  /*97000*/  IMAD.MOV.U32 R133, RZ, RZ, R149 ;  /* 0x000000ffff857224 */ /* 0x000fe200078e0095 */
[----:B------:R-:W4:Y:S04]  /*97010*/  LDL.LU R71, [R1+0x23a4] ;  /* 0x0023a40001477983 */ /* 0x000f280000300800 */
[----:B------:R-:W-:Y:S04]  /*97020*/  STL [R1+0x2324], R148 ;  /* 0x0023249401007387 */ /* 0x000fe80000100800 */
[----:B------:R1:W-:Y:S04]  /*97030*/  LDGSTS.E [R252+0x1a400], [R132.64], P3 ;  /* 0x1a40000084fc7fae */ /* 0x0003e80009921846 */
[----:B------:R-:W-:Y:S04]  /*97040*/  STL.64 [R1+0xd50], R164 ;  /* 0x000d50a401007387 */ /* 0x000fe80000100a00 */
[----:B------:R2:W-:Y:S01]  /*97050*/  STL.64 [R1+0xd58], R166 ;  /* 0x000d58a601007387 */ /* 0x0005e20000100a00 */
[----:B-1----:R-:W-:-:S03]  /*97060*/  IMAD.MOV.U32 R132, RZ, RZ, R68 ;  /* 0x000000ffff847224 */ /* 0x002fc600078e0044 */
[----:B------:R-:W4:Y:S01]  /*97070*/  LDL.LU R68, [R1+0x2410] ;  /* 0x0024100001447983 */ /* 0x000f220000300800 */
[----:B--2---:R-:W-:Y:S01]  /*97080*/  HMMA.1688.F32.TF32 R164, R232, R130, R228 ;  /* 0x00000082e8a4723c */ /* 0x004fe200000810e4 */
[----:B------:R-:W-:-:S04]  /*97090*/  ISETP.GT.AND P5, PT, R3, 0x44, PT ;  /* 0x000000440300780c */ /* 0x000fc80003fa4270 */
[----:B------:R-:W-:Y:S02]  /*970a0*/  SEL R136, RZ, 0x4, !P5 ;  /* 0x00000004ff887807 */ /* 0x000fe40006800000 */
[-C--:B------:R-:W-:Y:S02]  /*970b0*/  IADD3 R140, P5, R140, R0.reuse, RZ ;  /* 0x000000008c8c7210 */ /* 0x080fe40007fbe0ff */
[----:B------:R-:W-:Y:S02]  /*970c0*/  IADD3 R70, P6, R70, R0, RZ ;  /* 0x0000000046467210 */ /* 0x000fe40007fde0ff */
[----:B------:R-:W-:Y:S01]  /*970d0*/  IADD3.X R145, R145, R2, RZ, P5, !PT ;  /* 0x0000000291917210 */ /* 0x000fe20002ffe4ff */
[----:B------:R-:W-:Y:S01]  /*970e0*/  IMAD.MOV.U32 R133, RZ, RZ, R148 ;  /* 0x000000ffff857224 */ /* 0x000fe200078e0094 */
[----:B------:R-:W-:Y:S04]  /*970f0*/  STL [R1+0x2390], R140 ;  /* 0x0023908c01007387 */ /* 0x000fe80000100800 */
[----:B------:R-:W-:Y:S04]  /*97100*/  STL [R1+0x2398], R70 ;  /* 0x0023984601007387 */ /* 0x000fe80000100800 */
[----:B------:R-:W-:Y:S01]  /*97110*/  STL [R1+0x238c], R145 ;  /* 0x00238c9101007387 */ /* 0x000fe20000100800 */
[----:B------:R-:W-:-:S03]  /*97120*/  IADD3 R137, P5, R137, R0, RZ ;  /* 0x0000000089897210 */ /* 0x000fc60007fbe0ff */
[----:B------:R-:W-:Y:S04]  /*97130*/  STL.64 [R1+0xb80], R164 ;  /* 0x000b80a401007387 */ /* 0x000fe80000100a00 */
[----:B------:R1:W-:Y:S04]  /*97140*/  STL.64 [R1+0xb88], R166 ;  /* 0x000b88a601007387 */ /* 0x0003e80000100a00 */
[----:B------:R2:W-:Y:S04]  /*97150*/  LDGSTS.E [R252+0x1a600], [R132.64], P3 ;  /* 0x1a60000084fc7fae */ /* 0x0005e80009921846 */
[----:B------:R-:W4:Y:S04]  /*97160*/  LDL.LU R168, [R1+0xdf0] ;  /* 0x000df00001a87983 */ /* 0x000f280000300800 */
[----:B------:R-:W4:Y:S01]  /*97170*/  LDL.LU R169, [R1+0xdf4] ;  /* 0x000df40001a97983 */ /* 0x000f220000300800 */
[----:B--2---:R-:W-:-:S03]  /*97180*/  IMAD.MOV.U32 R132, RZ, RZ, R140 ;  /* 0x000000ffff847224 */ /* 0x004fc600078e008c */
[----:B------:R-:W2:Y:S01]  /*97190*/  LDL.LU R170, [R1+0xdf8] ;  /* 0x000df80001aa7983 */ /* 0x000ea20000300800 */
[----:B------:R-:W-:-:S03]  /*971a0*/  IMAD.MOV.U32 R133, RZ, RZ, R145 ;  /* 0x000000ffff857224 */ /* 0x000fc600078e0091 */
[----:B------:R-:W2:Y:S04]  /*971b0*/  LDL.LU R171, [R1+0xdfc] ;  /* 0x000dfc0001ab7983 */ /* 0x000ea80000300800 */
[----:B-1----:R-:W2:Y:S04]  /*971c0*/  LDL.LU.64 R166, [R1+0x208] ;  /* 0x0002080001a67983 */ /* 0x002ea80000300a00 */
[----:B------:R-:W2:Y:S04]  /*971d0*/  LDL.LU R140, [R1+0x2418] ;  /* 0x00241800018c7983 */ /* 0x000ea80000300800 */
[----:B------:R-:W-:Y:S04]  /*971e0*/  STL [R1+0x23a0], R137 ;  /* 0x0023a08901007387 */ /* 0x000fe80000100800 */
[----:B------:R1:W-:Y:S02]  /*971f0*/  LDGSTS.E [R252+0x1c000], [R132.64], P1 ;  /* 0x1c00000084fc7fae */ /* 0x0003e40008921846 */
[----:B-1----:R-:W-:-:S02]  /*97200*/  IMAD.MOV.U32 R132, RZ, RZ, R70 ;  /* 0x000000ffff847224 */ /* 0x002fc400078e0046 */
[----:B---3--:R-:W-:-:S05]  /*97210*/  IMAD.X R144, R144, 0x1, R2, P6 ;  /* 0x0000000190907824 */ /* 0x008fca00030e0602 */
[----:B------:R-:W-:Y:S04]  /*97220*/  STL [R1+0x2394], R144 ;  /* 0x0023949001007387 */ /* 0x000fe80000100800 */
[----:B------:R-:W3:Y:S01]  /*97230*/  LDL.LU R70, [R1+0x240c] ;  /* 0x00240c0001467983 */ /* 0x000ee20000300800 */
[----:B----4-:R-:W-:-:S05]  /*97240*/  IADD3 R69, P6, R69, R0, RZ ;  /* 0x0000000045457210 */ /* 0x010fca0007fde0ff */
[----:B------:R-:W-:Y:S01]  /*97250*/  STL [R1+0x23a8], R69 ;  /* 0x0023a84501007387 */ /* 0x000fe20000100800 */
[----:B------:R-:W-:-:S05]  /*97260*/  IMAD.MOV.U32 R133, RZ, RZ, R144 ;  /* 0x000000ffff857224 */ /* 0x000fca00078e0090 */
[----:B------:R1:W-:Y:S01]  /*97270*/  LDGSTS.E [R252+0x1c200], [R132.64], P1 ;  /* 0x1c20000084fc7fae */ /* 0x0003e20008921846 */
[----:B------:R-:W-:-:S05]  /*97280*/  IADD3.X R141, R141, R2, RZ, P5, !PT ;  /* 0x000000028d8d7210 */ /* 0x000fca0002ffe4ff */
[----:B------:R4:W-:Y:S04]  /*97290*/  STL [R1+0x239c], R141 ;  /* 0x00239c8d01007387 */ /* 0x0009e80000100800 */
[----:B------:R-:W3:Y:S04]  /*972a0*/  LDL.LU R145, [R1+0x2414] ;  /* 0x0024140001917983 */ /* 0x000ee80000300800 */
[----:B------:R-:W3:Y:S04]  /*972b0*/  LDL.LU R244, [R1+0xde0] ;  /* 0x000de00001f47983 */ /* 0x000ee80000300800 */
[----:B------:R-:W3:Y:S01]  /*972c0*/  LDL.LU R245, [R1+0xde4] ;  /* 0x000de40001f57983 */ /* 0x000ee20000300800 */
[----:B------:R-:W-:-:S05]  /*972d0*/  IMAD.X R71, R71, 0x1, R2, P6 ;  /* 0x0000000147477824 */ /* 0x000fca00030e0602 */
[----:B------:R-:W-:Y:S04]  /*972e0*/  STL [R1+0x23a4], R71 ;  /* 0x0023a44701007387 */ /* 0x000fe80000100800 */
[----:B------:R-:W3:Y:S04]  /*972f0*/  LDL.LU R246, [R1+0xde8] ;  /* 0x000de80001f67983 */ /* 0x000ee80000300800 */
[----:B------:R-:W3:Y:S04]  /*97300*/  LDL.LU R247, [R1+0xdec] ;  /* 0x000dec0001f77983 */ /* 0x000ee80000300800 */
[----:B------:R-:W3:Y:S04]  /*97310*/  LDL.LU.64 R250, [R1+0x1f8] ;  /* 0x0001f80001fa7983 */ /* 0x000ee80000300a00 */
[----:B------:R-:W3:Y:S01]  /*97320*/  LDL.LU R192, [R1+0xea0] ;  /* 0x000ea00001c07983 */ /* 0x000ee20000300800 */
[----:B------:R-:W-:-:S03]  /*97330*/  IADD3 R68, P6, R68, R0, RZ ;  /* 0x0000000044447210 */ /* 0x000fc60007fde0ff */
[----:B------:R-:W3:Y:S04]  /*97340*/  LDL.LU R193, [R1+0xea4] ;  /* 0x000ea40001c17983 */ /* 0x000ee80000300800 */
[----:B------:R-:W-:Y:S01]  /*97350*/  STL [R1+0x2410], R68 ;  /* 0x0024104401007387 */ /* 0x000fe20000100800 */
[----:B-1----:R-:W-:-:S03]  /*97360*/  IMAD.MOV.U32 R133, RZ, RZ, R141 ;  /* 0x000000ffff857224 */ /* 0x002fc600078e008d */
[----:B------:R-:W3:Y:S04]  /*97370*/  LDL.LU R194, [R1+0xea8] ;  /* 0x000ea80001c27983 */ /* 0x000ee80000300800 */
[----:B------:R-:W3:Y:S04]  /*97380*/  LDL.LU R195, [R1+0xeac] ;  /* 0x000eac0001c37983 */ /* 0x000ee80000300800 */
[----:B------:R-:W3:Y:S01]  /*97390*/  LDL.LU.64 R174, [R1+0x1e8] ;  /* 0x0001e80001ae7983 */ /* 0x000ee20000300a00 */
[----:B------:R-:W-:-:S03]  /*973a0*/  MOV R132, R137 ;  /* 0x0000008900847202 */ /* 0x000fc60000000f00 */
[----:B------:R-:W3:Y:S04]  /*973b0*/  LDL.LU R148, [R1+0x241c] ;  /* 0x00241c0001947983 */ /* 0x000ee80000300800 */
[----:B----4-:R-:W4:Y:S04]  /*973c0*/  LDL.LU R141, [R1+0x2420] ;  /* 0x00242000018d7983 */ /* 0x010f280000300800 */
[----:B------:R1:W-:Y:S02]  /*973d0*/  LDGSTS.E [R252+0x1c400], [R132.64], P1 ;  /* 0x1c40000084fc7fae */ /* 0x0003e40008921846 */
[----:B-1----:R-:W-:-:S02]  /*973e0*/  IMAD.MOV.U32 R132, RZ, RZ, R69 ;  /* 0x000000ffff847224 */ /* 0x002fc400078e0045 */
[----:B------:R-:W4:Y:S01]  /*973f0*/  LDL.LU R69, [R1+0x2428] ;  /* 0x0024280001457983 */ /* 0x000f220000300800 */
[----:B------:R-:W-:Y:S02]  /*97400*/  SEL R136, R136, RZ, !P0 ;  /* 0x000000ff88887207 */ /* 0x000fe40004000000 */
[----:B------:R-:W-:Y:S02]  /*97410*/  ISETP.GT.AND P5, PT, R3, 0x48, PT ;  /* 0x000000480300780c */ /* 0x000fe40003fa4270 */
[----:B------:R-:W-:Y:S02]  /*97420*/  ISETP.NE.U32.AND P3, PT, R136, RZ, PT ;  /* 0x000000ff8800720c */ /* 0x000fe40003f65070 */
[----:B------:R-:W-:Y:S01]  /*97430*/  SEL R136, RZ, 0x4, !P5 ;  /* 0x00000004ff887807 */ /* 0x000fe20006800000 */
[----:B------:R-:W-:-:S05]  /*97440*/  IMAD.MOV.U32 R133, RZ, RZ, R71 ;  /* 0x000000ffff857224 */ /* 0x000fca00078e0047 */
[----:B------:R1:W-:Y:S01]  /*97450*/  LDGSTS.E [R252+0x1c600], [R132.64], P1 ;  /* 0x1c60000084fc7fae */ /* 0x0003e20008921846 */
[----:B--2---:R-:W-:Y:S03]  /*97460*/  HMMA.1688.F32.TF32 R196, R236, R166, R168 ;  /* 0x000000a6ecc4723c */ /* 0x004fe600000810a8 */
[----:B------:R-:W2:Y:S01]  /*97470*/  LDL.LU R168, [R1+0xeb0] ;  /* 0x000eb00001a87983 */ /* 0x000ea20000300800 */
[----:B------:R-:W-:-:S03]  /*97480*/  IADD3 R140, P5, R140, R0, RZ ;  /* 0x000000008c8c7210 */ /* 0x000fc60007fbe0ff */
[----:B------:R-:W2:Y:S01]  /*97490*/  LDL.LU R169, [R1+0xeb4] ;  /* 0x000eb40001a97983 */ /* 0x000ea20000300800 */
[----:B------:R-:W-:Y:S01]  /*974a0*/  MOV R182, R166 ;  /* 0x000000a600b67202 */ /* 0x000fe20000000f00 */
[----:B------:R-:W-:Y:S02]  /*974b0*/  IMAD.MOV.U32 R178, RZ, RZ, R167 ;  /* 0x000000ffffb27224 */ /* 0x000fe400078e00a7 */
[----:B------:R-:W2:Y:S04]  /*974c0*/  LDL.LU R170, [R1+0xeb8] ;  /* 0x000eb80001aa7983 */ /* 0x000ea80000300800 */
[----:B------:R-:W2:Y:S04]  /*974d0*/  LDL.LU R171, [R1+0xebc] ;  /* 0x000ebc0001ab7983 */ /* 0x000ea80000300800 */
[----:B------:R-:W2:Y:S04]  /*974e0*/  LDL.LU.64 R166, [R1+0x1d8] ;  /* 0x0001d80001a67983 */ /* 0x000ea80000300a00 */
[----:B------:R-:W2:Y:S04]  /*974f0*/  LDL.LU R137, [R1+0x2424] ;  /* 0x0024240001897983 */ /* 0x000ea80000300800 */
[----:B------:R-:W-:Y:S01]  /*97500*/  STL [R1+0x2418], R140 ;  /* 0x0024188c01007387 */ /* 0x000fe20000100800 */
[----:B-1----:R-:W-:-:S02]  /*97510*/  IMAD.MOV.U32 R132, RZ, RZ, R68 ;  /* 0x000000ffff847224 */ /* 0x002fc400078e0044 */
[----:B---3--:R-:W-:-:S05]  /*97520*/  IMAD.X R70, R70, 0x1, R2, P6 ;  /* 0x0000000146467824 */ /* 0x008fca00030e0602 */
[----:B------:R-:W-:Y:S01]  /*97530*/  STL [R1+0x240c], R70 ;  /* 0x00240c4601007387 */ /* 0x000fe20000100800 */
[----:B------:R-:W-:-:S05]  /*97540*/  IMAD.MOV.U32 R133, RZ, RZ, R70 ;  /* 0x000000ffff857224 */ /* 0x000fca00078e0046 */
[----:B------:R1:W-:Y:S02]  /*97550*/  LDGSTS.E [R252+0x1e000], [R132.64], P2 ;  /* 0x1e00000084fc7fae */ /* 0x0003e40009121846 */
[----:B-1----:R-:W-:Y:S02]  /*97560*/  IMAD.MOV.U32 R132, RZ, RZ, R140 ;  /* 0x000000ffff847224 */ /* 0x002fe400078e008c */
[----:B------:R-:W-:-:S05]  /*97570*/  IMAD.X R145, R145, 0x1, R2, P5 ;  /* 0x0000000191917824 */ /* 0x000fca00028e0602 */
[----:B------:R1:W-:Y:S01]  /*97580*/  STL [R1+0x2414], R145 ;  /* 0x0024149101007387 */ /* 0x0003e20000100800 */
[----:B------:R-:W-:Y:S01]  /*97590*/  IMAD.MOV.U32 R133, RZ, RZ, R145 ;  /* 0x000000ffff857224 */ /* 0x000fe200078e0091 */
[----:B----4-:R-:W-:Y:S01]  /*975a0*/  IADD3 R141, P6, R141, R0, RZ ;  /* 0x000000008d8d7210 */ /* 0x010fe20007fde0ff */
[----:B------:R-:W-:Y:S01]  /*975b0*/  HMMA.1688.F32.TF32 R204, R236, R174, R192 ;  /* 0x000000aeeccc723c */ /* 0x000fe200000810c0 */
[----:B-1----:R-:W-:Y:S01]  /*975c0*/  IMAD.MOV.U32 R145, RZ, RZ, R174 ;  /* 0x000000ffff917224 */ /* 0x002fe200078e00ae */
[----:B------:R-:W-:Y:S01]  /*975d0*/  MOV R140, R175 ;  /* 0x000000af008c7202 */ /* 0x000fe20000000f00 */
[----:B------:R1:W-:Y:S01]  /*975e0*/  LDGSTS.E [R252+0x1e200], [R132.64], P2 ;  /* 0x1e20000084fc7fae */ /* 0x0003e20009121846 */
[----:B------:R-:W-:-:S03]  /*975f0*/  IADD3.X R148, R148, R2, RZ, P6, !PT ;  /* 0x0000000294947210 */ /* 0x000fc600037fe4ff */
[----:B------:R-:W-:Y:S04]  /*97600*/  STL [R1+0x2420], R141 ;  /* 0x0024208d01007387 */ /* 0x000fe80000100800 */
[----:B------:R-:W3:Y:S04]  /*97610*/  LDL.LU R71, [R1+0x2498] ;  /* 0x0024980001477983 */ /* 0x000ee80000300800 */
[----:B------:R-:W4:Y:S01]  /*97620*/  LDL.LU R70, [R1+0x248c] ;  /* 0x00248c0001467983 */ /* 0x000f220000300800 */
[----:B------:R-:W-:-:S03]  /*97630*/  IADD3 R69, P6, R69, R0, RZ ;  /* 0x0000000045457210 */ /* 0x000fc60007fde0ff */
[----:B------:R-:W4:Y:S04]  /*97640*/  LDL.LU R68, [R1+0x2490] ;  /* 0x0024900001447983 */ /* 0x000f280000300800 */
[----:B------:R-:W-:Y:S04]  /*97650*/  STL [R1+0x241c], R148 ;  /* 0x00241c9401007387 */ /* 0x000fe80000100800 */
[----:B------:R1:W-:Y:S04]  /*97660*/  STL [R1+0x2428], R69 ;  /* 0x0024284501007387 */ /* 0x0003e80000100800 */
[----:B------:R-:W4:Y:S04]  /*97670*/  LDL.LU R192, [R1+0xec0] ;  /* 0x000ec00001c07983 */ /* 0x000f280000300800 */
[----:B------:R-:W4:Y:S04]  /*97680*/  LDL.LU R193, [R1+0xec4] ;  /* 0x000ec40001c17983 */ /* 0x000f280000300800 */
[----:B------:R-:W4:Y:S04]  /*97690*/  LDL.LU R194, [R1+0xec8] ;  /* 0x000ec80001c27983 */ /* 0x000f280000300800 */
[----:B------:R-:W4:Y:S04]  /*976a0*/  LDL.LU R195, [R1+0xecc] ;  /* 0x000ecc0001c37983 */ /* 0x000f280000300800 */
[----:B------:R-:W4:Y:S04]  /*976b0*/  LDL.LU.64 R174, [R1+0x1c8] ;  /* 0x0001c80001ae7983 */ /* 0x000f280000300a00 */
[----:B------:R-:W4:Y:S01]  /*976c0*/  LDL.LU R149, [R1+0x2494] ;  /* 0x0024940001957983 */ /* 0x000f220000300800 */
[----:B------:R-:W-:-:S02]  /*976d0*/  SEL R136, R136, RZ, !P0 ;  /* 0x000000ff88887207 */ /* 0x000fc40004000000 */
[----:B------:R-:W-:Y:S01]  /*976e0*/  ISETP.GT.AND P5, PT, R3, 0x4c, PT ;  /* 0x0000004c0300780c */ /* 0x000fe20003fa4270 */
[----:B--2---:R-:W-:Y:S01]  /*976f0*/  IMAD.X R137, R137, 0x1, R2, P6 ;  /* 0x0000000189897824 */ /* 0x004fe200030e0602 */
[----:B------:R-:W-:Y:S02]  /*97700*/  ISETP.NE.U32.AND P1, PT, R136, RZ, PT ;  /* 0x000000ff8800720c */ /* 0x000fe40003f25070 */
[----:B------:R-:W-:Y:S01]  /*97710*/  SEL R136, RZ, 0x4, !P5 ;  /* 0x00000004ff887807 */ /* 0x000fe20006800000 */
[----:B-1----:R-:W-:Y:S02]  /*97720*/  IMAD.MOV.U32 R132, RZ, RZ, R141 ;  /* 0x000000ffff847224 */ /* 0x002fe400078e008d */
[----:B------:R-:W-:Y:S01]  /*97730*/  IMAD.MOV.U32 R133, RZ, RZ, R148 ;  /* 0x000000ffff857224 */ /* 0x000fe200078e0094 */
[----:B------:R-:W-:Y:S04]  /*97740*/  STL [R1+0x2424], R137 ;  /* 0x0024248901007387 */ /* 0x000fe80000100800 */
[----:B------:R1:W-:Y:S01]  /*97750*/  LDGSTS.E [R252+0x1e400], [R132.64], P2 ;  /* 0x1e40000084fc7fae */ /* 0x0003e20009121846 */
[----:B------:R-:W-:Y:S01]  /*97760*/  HMMA.1688.F32.TF32 R200, R236, R250, R244 ;  /* 0x000000faecc8723c */ /* 0x000fe200000810f4 */
[----:B------:R-:W-:Y:S01]  /*97770*/  MOV R176, R250 ;  /* 0x000000fa00b07202 */ /* 0x000fe20000000f00 */
[----:B-1----:R-:W-:Y:S01]  /*97780*/  IMAD.MOV.U32 R132, RZ, RZ, R69 ;  /* 0x000000ffff847224 */ /* 0x002fe200078e0045 */
[----:B------:R-:W-:-:S05]  /*97790*/  MOV R133, R137 ;  /* 0x0000008900857202 */ /* 0x000fca0000000f00 */
[----:B------:R1:W-:Y:S01]  /*977a0*/  LDGSTS.E [R252+0x1e600], [R132.64], P2 ;  /* 0x1e60000084fc7fae */ /* 0x0003e20009121846 */
[----:B------:R-:W-:Y:S01]  /*977b0*/  IMAD.MOV.U32 R144, RZ, RZ, R251 ;  /* 0x000000ffff907224 */ /* 0x000fe200078e00fb */
[----:B------:R-:W-:Y:S01]  /*977c0*/  HMMA.1688.F32.TF32 R208, R236, R166, R168 ;  /* 0x000000a6ecd0723c */ /* 0x000fe200000810a8 */
[-C--:B---3--:R-:W-:Y:S02]  /*977d0*/  IADD3 R71, P5, R71, R0.reuse, RZ ;  /* 0x0000000047477210 */ /* 0x088fe40007fbe0ff */
[----:B----4-:R-:W-:-:S05]  /*977e0*/  IADD3 R68, P6, R68, R0, RZ ;  /* 0x0000000044447210 */ /* 0x010fca0007fde0ff */
[----:B------:R-:W-:Y:S01]  /*977f0*/  STL [R1+0x2490], R68 ;  /* 0x0024904401007387 */ /* 0x000fe20000100800 */
[----:B------:R-:W-:-:S03]  /*97800*/  IMAD.X R70, R70, 0x1, R2, P6 ;  /* 0x0000000146467824 */ /* 0x000fc600030e0602 */
[----:B------:R-:W-:Y:S04]  /*97810*/  STL [R1+0x2498], R71 ;  /* 0x0024984701007387 */ /* 0x000fe80000100800 */
[----:B------:R-:W2:Y:S04]  /*97820*/  LDL.LU R156, [R1+0x24a8] ;  /* 0x0024a800019c7983 */ /* 0x000ea80000300800 */
[----:B------:R-:W3:Y:S04]  /*97830*/  LDL.LU R216, [R1+0xed0] ;  /* 0x000ed00001d87983 */ /* 0x000ee80000300800 */
[----:B------:R-:W3:Y:S04]  /*97840*/  LDL.LU R217, [R1+0xed4] ;  /* 0x000ed40001d97983 */ /* 0x000ee80000300800 */
[----:B------:R4:W-:Y:S01]  /*97850*/  STL [R1+0x248c], R70 ;  /* 0x00248c4601007387 */ /* 0x0009e20000100800 */
[----:B-1----:R-:W-:-:S03]  /*97860*/  IMAD.MOV.U32 R133, RZ, RZ, R70 ;  /* 0x000000ffff857224 */ /* 0x002fc600078e0046 */
[----:B------:R-:W3:Y:S01]  /*97870*/  LDL.LU R218, [R1+0xed8] ;  /* 0x000ed80001da7983 */ /* 0x000ee20000300800 */
[----:B------:R-:W-:-:S03]  /*97880*/  IMAD.X R149, R149, 0x1, R2, P5 ;  /* 0x0000000195957824 */ /* 0x000fc600028e0602 */
[----:B------:R-:W3:Y:S04]  /*97890*/  LDL.LU R219, [R1+0xedc] ;  /* 0x000edc0001db7983 */ /* 0x000ee80000300800 */
[----:B------:R-:W3:Y:S04]  /*978a0*/  LDL.LU.64 R246, [R1+0x1b8] ;  /* 0x0001b80001f67983 */ /* 0x000ee80000300a00 */
[----:B------:R-:W3:Y:S04]  /*978b0*/  LDL.LU R69, [R1+0x24a0] ;  /* 0x0024a00001457983 */ /* 0x000ee80000300800 */
[----:B----4-:R-:W4:Y:S04]  /*978c0*/  LDL.LU R70, [R1+0x249c] ;  /* 0x00249c0001467983 */ /* 0x010f280000300800 */
[----:B------:R-:W4:Y:S04]  /*978d0*/  LDL.LU R248, [R1+0xee0] ;  /* 0x000ee00001f87983 */ /* 0x000f280000300800 */
[----:B------:R-:W-:Y:S04]  /*978e0*/  STL [R1+0x2494], R149 ;  /* 0x0024949501007387 */ /* 0x000fe80000100800 */
[----:B------:R-:W4:Y:S04]  /*978f0*/  LDL.LU R249, [R1+0xee4] ;  /* 0x000ee40001f97983 */ /* 0x000f280000300800 */
[----:B------:R-:W4:Y:S04]  /*97900*/  LDL.LU R250, [R1+0xee8] ;  /* 0x000ee80001fa7983 */ /* 0x000f280000300800 */
[----:B------:R-:W4:Y:S04]  /*97910*/  LDL.LU R251, [R1+0xeec] ;  /* 0x000eec0001fb7983 */ /* 0x000f280000300800 */
[----:B------:R-:W4:Y:S04]  /*97920*/  LDL.LU.64 R170, [R1+0x1a8] ;  /* 0x0001a80001aa7983 */ /* 0x000f280000300a00 */
[----:B------:R-:W4:Y:S01]  /*97930*/  LDL.LU R164, [R1+0x24a4] ;  /* 0x0024a40001a47983 */ /* 0x000f220000300800 */
[----:B------:R-:W-:-:S03]  /*97940*/  IMAD.MOV.U32 R132, RZ, RZ, R68 ;  /* 0x000000ffff847224 */ /* 0x000fc600078e0044 */
[----:B------:R-:W4:Y:S04]  /*97950*/  LDL.LU R148, [R1+0x2510] ;  /* 0x0025100001947983 */ /* 0x000f280000300800 */
[----:B------:R-:W4:Y:S04]  /*97960*/  LDL.LU R68, [R1+0x2518] ;  /* 0x0025180001447983 */ /* 0x000f280000300800 */
[----:B------:R-:W4:Y:S01]  /*97970*/  LDL.LU R153, [R1+0x250c] ;  /* 0x00250c0001997983 */ /* 0x000f220000300800 */
[----:B------:R-:W-:Y:S03]  /*97980*/  HMMA.1688.F32.TF32 R212, R236, R174, R192 ;  /* 0x000000aeecd4723c */ /* 0x000fe600000810c0 */
[----:B------:R1:W-:Y:S01]  /*97990*/  LDGSTS.E [R252+0x20000], [R132.64], P4 ;  /* 0x2000000084fc7fae */ /* 0x0003e2000a121846 */
[----:B------:R-:W-:Y:S01]  /*979a0*/  MOV R141, R174 ;  /* 0x000000ae008d7202 */ /* 0x000fe20000000f00 */
[----:B------:R-:W-:Y:S01]  /*979b0*/  IMAD.MOV.U32 R137, RZ, RZ, R175 ;  /* 0x000000ffff897224 */ /* 0x000fe200078e00af */
[----:B------:R-:W-:Y:S01]  /*979c0*/  SEL R136, R136, RZ, !P0 ;  /* 0x000000ff88887207 */ /* 0x000fe20004000000 */
[----:B-1----:R-:W-:-:S02]  /*979d0*/  IMAD.MOV.U32 R132, RZ, RZ, R71 ;  /* 0x000000ffff847224 */ /* 0x002fc400078e0047 */
[----:B------:R-:W-:Y:S01]  /*979e0*/  IMAD.MOV.U32 R133, RZ, RZ, R149 ;  /* 0x000000ffff857224 */ /* 0x000fe200078e0095 */
[----:B------:R-:W-:-:S04]  /*979f0*/  ISETP.NE.U32.AND P2, PT, R136, RZ, PT ;  /* 0x000000ff8800720c */ /* 0x000fc80003f45070 */
[----:B------:R1:W-:Y:S01]  /*97a00*/  LDGSTS.E [R252+0x20200], [R132.64], P4 ;  /* 0x2020000084fc7fae */ /* 0x0003e2000a121846 */
[-C--:B--2---:R-:W-:Y:S02]  /*97a10*/  IADD3 R156, P6, R156, R0.reuse, RZ ;  /* 0x000000009c9c7210 */ /* 0x084fe40007fde0ff */
[----:B---3--:R-:W-:-:S05]  /*97a20*/  IADD3 R69, P5, R69, R0, RZ ;  /* 0x0000000045457210 */ /* 0x008fca0007fbe0ff */
[----:B------:R-:W-:Y:S01]  /*97a30*/  STL [R1+0x24a0], R69 ;  /* 0x0024a04501007387 */ /* 0x000fe20000100800 */
[----:B----4-:R-:W-:-:S03]  /*97a40*/  IADD3.X R70, R70, R2, RZ, P5, !PT ;  /* 0x0000000246467210 */ /* 0x010fc60002ffe4ff */
[----:B------:R-:W2:Y:S04]  /*97a50*/  LDL.LU R192, [R1+0xef0] ;  /* 0x000ef00001c07983 */ /* 0x000ea80000300800 */
[----:B------:R-:W-:Y:S04]  /*97a60*/  STL [R1+0x24a8], R156 ;  /* 0x0024a89c01007387 */ /* 0x000fe80000100800 */
[----:B------:R-:W2:Y:S01]  /*97a70*/  LDL.LU R193, [R1+0xef4] ;  /* 0x000ef40001c17983 */ /* 0x000ea20000300800 */
[----:B------:R-:W-:-:S03]  /*97a80*/  ISETP.GT.AND P5, PT, R3, 0x50, PT ;  /* 0x000000500300780c */ /* 0x000fc60003fa4270 */
[----:B------:R-:W2:Y:S01]  /*97a90*/  LDL.LU R194, [R1+0xef8] ;  /* 0x000ef80001c27983 */ /* 0x000ea20000300800 */
[----:B-1----:R-:W-:-:S03]  /*97aa0*/  IMAD.MOV.U32 R133, RZ, RZ, R70 ;  /* 0x000000ffff857224 */ /* 0x002fc600078e0046 */
[----:B------:R-:W2:Y:S04]  /*97ab0*/  LDL.LU R195, [R1+0xefc] ;  /* 0x000efc0001c37983 */ /* 0x000ea80000300800 */
[----:B------:R-:W2:Y:S01]  /*97ac0*/  LDL.LU.64 R174, [R1+0x138] ;  /* 0x0001380001ae7983 */ /* 0x000ea20000300a00 */
[----:B------:R-:W-:-:S03]  /*97ad0*/  IMAD.X R164, R164, 0x1, R2, P6 ;  /* 0x00000001a4a47824 */ /* 0x000fc600030e0602 */
[----:B------:R1:W-:Y:S01]  /*97ae0*/  STL [R1+0x249c], R70 ;  /* 0x00249c4601007387 */ /* 0x0003e20000100800 */
[----:B------:R-:W-:-:S03]  /*97af0*/  IADD3 R148, P6, R148, R0, RZ ;  /* 0x0000000094947210 */ /* 0x000fc60007fde0ff */
[----:B------:R3:W-:Y:S01]  /*97b00*/  STL [R1+0x24a4], R164 ;  /* 0x0024a4a401007387 */ /* 0x0007e20000100800 */
[----:B------:R-:W-:Y:S02]  /*97b10*/  SEL R136, RZ, 0x4, !P5 ;  /* 0x00000004ff887807 */ /* 0x000fe40006800000 */
[----:B------:R-:W-:Y:S01]  /*97b20*/  IADD3 R68, P5, R68, R0, RZ ;  /* 0x0000000044447210 */ /* 0x000fe20007fbe0ff */
[----:B-1----:R-:W4:Y:S01]  /*97b30*/  LDL.LU R70, [R1+0x2514] ;  /* 0x0025140001467983 */ /* 0x002f220000300800 */
[----:B------:R-:W-:-:S03]  /*97b40*/  IMAD.X R153, R153, 0x1, R2, P6 ;  /* 0x0000000199997824 */ /* 0x000fc600030e0602 */
[----:B------:R-:W4:Y:S01]  /*97b50*/  LDL.LU R71, [R1+0x2520] ;  /* 0x0025200001477983 */ /* 0x000f220000300800 */
[----:B------:R-:W-:-:S03]  /*97b60*/  MOV R132, R69 ;  /* 0x0000004500847202 */ /* 0x000fc60000000f00 */
[----:B------:R-:W-:Y:S04]  /*97b70*/  STL [R1+0x2510], R148 ;  /* 0x0025109401007387 */ /* 0x000fe80000100800 */
[----:B------:R1:W-:Y:S04]  /*97b80*/  STL [R1+0x250c], R153 ;  /* 0x00250c9901007387 */ /* 0x0003e80000100800 */
[----:B------:R-:W-:Y:S04]  /*97b90*/  STL [R1+0x2518], R68 ;  /* 0x0025184401007387 */ /* 0x000fe80000100800 */
[----:B------:R-:W4:Y:S01]  /*97ba0*/  LDL.LU R69, [R1+0x2528] ;  /* 0x0025280001457983 */ /* 0x000f220000300800 */
[----:B------:R-:W-:-:S03]  /*97bb0*/  SEL R136, R136, RZ, !P0 ;  /* 0x000000ff88887207 */ /* 0x000fc60004000000 */
[----:B------:R1:W-:Y:S01]  /*97bc0*/  LDGSTS.E [R252+0x20400], [R132.64], P4 ;  /* 0x2040000084fc7fae */ /* 0x0003e2000a121846 */
[----:B------:R-:W-:Y:S01]  /*97bd0*/  MOV R160, R166 ;  /* 0x000000a600a07202 */ /* 0x000fe20000000f00 */
[----:B------:R-:W-:Y:S02]  /*97be0*/  IMAD.MOV.U32 R157, RZ, RZ, R167 ;  /* 0x000000ffff9d7224 */ /* 0x000fe400078e00a7 */
[----:B-1----:R-:W-:Y:S02]  /*97bf0*/  IMAD.MOV.U32 R132, RZ, RZ, R156 ;  /* 0x000000ffff847224 */ /* 0x002fe400078e009c */
[----:B------:R-:W-:Y:S02]  /*97c00*/  IMAD.MOV.U32 R133, RZ, RZ, R164 ;  /* 0x000000ffff857224 */ /* 0x000fe400078e00a4 */
[----:B---3--:R-:W3:Y:S04]  /*97c10*/  LDL.LU R164, [R1+0xf00] ;  /* 0x000f000001a47983 */ /* 0x008ee80000300800 */
[----:B------:R-:W3:Y:S04]  /*97c20*/  LDL.LU R165, [R1+0xf04] ;  /* 0x000f040001a57983 */ /* 0x000ee80000300800 */
[----:B------:R-:W3:Y:S04]  /*97c30*/  LDL.LU R166, [R1+0xf08] ;  /* 0x000f080001a67983 */ /* 0x000ee80000300800 */
[----:B------:R1:W-:Y:S01]  /*97c40*/  LDGSTS.E [R252+0x20600], [R132.64], P4 ;  /* 0x2060000084fc7fae */ /* 0x0003e2000a121846 */
[----:B------:R-:W-:-:S03]  /*97c50*/  ISETP.NE.U32.AND P4, PT, R136, RZ, PT ;  /* 0x000000ff8800720c */ /* 0x000fc60003f85070 */
[----:B------:R-:W3:Y:S04]  /*97c60*/  LDL.LU R167, [R1+0xf0c] ;  /* 0x000f0c0001a77983 */ /* 0x000ee80000300800 */
[----:B------:R-:W3:Y:S04]  /*97c70*/  LDL.LU R136, [R1+0x251c] ;  /* 0x00251c0001887983 */ /* 0x000ee80000300800 */
[----:B------:R-:W3:Y:S01]  /*97c80*/  LDL.LU R168, [R1+0x2524] ;  /* 0x0025240001a87983 */ /* 0x000ee20000300800 */
[----:B------:R-:W-:Y:S01]  /*97c90*/  HMMA.1688.F32.TF32 R220, R236, R170, R248 ;  /* 0x000000aaecdc723c */ /* 0x000fe200000810f8 */
[----:B------:R-:W-:Y:S01]  /*97ca0*/  IMAD.MOV.U32 R152, RZ, RZ, R170 ;  /* 0x000000ffff987224 */ /* 0x000fe200078e00aa */
[----:B-1----:R-:W-:Y:S01]  /*97cb0*/  MOV R132, R148 ;  /* 0x0000009400847202 */ /* 0x002fe20000000f00 */
[----:B------:R-:W-:-:S05]  /*97cc0*/  IMAD.MOV.U32 R133, RZ, RZ, R153 ;  /* 0x000000ffff857224 */ /* 0x000fca00078e0099 */
[----:B------:R1:W-:Y:S01]  /*97cd0*/  LDGSTS.E [R252+0x22000], [R132.64], P3 ;  /* 0x2200000084fc7fae */ /* 0x0003e20009921846 */
[----:B--2---:R-:W-:Y:S01]  /*97ce0*/  HMMA.1688.F32.TF32 R224, R236, R174, R192 ;  /* 0x000000aeece0723c */ /* 0x004fe200000810c0 */
[----:B----4-:R-:W-:Y:S01]  /*97cf0*/  IMAD.X R70, R70, 0x1, R2, P5 ;  /* 0x0000000146467824 */ /* 0x010fe200028e0602 */
[----:B------:R-:W-:-:S04]  /*97d00*/  IADD3 R71, P5, R71, R0, RZ ;  /* 0x0000000047477210 */ /* 0x000fc80007fbe0ff */
[----:B------:R2:W-:Y:S04]  /*97d10*/  STL [R1+0x2514], R70 ;  /* 0x0025144601007387 */ /* 0x0005e80000100800 */
[----:B------:R-:W4:Y:S04]  /*97d20*/  LDL.LU R169, [R1+0x2590] ;  /* 0x0025900001a97983 */ /* 0x000f280000300800 */
[----:B------:R-:W-:Y:S04]  /*97d30*/  STL [R1+0x2520], R71 ;  /* 0x0025204701007387 */ /* 0x000fe80000100800 */
[----:B------:R-:W4:Y:S01]  /*97d40*/  LDL.LU R192, [R1+0xf10] ;  /* 0x000f100001c07983 */ /* 0x000f220000300800 */
[----:B------:R-:W-:-:S03]  /*97d50*/  IADD3 R69, P6, R69, R0, RZ ;  /* 0x0000000045457210 */ /* 0x000fc60007fde0ff */
[----:B------:R-:W4:Y:S04]  /*97d60*/  LDL.LU R193, [R1+0xf14] ;  /* 0x000f140001c17983 */ /* 0x000f280000300800 */
[----:B------:R-:W4:Y:S04]  /*97d70*/  LDL.LU R194, [R1+0xf18] ;  /* 0x000f180001c27983 */ /* 0x000f280000300800 */
[----:B------:R-:W4:Y:S01]  /*97d80*/  LDL.LU R195, [R1+0xf1c] ;  /* 0x000f1c0001c37983 */ /* 0x000f220000300800 */
[----:B------:R-:W-:-:S03]  /*97d90*/  IMAD.MOV.U32 R156, RZ, RZ, R174 ;  /* 0x000000ffff9c7224 */ /* 0x000fc600078e00ae */
[----:B------:R-:W4:Y:S01]  /*97da0*/  LDL.LU R170, [R1+0x258c] ;  /* 0x00258c0001aa7983 */ /* 0x000f220000300800 */
[----:B------:R-:W-:-:S03]  /*97db0*/  IMAD.MOV.U32 R153, RZ, RZ, R175 ;  /* 0x000000ffff997224 */ /* 0x000fc600078e00af */
[----:B------:R-:W4:Y:S01]  /*97dc0*/  LDL.LU R172, [R1+0xf20] ;  /* 0x000f200001ac7983 */ /* 0x000f220000300800 */
[----:B-1----:R-:W-:-:S03]  /*97dd0*/  IMAD.MOV.U32 R133, RZ, RZ, R70 ;  /* 0x000000ffff857224 */ /* 0x002fc600078e0046 */
[----:B------:R-:W-:Y:S04]  /*97de0*/  STL [R1+0x2528], R69 ;  /* 0x0025284501007387 */ /* 0x000fe80000100800 */
[----:B------:R-:W4:Y:S04]  /*97df0*/  LDL.LU R173, [R1+0xf24] ;  /* 0x000f240001ad7983 */ /* 0x000f280000300800 */
[----:B------:R-:W4:Y:S04]  /*97e00*/  LDL.LU R174, [R1+0xf28] ;  /* 0x000f280001ae7983 */ /* 0x000f280000300800 */
[----:B------:R-:W4:Y:S04]  /*97e10*/  LDL.LU R175, [R1+0xf2c] ;  /* 0x000f2c0001af7983 */ /* 0x000f280000300800 */
[----:B--2---:R-:W2:Y:S01]  /*97e20*/  LDL.LU R70, [R1+0x2598] ;  /* 0x0025980001467983 */ /* 0x004ea20000300800 */
[--C-:B---3--:R-:W-:Y:S01]  /*97e30*/  IMAD.X R136, R136, 0x1, R2.reuse, P5 ;  /* 0x0000000188887824 */ /* 0x108fe200028e0602 */
[----:B------:R-:W-:Y:S01]  /*97e40*/  MOV R132, R68 ;  /* 0x0000004400847202 */ /* 0x000fe20000000f00 */
[----:B------:R-:W-:-:S03]  /*97e50*/  IMAD.X R168, R168, 0x1, R2, P6 ;  /* 0x00000001a8a87824 */ /* 0x000fc600030e0602 */
[----:B------:R1:W-:Y:S01]  /*97e60*/  STL [R1+0x251c], R136 ;  /* 0x00251c8801007387 */ /* 0x0003e20000100800 */
[----:B------:R-:W-:-:S03]  /*97e70*/  ISETP.GT.AND P5, PT, R3, 0x54, PT ;  /* 0x000000540300780c */ /* 0x000fc60003fa4270 */
[----:B------:R3:W-:Y:S01]  /*97e80*/  STL [R1+0x2524], R168 ;  /* 0x002524a801007387 */ /* 0x0007e20000100800 */
[----:B------:R-:W-:Y:S03]  /*97e90*/  HMMA.1688.F32.TF32 R228, R236, R134, R164 ;  /* 0x00000086ece4723c */ /* 0x000fe600000810a4 */
[----:B------:R-:W3:Y:S04]  /*97ea0*/  LDL.LU R68, [R1+0x25a0] ;  /* 0x0025a00001447983 */ /* 0x000ee80000300800 */
[----:B------:R1:W-:Y:S04]  /*97eb0*/  LDGSTS.E [R252+0x22200], [R132.64], P3 ;  /* 0x2220000084fc7fae */ /* 0x0003e80009921846 */
[----:B------:R-:W3:Y:S01]  /*97ec0*/  LDL.LU R148, [R1+0x25a8] ;  /* 0x0025a80001947983 */ /* 0x000ee20000300800 */
[----:B-1----:R-:W-:Y:S01]  /*97ed0*/  MOV R132, R71 ;  /* 0x0000004700847202 */ /* 0x002fe20000000f00 */
[----:B------:R-:W-:Y:S01]  /*97ee0*/  IMAD.MOV.U32 R133, RZ, RZ, R136 ;  /* 0x000000ffff857224 */ /* 0x000fe200078e0088 */
[----:B------:R-:W-:-:S04]  /*97ef0*/  SEL R136, RZ, 0x4, !P5 ;  /* 0x00000004ff887807 */ /* 0x000fc80006800000 */
[----:B------:R1:W-:Y:S02]  /*97f00*/  LDGSTS.E [R252+0x22400], [R132.64], P3 ;  /* 0x2240000084fc7fae */ /* 0x0003e40009921846 */
[----:B-1----:R-:W-:Y:S01]  /*97f10*/  IMAD.MOV.U32 R132, RZ, RZ, R69 ;  /* 0x000000ffff847224 */ /* 0x002fe200078e0045 */
[----:B------:R-:W-:-:S05]  /*97f20*/  MOV R133, R168 ;  /* 0x000000a800857202 */ /* 0x000fca0000000f00 */
[----:B------:R1:W-:Y:S01]  /*97f30*/  LDGSTS.E [R252+0x22600], [R132.64], P3 ;  /* 0x2260000084fc7fae */ /* 0x0003e20009921846 */
[----:B----4-:R-:W-:-:S05]  /*97f40*/  IADD3 R169, P6, R169, R0, RZ ;  /* 0x00000000a9a97210 */ /* 0x010fca0007fde0ff */
[----:B------:R-:W-:Y:S04]  /*97f50*/  STL [R1+0x2590], R169 ;  /* 0x002590a901007387 */ /* 0x000fe80000100800 */
[----:B------:R-:W4:Y:S04]  /*97f60*/  LDL.LU R71, [R1+0x2594] ;  /* 0x0025940001477983 */ /* 0x000f280000300800 */
[----:B------:R-:W4:Y:S04]  /*97f70*/  LDL.LU R164, [R1+0xf50] ;  /* 0x000f500001a47983 */ /* 0x000f280000300800 */
[----:B------:R-:W4:Y:S04]  /*97f80*/  LDL.LU R165, [R1+0xf54] ;  /* 0x000f540001a57983 */ /* 0x000f280000300800 */
[----:B------:R-:W4:Y:S01]  /*97f90*/  LDL.LU R166, [R1+0xf58] ;  /* 0x000f580001a67983 */ /* 0x000f220000300800 */
[----:B------:R-:W-:-:S03]  /*97fa0*/  IMAD.X R170, R170, 0x1, R2, P6 ;  /* 0x00000001aaaa7824 */ /* 0x000fc600030e0602 */
[----:B------:R-:W4:Y:S04]  /*97fb0*/  LDL.LU R167, [R1+0xf5c] ;  /* 0x000f5c0001a77983 */ /* 0x000f280000300800 */
[----:B------:R-:W-:Y:S01]  /*97fc0*/  STL [R1+0x258c], R170 ;  /* 0x00258caa01007387 */ /* 0x000fe20000100800 */
[----:B--2---:R-:W-:-:S05]  /*97fd0*/  IADD3 R70, P5, R70, R0, RZ ;  /* 0x0000000046467210 */ /* 0x004fca0007fbe0ff */
[----:B------:R-:W-:Y:S04]  /*97fe0*/  STL [R1+0x2598], R70 ;  /* 0x0025984601007387 */ /* 0x000fe80000100800 */
[----:B------:R-:W2:Y:S04]  /*97ff0*/  LDL.LU R69, [R1+0x259c] ;  /* 0x00259c0001457983 */ /* 0x000ea80000300800 */
[----:B---3--:R-:W3:Y:S01]  /*98000*/  LDL.LU R168, [R1+0x25a4] ;  /* 0x0025a40001a87983 */ /* 0x008ee20000300800 */
[----:B-1----:R-:W-:Y:S01]  /*98010*/  IMAD.MOV.U32 R132, RZ, RZ, R169 ;  /* 0x000000ffff847224 */ /* 0x002fe200078e00a9 */
[----:B------:R-:W-:Y:S01]  /*98020*/  IADD3 R68, P6, R68, R0, RZ ;  /* 0x0000000044447210 */ /* 0x000fe20007fde0ff */
[----:B------:R-:W-:Y:S01]  /*98030*/  IMAD.MOV.U32 R133, RZ, RZ, R170 ;  /* 0x000000ffff857224 */ /* 0x000fe200078e00aa */
[----:B------:R-:W3:Y:S01]  /*98040*/  LDL.LU R179, [R1+0x2610] ;  /* 0x0026100001b37983 */ /* 0x000ee20000300800 */
[C---:B------:R-:W-:Y:S03]  /*98050*/  HMMA.1688.F32.TF32 R232, R236.reuse, R138, R192 ;  /* 0x0000008aece8723c */ /* 0x040fe600000810c0 */
[----:B------:R1:W-:Y:S04]  /*98060*/  STL [R1+0x25a0], R68 ;  /* 0x0025a04401007387 */ /* 0x0003e80000100800 */
[----:B------:R1:W-:Y:S01]  /*98070*/  LDGSTS.E [R252+0x24000], [R132.64], P1 ;  /* 0x2400000084fc7fae */ /* 0x0003e20008921846 */
[----:B------:R-:W-:Y:S01]  /*98080*/  HMMA.1688.F32.TF32 R248, R236, R142, R172 ;  /* 0x0000008eecf8723c */ /* 0x000fe200000810ac */
[----:B-1----:R-:W-:-:S02]  /*98090*/  IMAD.MOV.U32 R132, RZ, RZ, R70 ;  /* 0x000000ffff847224 */ /* 0x002fc400078e0046 */
[----:B----4-:R-:W-:Y:S01]  /*980a0*/  IMAD.X R71, R71, 0x1, R2, P5 ;  /* 0x0000000147477824 */ /* 0x010fe200028e0602 */
[----:B------:R-:W-:-:S04]  /*980b0*/  IADD3 R148, P5, R148, R0, RZ ;  /* 0x0000000094947210 */ /* 0x000fc80007fbe0ff */
[----:B------:R-:W-:Y:S01]  /*980c0*/  STL [R1+0x2594], R71 ;  /* 0x0025944701007387 */ /* 0x000fe20000100800 */
[----:B------:R-:W-:-:S03]  /*980d0*/  IMAD.MOV.U32 R133, RZ, RZ, R71 ;  /* 0x000000ffff857224 */ /* 0x000fc600078e0047 */
[----:B------:R-:W4:Y:S04]  /*980e0*/  LDL.LU R192, [R1+0xf60] ;  /* 0x000f600001c07983 */ /* 0x000f280000300800 */
[----:B------:R-:W4:Y:S04]  /*980f0*/  LDL.LU R193, [R1+0xf64] ;  /* 0x000f640001c17983 */ /* 0x000f280000300800 */
[----:B------:R-:W-:Y:S04]  /*98100*/  STL [R1+0x25a8], R148 ;  /* 0x0025a89401007387 */ /* 0x000fe80000100800 */
[----:B------:R-:W4:Y:S04]  /*98110*/  LDL.LU R194, [R1+0xf68] ;  /* 0x000f680001c27983 */ /* 0x000f280000300800 */
[----:B------:R-:W4:Y:S04]  /*98120*/  LDL.LU R195, [R1+0xf6c] ;  /* 0x000f6c0001c37983 */ /* 0x000f280000300800 */
[----:B------:R-:W4:Y:S04]  /*98130*/  LDL.LU R172, [R1+0x2618] ;  /* 0x0026180001ac7983 */ /* 0x000f280000300800 */
[----:B------:R1:W-:Y:S01]  /*98140*/  LDGSTS.E [R252+0x24200], [R132.64], P1 ;  /* 0x2420000084fc7fae */ /* 0x0003e20008921846 */
[----:B--2---:R-:W-:Y:S01]  /*98150*/  IADD3.X R69, R69, R2, RZ, P6, !PT ;  /* 0x0000000245457210 */ /* 0x004fe200037fe4ff */
[----:B---3--:R-:W-:-:S04]  /*98160*/  IMAD.X R168, R168, 0x1, R2, P5 ;  /* 0x00000001a8a87824 */ /* 0x008fc800028e0602 */
[----:B------:R2:W-:Y:S01]  /*98170*/  STL [R1+0x259c], R69 ;  /* 0x00259c4501007387 */ /* 0x0005e20000100800 */
[----:B-1----:R-:W-:Y:S01]  /*98180*/  MOV R132, R68 ;  /* 0x0000004400847202 */ /* 0x002fe20000000f00 */
[----:B------:R-:W-:Y:S02]  /*98190*/  IMAD.MOV.U32 R133, RZ, RZ, R69 ;  /* 0x000000ffff857224 */ /* 0x000fe400078e0045 */
[----:B------:R1:W-:Y:S04]  /*981a0*/  STL [R1+0x25a4], R168 ;  /* 0x0025a4a801007387 */ /* 0x0003e80000100800 */
[----:B------:R-:W3:Y:S04]  /*981b0*/  LDL.LU R68, [R1+0xf70] ;  /* 0x000f700001447983 */ /* 0x000ee80000300800 */
[----:B--2---:R-:W3:Y:S04]  /*981c0*/  LDL.LU R69, [R1+0xf74] ;  /* 0x000f740001457983 */ /* 0x004ee80000300800 */
[----:B------:R-:W3:Y:S04]  /*981d0*/  LDL.LU R70, [R1+0xf78] ;  /* 0x000f780001467983 */ /* 0x000ee80000300800 */
[----:B------:R-:W3:Y:S04]  /*981e0*/  LDL.LU R71, [R1+0xf7c] ;  /* 0x000f7c0001477983 */ /* 0x000ee80000300800 */
[----:B------:R-:W2:Y:S01]  /*981f0*/  LDL.LU R184, [R1+0x260c] ;  /* 0x00260c0001b87983 */ /* 0x000ea20000300800 */
[----:B------:R-:W-:-:S02]  /*98200*/  SEL R136, R136, RZ, !P0 ;  /* 0x000000ff88887207 */ /* 0x000fc40004000000 */
[----:B------:R-:W-:Y:S01]  /*98210*/  ISETP.GT.AND P5, PT, R3, 0x58, PT ;  /* 0x000000580300780c */ /* 0x000fe20003fa4270 */
[----:B------:R1:W-:Y:S01]  /*98220*/  LDGSTS.E [R252+0x24400], [R132.64], P1 ;  /* 0x2440000084fc7fae */ /* 0x0003e20008921846 */
[----:B------:R-:W-:Y:S02]  /*98230*/  ISETP.NE.U32.AND P3, PT, R136, RZ, PT ;  /* 0x000000ff8800720c */ /* 0x000fe40003f65070 */
[----:B------:R-:W-:Y:S02]  /*98240*/  SEL R136, RZ, 0x4, !P5 ;  /* 0x00000004ff887807 */ /* 0x000fe40006800000 */
[----:B------:R-:W-:Y:S02]  /*98250*/  IADD3 R179, P5, R179, R0, RZ ;  /* 0x00000000b3b37210 */ /* 0x000fe40007fbe0ff */
[----:B------:R-:W-:Y:S01]  /*98260*/  MOV R149, R171 ;  /* 0x000000ab00957202 */ /* 0x000fe20000000f00 */
[----:B-1----:R-:W-:Y:S02]  /*98270*/  IMAD.MOV.U32 R132, RZ, RZ, R148 ;  /* 0x000000ffff847224 */ /* 0x002fe400078e0094 */
[----:B------:R-:W-:Y:S01]  /*98280*/  IMAD.MOV.U32 R133, RZ, RZ, R168 ;  /* 0x000000ffff857224 */ /* 0x000fe200078e00a8 */
[----:B------:R-:W3:Y:S04]  /*98290*/  LDL.LU R148, [R1+0x2620] ;  /* 0x0026200001947983 */ /* 0x000ee80000300800 */
[----:B------:R-:W3:Y:S04]  /*982a0*/  LDL.LU R168, [R1+0xf90] ;  /* 0x000f900001a87983 */ /* 0x000ee80000300800 */
[----:B------:R-:W-:Y:S04]  /*982b0*/  STL [R1+0x2610], R179 ;  /* 0x002610b301007387 */ /* 0x000fe80000100800 */
[----:B------:R-:W3:Y:S04]  /*982c0*/  LDL.LU R169, [R1+0xf94] ;  /* 0x000f940001a97983 */ /* 0x000ee80000300800 */
[----:B------:R-:W3:Y:S04]  /*982d0*/  LDL.LU R170, [R1+0xf98] ;  /* 0x000f980001aa7983 */ /* 0x000ee80000300800 */
[----:B------:R-:W3:Y:S04]  /*982e0*/  LDL.LU R171, [R1+0xf9c] ;  /* 0x000f9c0001ab7983 */ /* 0x000ee80000300800 */
[----:B------:R-:W3:Y:S04]  /*982f0*/  LDL.LU R175, [R1+0x2614] ;  /* 0x0026140001af7983 */ /* 0x000ee80000300800 */
[----:B------:R-:W3:Y:S04]  /*98300*/  LDL.LU R177, [R1+0x261c] ;  /* 0x00261c0001b17983 */ /* 0x000ee80000300800 */
[----:B------:R-:W3:Y:S01]  /*98310*/  LDL.LU R173, [R1+0x2628] ;  /* 0x0026280001ad7983 */ /* 0x000ee20000300800 */
[----:B------:R-:W-:Y:S03]  /*98320*/  HMMA.1688.F32.TF32 R216, R236, R246, R216 ;  /* 0x000000f6ecd8723c */ /* 0x000fe600000810d8 */
[----:B------:R-:W3:Y:S01]  /*98330*/  LDL.LU R244, [R1+0xf80] ;  /* 0x000f800001f47983 */ /* 0x000ee20000300800 */
[----:B------:R-:W-:-:S02]  /*98340*/  IMAD.MOV.U32 R180, RZ, RZ, R246 ;  /* 0x000000ffffb47224 */ /* 0x000fc400078e00f6 */
[----:B------:R-:W-:Y:S01]  /*98350*/  IMAD.MOV.U32 R161, RZ, RZ, R247 ;  /* 0x000000ffffa17224 */ /* 0x000fe200078e00f7 */
[----:B------:R1:W-:Y:S01]  /*98360*/  LDGSTS.E [R252+0x24600], [R132.64], P1 ;  /* 0x2460000084fc7fae */ /* 0x0003e20008921846 */
[----:B----4-:R-:W-:-:S05]  /*98370*/  IADD3 R172, P6, R172, R0, RZ ;  /* 0x00000000acac7210 */ /* 0x010fca0007fde0ff */
[----:B------:R-:W-:Y:S01]  /*98380*/  STL [R1+0x2618], R172 ;  /* 0x002618ac01007387 */ /* 0x000fe20000100800 */
[----:B--2---:R-:W-:-:S05]  /*98390*/  IADD3.X R184, R184, R2, RZ, P5, !PT ;  /* 0x00000002b8b87210 */ /* 0x004fca0002ffe4ff */
[----:B------:R2:W-:Y:S04]  /*983a0*/  STL [R1+0x260c], R184 ;  /* 0x00260cb801007387 */ /* 0x0005e80000100800 */
[----:B------:R-:W4:Y:S04]  /*983b0*/  LDL.LU R245, [R1+0xf84] ;  /* 0x000f840001f57983 */ /* 0x000f280000300800 */
[----:B------:R-:W4:Y:S04]  /*983c0*/  LDL.LU R246, [R1+0xf88] ;  /* 0x000f880001f67983 */ /* 0x000f280000300800 */
[----:B------:R-:W4:Y:S04]  /*983d0*/  LDL.LU R247, [R1+0xf8c] ;  /* 0x000f8c0001f77983 */ /* 0x000f280000300800 */
[----:B------:R-:W4:Y:S01]  /*983e0*/  LDL.LU R174, [R1+0x2624] ;  /* 0x0026240001ae7983 */ /* 0x000f220000300800 */
[----:B-1----:R-:W-:-:S02]  /*983f0*/  SEL R132, R136, RZ, !P0 ;  /* 0x000000ff88847207 */ /* 0x002fc40004000000 */
[----:B---3--:R-:W-:Y:S01]  /*98400*/  IADD3 R148, P5, R148, R0, RZ ;  /* 0x0000000094947210 */ /* 0x008fe20007fbe0ff */
[----:B------:R-:W-:Y:S01]  /*98410*/  IMAD.MOV.U32 R133, RZ, RZ, R184 ;  /* 0x000000ffff857224 */ /* 0x000fe200078e00b8 */
[----:B------:R-:W-:Y:S01]  /*98420*/  ISETP.NE.U32.AND P1, PT, R132, RZ, PT ;  /* 0x000000ff8400720c */ /* 0x000fe20003f25070 */
[----:B------:R-:W-:Y:S01]  /*98430*/  IMAD.MOV.U32 R132, RZ, RZ, R179 ;  /* 0x000000ffff847224 */ /* 0x000fe200078e00b3 */
[----:B--2---:R-:W2:Y:S04]  /*98440*/  LDL.LU R184, [R1+0x2690] ;  /* 0x0026900001b87983 */ /* 0x004ea80000300800 */
[----:B------:R-:W-:Y:S04]  /*98450*/  STL [R1+0x2620], R148 ;  /* 0x0026209401007387 */ /* 0x000fe80000100800 */
[----:B------:R1:W-:Y:S01]  /*98460*/  LDGSTS.E [R252+0x26000], [R132.64], P2 ;  /* 0x2600000084fc7fae */ /* 0x0003e20009121846 */
[----:B------:R-:W-:Y:S01]  /*98470*/  IMAD.X R175, R175, 0x1, R2, P6 ;  /* 0x00000001afaf7824 */ /* 0x000fe200030e0602 */
[----:B------:R-:W-:-:S02]  /*98480*/  IADD3.X R177, R177, R2, RZ, P5, !PT ;  /* 0x00000002b1b17210 */ /* 0x000fc40002ffe4ff */
[----:B------:R-:W-:Y:S02]  /*98490*/  IADD3 R173, P6, R173, R0, RZ ;  /* 0x00000000adad7210 */ /* 0x000fe40007fde0ff */
[----:B------:R3:W-:Y:S01]  /*984a0*/  STL [R1+0x2614], R175 ;  /* 0x002614af01007387 */ /* 0x0007e20000100800 */
[----:B-1----:R-:W-:Y:S02]  /*984b0*/  IMAD.MOV.U32 R132, RZ, RZ, R172 ;  /* 0x000000ffff847224 */ /* 0x002fe400078e00ac */
[----:B------:R-:W-:Y:S01]  /*984c0*/  IMAD.MOV.U32 R133, RZ, RZ, R175 ;  /* 0x000000ffff857224 */ /* 0x000fe200078e00af */
[----:B------:R-:W-:Y:S04]  /*984d0*/  STL [R1+0x2628], R173 ;  /* 0x002628ad01007387 */ /* 0x000fe80000100800 */
[----:B------:R1:W-:Y:S04]  /*984e0*/  STL [R1+0x261c], R177 ;  /* 0x00261cb101007387 */ /* 0x0003e80000100800 */
[----:B------:R-:W2:Y:S04]  /*984f0*/  LDL.LU R186, [R1+0x268c] ;  /* 0x00268c0001ba7983 */ /* 0x000ea80000300800 */
[----:B------:R-:W2:Y:S04]  /*98500*/  LDL.LU R172, [R1+0x2698] ;  /* 0x0026980001ac7983 */ /* 0x000ea80000300800 */
[----:B------:R1:W-:Y:S04]  /*98510*/  LDGSTS.E [R252+0x26200], [R132.64], P2 ;  /* 0x2620000084fc7fae */ /* 0x0003e80009121846 */
[----:B---3--:R-:W4:Y:S01]  /*98520*/  LDL.LU R175, [R1+0x26a0] ;  /* 0x0026a00001af7983 */ /* 0x008f220000300800 */
[----:B-1----:R-:W-:Y:S01]  /*98530*/  IMAD.MOV.U32 R133, RZ, RZ, R177 ;  /* 0x000000ffff857224 */ /* 0x002fe200078e00b1 */
[----:B------:R-:W-:-:S02]  /*98540*/  MOV R132, R148 ;  /* 0x0000009400847202 */ /* 0x000fc40000000f00 */
[----:B------:R-:W4:Y:S04]  /*98550*/  LDL.LU R177, [R1+0x2694] ;  /* 0x0026940001b17983 */ /* 0x000f280000300800 */
[----:B------:R-:W4:Y:S01]  /*98560*/  LDL.LU R148, [R1+0x26a8] ;  /* 0x0026a80001947983 */ /* 0x000f220000300800 */
[----:B------:R-:W-:-:S03]  /*98570*/  ISETP.GT.AND P5, PT, R3, 0x5c, PT ;  /* 0x0000005c0300780c */ /* 0x000fc60003fa4270 */
[----:B------:R1:W-:Y:S01]  /*98580*/  LDGSTS.E [R252+0x26400], [R132.64], P2 ;  /* 0x2640000084fc7fae */ /* 0x0003e20009121846 */
[----:B----4-:R-:W-:-:S05]  /*98590*/  IMAD.X R174, R174, 0x1, R2, P6 ;  /* 0x00000001aeae7824 */ /* 0x010fca00030e0602 */
[----:B------:R4:W-:Y:S04]  /*985a0*/  STL [R1+0x2624], R174 ;  /* 0x002624ae01007387 */ /* 0x0009e80000100800 */
[----:B------:R-:W3:Y:S01]  /*985b0*/  LDL.LU R179, [R1+0x269c] ;  /* 0x00269c0001b37983 */ /* 0x000ee20000300800 */
[----:B------:R-:W-:Y:S02]  /*985c0*/  SEL R136, RZ, 0x4, !P5 ;  /* 0x00000004ff887807 */ /* 0x000fe40006800000 */
[----:B--2---:R-:W-:Y:S01]  /*985d0*/  IADD3 R184, P5, R184, R0, RZ ;  /* 0x00000000b8b87210 */ /* 0x004fe20007fbe0ff */
[----:B-1----:R-:W-:Y:S02]  /*985e0*/  IMAD.MOV.U32 R132, RZ, RZ, R173 ;  /* 0x000000ffff847224 */ /* 0x002fe400078e00ad */
[----:B------:R-:W-:Y:S01]  /*985f0*/  IMAD.MOV.U32 R133, RZ, RZ, R174 ;  /* 0x000000ffff857224 */ /* 0x000fe200078e00ae */
[----:B------:R-:W2:Y:S04]  /*98600*/  LDL.LU R173, [R1+0x26a4] ;  /* 0x0026a40001ad7983 */ /* 0x000ea80000300800 */
[----:B------:R-:W-:Y:S04]  /*98610*/  STL [R1+0x2690], R184 ;  /* 0x002690b801007387 */ /* 0x000fe80000100800 */
[----:B------:R1:W-:Y:S02]  /*98620*/  LDGSTS.E [R252+0x26600], [R132.64], P2 ;  /* 0x2660000084fc7fae */ /* 0x0003e40009121846 */
[----:B-1----:R-:W-:Y:S01]  /*98630*/  IMAD.MOV.U32 R132, RZ, RZ, R184 ;  /* 0x000000ffff847224 */ /* 0x002fe200078e00b8 */
[----:B------:R-:W-:-:S02]  /*98640*/  IADD3.X R186, R186, R2, RZ, P5, !PT ;  /* 0x00000002baba7210 */ /* 0x000fc40002ffe4ff */
[----:B------:R-:W-:-:S03]  /*98650*/  IADD3 R172, P6, R172, R0, RZ ;  /* 0x00000000acac7210 */ /* 0x000fc60007fde0ff */
[----:B------:R-:W-:Y:S02]  /*98660*/  IMAD.MOV.U32 R133, RZ, RZ, R186 ;  /* 0x000000ffff857224 */ /* 0x000fe400078e00ba */
[----:B------:R-:W-:Y:S01]  /*98670*/  STL [R1+0x2698], R172 ;  /* 0x002698ac01007387 */ /* 0x000fe20000100800 */
[----:B----4-:R-:W-:-:S03]  /*98680*/  IADD3 R175, P5, R175, R0, RZ ;  /* 0x00000000afaf7210 */ /* 0x010fc60007fbe0ff */
[----:B------:R1:W-:Y:S04]  /*98690*/  STL [R1+0x268c], R186 ;  /* 0x00268cba01007387 */ /* 0x0003e80000100800 */
[----:B------:R-:W4:Y:S01]  /*986a0*/  LDL.LU R174, [R1+0x2710] ;  /* 0x0027100001ae7983 */ /* 0x000f220000300800 */
[----:B------:R-:W-:-:S03]  /*986b0*/  IMAD.X R177, R177, 0x1, R2, P6 ;  /* 0x00000001b1b17824 */ /* 0x000fc600030e0602 */
[----:B------:R-:W-:Y:S01]  /*986c0*/  STL [R1+0x26a0], R175 ;  /* 0x0026a0af01007387 */ /* 0x000fe20000100800 */
[----:B------:R-:W-:-:S03]  /*986d0*/  IADD3 R148, P6, R148, R0, RZ ;  /* 0x0000000094947210 */ /* 0x000fc60007fde0ff */
[----:B------:R2:W-:Y:S04]  /*986e0*/  STL [R1+0x2694], R177 ;  /* 0x002694b101007387 */ /* 0x0005e80000100800 */
[----:B------:R1:W-:Y:S04]  /*986f0*/  LDGSTS.E [R252+0x28000], [R132.64], P4 ;  /* 0x2800000084fc7fae */ /* 0x0003e8000a121846 */
[----:B-1----:R-:W4:Y:S04]  /*98700*/  LDL.LU R186, [R1+0x270c] ;  /* 0x00270c0001ba7983 */ /* 0x002f280000300800 */
[----:B------:R-:W-:Y:S01]  /*98710*/  STL [R1+0x26a8], R148 ;  /* 0x0026a89401007387 */ /* 0x000fe20000100800 */
[----:B------:R-:W-:-:S02]  /*98720*/  IMAD.MOV.U32 R132, RZ, RZ, R172 ;  /* 0x000000ffff847224 */ /* 0x000fc400078e00ac */
[----:B------:R-:W-:-:S05]  /*98730*/  IMAD.MOV.U32 R133, RZ, RZ, R177 ;  /* 0x000000ffff857224 */ /* 0x000fca00078e00b1 */
[----:B------:R1:W-:Y:S01]  /*98740*/  LDGSTS.E [R252+0x28200], [R132.64], P4 ;  /* 0x2820000084fc7fae */ /* 0x0003e2000a121846 */
[----:B---3--:R-:W-:-:S05]  /*98750*/  IADD3.X R179, R179, R2, RZ, P5, !PT ;  /* 0x00000002b3b37210 */ /* 0x008fca0002ffe4ff */
[----:B------:R3:W-:Y:S04]  /*98760*/  STL [R1+0x269c], R179 ;  /* 0x00269cb301007387 */ /* 0x0007e80000100800 */
[----:B--2---:R-:W2:Y:S01]  /*98770*/  LDL.LU R177, [R1+0x2718] ;  /* 0x0027180001b17983 */ /* 0x004ea20000300800 */
[----:B-1----:R-:W-:-:S03]  /*98780*/  IMAD.MOV.U32 R133, RZ, RZ, R179 ;  /* 0x000000ffff857224 */ /* 0x002fc600078e00b3 */
[----:B------:R-:W2:Y:S04]  /*98790*/  LDL.LU R172, [R1+0x2720] ;  /* 0x0027200001ac7983 */ /* 0x000ea80000300800 */
[----:B---3--:R-:W3:Y:S01]  /*987a0*/  LDL.LU R179, [R1+0x2714] ;  /* 0x0027140001b37983 */ /* 0x008ee20000300800 */
[----:B------:R-:W-:Y:S01]  /*987b0*/  SEL R136, R136, RZ, !P0 ;  /* 0x000000ff88887207 */ /* 0x000fe20004000000 */
[----:B------:R-:W-:Y:S01]  /*987c0*/  IMAD.X R173, R173, 0x1, R2, P6 ;  /* 0x00000001adad7824 */ /* 0x000fe200030e0602 */
[----:B------:R-:W-:Y:S02]  /*987d0*/  ISETP.GT.AND P5, PT, R3, 0x60, PT ;  /* 0x000000600300780c */ /* 0x000fe40003fa4270 */
[----:B------:R-:W-:Y:S02]  /*987e0*/  MOV R132, R175 ;  /* 0x000000af00847202 */ /* 0x000fe40000000f00 */
[----:B------:R-:W-:-:S02]  /*987f0*/  ISETP.NE.U32.AND P2, PT, R136, RZ, PT ;  /* 0x000000ff8800720c */ /* 0x000fc40003f45070 */
[----:B------:R-:W-:Y:S01]  /*98800*/  SEL R136, RZ, 0x4, !P5 ;  /* 0x00000004ff887807 */ /* 0x000fe20006800000 */
[----:B------:R1:W-:Y:S04]  /*98810*/  LDGSTS.E [R252+0x28400], [R132.64], P4 ;  /* 0x2840000084fc7fae */ /* 0x0003e8000a121846 */
[----:B------:R1:W-:Y:S04]  /*98820*/  STL [R1+0x26a4], R173 ;  /* 0x0026a4ad01007387 */ /* 0x0003e80000100800 */
[----:B------:R-:W3:Y:S01]  /*98830*/  LDL.LU R175, [R1+0x271c] ;  /* 0x00271c0001af7983 */ /* 0x000ee20000300800 */
[----:B-1----:R-:W-:-:S03]  /*98840*/  IMAD.MOV.U32 R133, RZ, RZ, R173 ;  /* 0x000000ffff857224 */ /* 0x002fc600078e00ad */
[----:B------:R-:W3:Y:S01]  /*98850*/  LDL.LU R173, [R1+0x2728] ;  /* 0x0027280001ad7983 */ /* 0x000ee20000300800 */
[----:B------:R-:W-:-:S05]  /*98860*/  IMAD.MOV.U32 R132, RZ, RZ, R148 ;  /* 0x000000ffff847224 */ /* 0x000fca00078e0094 */
[----:B------:R1:W-:Y:S01]  /*98870*/  LDGSTS.E [R252+0x28600], [R132.64], P4 ;  /* 0x2860000084fc7fae */ /* 0x0003e2000a121846 */
[----:B----4-:R-:W-:-:S05]  /*98880*/  IADD3 R174, P6, R174, R0, RZ ;  /* 0x00000000aeae7210 */ /* 0x010fca0007fde0ff */
[----:B------:R4:W-:Y:S04]  /*98890*/  STL [R1+0x2710], R174 ;  /* 0x002710ae01007387 */ /* 0x0009e80000100800 */
[----:B------:R-:W3:Y:S04]  /*988a0*/  LDL.LU R148, [R1+0x2790] ;  /* 0x0027900001947983 */ /* 0x000ee80000300800 */
[----:B------:R-:W3:Y:S01]  /*988b0*/  LDL.LU R184, [R1+0x2798] ;  /* 0x0027980001b87983 */ /* 0x000ee20000300800 */
[----:B------:R-:W-:Y:S01]  /*988c0*/  IADD3.X R186, R186, R2, RZ, P6, !PT ;  /* 0x00000002baba7210 */ /* 0x000fe200037fe4ff */
[----:B-1----:R-:W-:-:S04]  /*988d0*/  IMAD.MOV.U32 R132, RZ, RZ, R174 ;  /* 0x000000ffff847224 */ /* 0x002fc800078e00ae */
[----:B------:R-:W-:-:S05]  /*988e0*/  IMAD.MOV.U32 R133, RZ, RZ, R186 ;  /* 0x000000ffff857224 */ /* 0x000fca00078e00ba */
[----:B------:R1:W-:Y:S01]  /*988f0*/  LDGSTS.E [R252+0x2a000], [R132.64], P3 ;  /* 0x2a00000084fc7fae */ /* 0x0003e20009921846 */
[-C--:B--2---:R-:W-:Y:S02]  /*98900*/  IADD3 R177, P5, R177, R0.reuse, RZ ;  /* 0x00000000b1b17210 */ /* 0x084fe40007fbe0ff */
[----:B------:R-:W-:-:S03]  /*98910*/  IADD3 R172, P6, R172, R0, RZ ;  /* 0x00000000acac7210 */ /* 0x000fc60007fde0ff */
[----:B------:R2:W-:Y:S01]  /*98920*/  STL [R1+0x2718], R177 ;  /* 0x002718b101007387 */ /* 0x0005e20000100800 */
[----:B---3--:R-:W-:-:S03]  /*98930*/  IMAD.X R179, R179, 0x1, R2, P5 ;  /* 0x00000001b3b37824 */ /* 0x008fc600028e0602 */
[----:B------:R3:W-:Y:S04]  /*98940*/  STL [R1+0x270c], R186 ;  /* 0x00270cba01007387 */ /* 0x0007e80000100800 */
[----:B------:R2:W-:Y:S04]  /*98950*/  STL [R1+0x2720], R172 ;  /* 0x002720ac01007387 */ /* 0x0005e80000100800 */
[----:B------:R-:W-:Y:S04]  /*98960*/  STL [R1+0x2714], R179 ;  /* 0x002714b301007387 */ /* 0x000fe80000100800 */
[----:B----4-:R-:W4:Y:S01]  /*98970*/  LDL.LU R174, [R1+0x2724] ;  /* 0x0027240001ae7983 */ /* 0x010f220000300800 */
[----:B-1----:R-:W-:-:S03]  /*98980*/  IMAD.MOV.U32 R132, RZ, RZ, R177 ;  /* 0x000000ffff847224 */ /* 0x002fc600078e00b1 */
[----:B--2---:R-:W2:Y:S01]  /*98990*/  LDL.LU R177, [R1+0x278c] ;  /* 0x00278c0001b17983 */ /* 0x004ea20000300800 */
[----:B------:R-:W-:Y:S01]  /*989a0*/  IADD3.X R175, R175, R2, RZ, P6, !PT ;  /* 0x00000002afaf7210 */ /* 0x000fe200037fe4ff */
[----:B------:R-:W-:Y:S01]  /*989b0*/  IMAD.MOV.U32 R133, RZ, RZ, R179 ;  /* 0x000000ffff857224 */ /* 0x000fe200078e00b3 */
[----:B------:R-:W-:Y:S02]  /*989c0*/  SEL R136, R136, RZ, !P0 ;  /* 0x000000ff88887207 */ /* 0x000fe40004000000 */
[----:B------:R-:W-:Y:S02]  /*989d0*/  IADD3 R173, P6, R173, R0, RZ ;  /* 0x00000000adad7210 */ /* 0x000fe40007fde0ff */
[----:B------:R1:W-:Y:S01]  /*989e0*/  LDGSTS.E [R252+0x2a200], [R132.64], P3 ;  /* 0x2a20000084fc7fae */ /* 0x0003e20009921846 */
[----:B------:R-:W-:Y:S02]  /*989f0*/  ISETP.GT.AND P5, PT, R3, 0x64, PT ;  /* 0x000000640300780c */ /* 0x000fe40003fa4270 */
[----:B------:R-:W-:Y:S01]  /*98a00*/  ISETP.NE.U32.AND P4, PT, R136, RZ, PT ;  /* 0x000000ff8800720c */ /* 0x000fe20003f85070 */
[----:B------:R3:W-:Y:S01]  /*98a10*/  STL [R1+0x271c], R175 ;  /* 0x00271caf01007387 */ /* 0x0007e20000100800 */
[----:B------:R-:W-:-:S03]  /*98a20*/  SEL R136, RZ, 0x4, !P5 ;  /* 0x00000004ff887807 */ /* 0x000fc60006800000 */
[----:B------:R-:W-:Y:S01]  /*98a30*/  STL [R1+0x2728], R173 ;  /* 0x002728ad01007387 */ /* 0x000fe20000100800 */
[----:B-1----:R-:W-:Y:S01]  /*98a40*/  IMAD.MOV.U32 R132, RZ, RZ, R172 ;  /* 0x000000ffff847224 */ /* 0x002fe200078e00ac */
[----:B------:R-:W-:Y:S02]  /*98a50*/  MOV R133, R175 ;  /* 0x000000af00857202 */ /* 0x000fe40000000f00 */
[----:B---3--:R-:W3:Y:S04]  /*98a60*/  LDL.LU R186, [R1+0x2794] ;  /* 0x0027940001ba7983 */ /* 0x008ee80000300800 */
[----:B------:R-:W3:Y:S01]  /*98a70*/  LDL.LU R172, [R1+0x27a0] ;  /* 0x0027a00001ac7983 */ /* 0x000ee20000300800 */
[----:B------:R-:W-:-:S03]  /*98a80*/  IADD3 R184, P5, R184, R0, RZ ;  /* 0x00000000b8b87210 */ /* 0x000fc60007fbe0ff */
[----:B------:R-:W3:Y:S04]  /*98a90*/  LDL.LU R175, [R1+0x27a8] ;  /* 0x0027a80001af7983 */ /* 0x000ee80000300800 */
[----:B------:R1:W-:Y:S01]  /*98aa0*/  LDGSTS.E [R252+0x2a400], [R132.64], P3 ;  /* 0x2a40000084fc7fae */ /* 0x0003e20009921846 */
[----:B----4-:R-:W-:Y:S01]  /*98ab0*/  IMAD.X R174, R174, 0x1, R2, P6 ;  /* 0x00000001aeae7824 */ /* 0x010fe200030e0602 */
[----:B------:R-:W-:-:S04]  /*98ac0*/  IADD3 R148, P6, R148, R0, RZ ;  /* 0x0000000094947210 */ /* 0x000fc80007fde0ff */
[----:B------:R4:W-:Y:S01]  /*98ad0*/  STL [R1+0x2724], R174 ;  /* 0x002724ae01007387 */ /* 0x0009e20000100800 */
[----:B--2---:R-:W-:Y:S01]  /*98ae0*/  IMAD.X R177, R177, 0x1, R2, P6 ;  /* 0x00000001b1b17824 */ /* 0x004fe200030e0602 */
[----:B-1----:R-:W-:Y:S02]  /*98af0*/  MOV R133, R174 ;  /* 0x000000ae00857202 */ /* 0x002fe40000000f00 */
[----:B------:R-:W-:Y:S04]  /*98b00*/  STL [R1+0x2790], R148 ;  /* 0x0027909401007387 */ /* 0x000fe80000100800 */
[----:B------:R-:W-:Y:S04]  /*98b10*/  STL [R1+0x2798], R184 ;  /* 0x002798b801007387 */ /* 0x000fe80000100800 */
[----:B----4-:R-:W2:Y:S04]  /*98b20*/  LDL.LU R174, [R1+0x279c] ;  /* 0x00279c0001ae7983 */ /* 0x010ea80000300800 */
[----:B------:R1:W-:Y:S04]  /*98b30*/  STL [R1+0x278c], R177 ;  /* 0x00278cb101007387 */ /* 0x0003e80000100800 */
[----:B------:R-:W4:Y:S01]  /*98b40*/  LDL.LU R179, [R1+0x27a4] ;  /* 0x0027a40001b37983 */ /* 0x000f220000300800 */
[----:B------:R-:W-:-:S02]  /*98b50*/  IMAD.MOV.U32 R132, RZ, RZ, R173 ;  /* 0x000000ffff847224 */ /* 0x000fc400078e00ad */
[----:B---3--:R-:W-:Y:S01]  /*98b60*/  IMAD.X R186, R186, 0x1, R2, P5 ;  /* 0x00000001baba7824 */ /* 0x008fe200028e0602 */
[----:B------:R-:W3:Y:S01]  /*98b70*/  LDL.LU R173, [R1+0x2810] ;  /* 0x0028100001ad7983 */ /* 0x000ee20000300800 */
[----:B------:R-:W-:-:S03]  /*98b80*/  IADD3 R172, P5, R172, R0, RZ ;  /* 0x00000000acac7210 */ /* 0x000fc60007fbe0ff */
[----:B------:R1:W-:Y:S01]  /*98b90*/  LDGSTS.E [R252+0x2a600], [R132.64], P3 ;  /* 0x2a60000084fc7fae */ /* 0x0003e20009921846 */
[----:B------:R-:W-:Y:S01]  /*98ba0*/  IADD3 R175, P6, R175, R0, RZ ;  /* 0x00000000afaf7210 */ /* 0x000fe20007fde0ff */
[----:B-1----:R-:W-:Y:S02]  /*98bb0*/  IMAD.MOV.U32 R132, RZ, RZ, R148 ;  /* 0x000000ffff847224 */ /* 0x002fe400078e0094 */
[----:B------:R-:W-:Y:S02]  /*98bc0*/  IMAD.MOV.U32 R133, RZ, RZ, R177 ;  /* 0x000000ffff857224 */ /* 0x000fe400078e00b1 */
[----:B------:R-:W3:Y:S04]  /*98bd0*/  LDL.LU R177, [R1+0x280c] ;  /* 0x00280c0001b17983 */ /* 0x000ee80000300800 */
[----:B------:R-:W3:Y:S04]  /*98be0*/  LDL.LU R148, [R1+0x2818] ;  /* 0x0028180001947983 */ /* 0x000ee80000300800 */
[----:B------:R1:W-:Y:S04]  /*98bf0*/  LDGSTS.E [R252+0x2c000], [R132.64], P1 ;  /* 0x2c00000084fc7fae */ /* 0x0003e80008921846 */
[----:B------:R-:W-:Y:S04]  /*98c00*/  STL [R1+0x2794], R186 ;  /* 0x002794ba01007387 */ /* 0x000fe80000100800 */
[----:B------:R-:W-:Y:S01]  /*98c10*/  STL [R1+0x27a0], R172 ;  /* 0x0027a0ac01007387 */ /* 0x000fe20000100800 */
[----:B-1----:R-:W-:Y:S01]  /*98c20*/  MOV R132, R184 ;  /* 0x000000b800847202 */ /* 0x002fe20000000f00 */
[----:B------:R-:W-:-:S02]  /*98c30*/  IMAD.MOV.U32 R133, RZ, RZ, R186 ;  /* 0x000000ffff857224 */ /* 0x000fc400078e00ba */
[----:B------:R-:W-:Y:S04]  /*98c40*/  STL [R1+0x27a8], R175 ;  /* 0x0027a8af01007387 */ /* 0x000fe80000100800 */
[----:B------:R1:W-:Y:S02]  /*98c50*/  LDGSTS.E [R252+0x2c200], [R132.64], P1 ;  /* 0x2c20000084fc7fae */ /* 0x0003e40008921846 */
[----:B-1----:R-:W-:Y:S01]  /*98c60*/  MOV R132, R172 ;  /* 0x000000ac00847202 */ /* 0x002fe20000000f00 */
[--C-:B--2---:R-:W-:Y:S02]  /*98c70*/  IMAD.X R174, R174, 0x1, R2.reuse, P5 ;  /* 0x00000001aeae7824 */ /* 0x104fe400028e0602 */
[----:B----4-:R-:W-:-:S03]  /*98c80*/  IMAD.X R179, R179, 0x1, R2, P6 ;  /* 0x00000001b3b37824 */ /* 0x010fc600030e0602 */
[----:B------:R1:W-:Y:S01]  /*98c90*/  STL [R1+0x279c], R174 ;  /* 0x00279cae01007387 */ /* 0x0003e20000100800 */
[----:B------:R-:W-:-:S03]  /*98ca0*/  IMAD.MOV.U32 R133, RZ, RZ, R174 ;  /* 0x000000ffff857224 */ /* 0x000fc600078e00ae */
[----:B------:R-:W-:Y:S01]  /*98cb0*/  STL [R1+0x27a4], R179 ;  /* 0x0027a4b301007387 */ /* 0x000fe20000100800 */
[----:B------:R-:W-:Y:S02]  /*98cc0*/  SEL R136, R136, RZ, !P0 ;  /* 0x000000ff88887207 */ /* 0x000fe40004000000 */
[----:B---3--:R-:W-:Y:S01]  /*98cd0*/  IADD3 R173, P6, R173, R0, RZ ;  /* 0x00000000adad7210 */ /* 0x008fe20007fde0ff */
[----:B------:R2:W-:Y:S04]  /*98ce0*/  LDGSTS.E [R252+0x2c400], [R132.64], P1 ;  /* 0x2c40000084fc7fae */ /* 0x0005e80008921846 */
[----:B-1----:R-:W3:Y:S04]  /*98cf0*/  LDL.LU R174, [R1+0x2814] ;  /* 0x0028140001ae7983 */ /* 0x002ee80000300800 */
[----:B------:R-:W4:Y:S01]  /*98d00*/  LDL.LU R172, [R1+0x2820] ;  /* 0x0028200001ac7983 */ /* 0x000f220000300800 */
[----:B------:R-:W-:-:S02]  /*98d10*/  ISETP.GT.AND P5, PT, R3, 0x68, PT ;  /* 0x000000680300780c */ /* 0x000fc40003fa4270 */
[----:B------:R-:W-:Y:S02]  /*98d20*/  ISETP.NE.U32.AND P3, PT, R136, RZ, PT ;  /* 0x000000ff8800720c */ /* 0x000fe40003f65070 */
[----:B------:R-:W-:Y:S01]  /*98d30*/  SEL R136, RZ, 0x4, !P5 ;  /* 0x00000004ff887807 */ /* 0x000fe20006800000 */
[----:B------:R-:W-:Y:S01]  /*98d40*/  IMAD.X R177, R177, 0x1, R2, P6 ;  /* 0x00000001b1b17824 */ /* 0x000fe200030e0602 */
[----:B------:R-:W-:Y:S01]  /*98d50*/  STL [R1+0x2810], R173 ;  /* 0x002810ad01007387 */ /* 0x000fe20000100800 */
[----:B--2---:R-:W-:Y:S01]  /*98d60*/  IMAD.MOV.U32 R132, RZ, RZ, R175 ;  /* 0x000000ffff847224 */ /* 0x004fe200078e00af */
[----:B------:R-:W-:Y:S02]  /*98d70*/  IADD3 R148, P5, R148, R0, RZ ;  /* 0x0000000094947210 */ /* 0x000fe40007fbe0ff */
[----:B------:R-:W3:Y:S01]  /*98d80*/  LDL.LU R184, [R1+0x2828] ;  /* 0x0028280001b87983 */ /* 0x000ee20000300800 */
[----:B------:R-:W-:-:S03]  /*98d90*/  MOV R133, R179 ;  /* 0x000000b300857202 */ /* 0x000fc60000000f00 */
[----:B------:R1:W-:Y:S04]  /*98da0*/  STL [R1+0x280c], R177 ;  /* 0x00280cb101007387 */ /* 0x0003e80000100800 */
[----:B------:R-:W-:Y:S04]  /*98db0*/  STL [R1+0x2818], R148 ;  /* 0x0028189401007387 */ /* 0x000fe80000100800 */
[----:B------:R-:W3:Y:S04]  /*98dc0*/  LDL.LU R188, [R1+0x281c] ;  /* 0x00281c0001bc7983 */ /* 0x000ee80000300800 */
[----:B------:R1:W-:Y:S04]  /*98dd0*/  LDGSTS.E [R252+0x2c600], [R132.64], P1 ;  /* 0x2c60000084fc7fae */ /* 0x0003e80008921846 */
[----:B------:R-:W3:Y:S04]  /*98de0*/  LDL.LU R186, [R1+0x2824] ;  /* 0x0028240001ba7983 */ /* 0x000ee80000300800 */
[----:B------:R-:W3:Y:S01]  /*98df0*/  LDL.LU R175, [R1+0x2890] ;  /* 0x0028900001af7983 */ /* 0x000ee20000300800 */
[----:B-1----:R-:W-:-:S02]  /*98e00*/  IMAD.MOV.U32 R132, RZ, RZ, R173 ;  /* 0x000000ffff847224 */ /* 0x002fc400078e00ad */
[----:B------:R-:W-:Y:S02]  /*98e10*/  IMAD.MOV.U32 R133, RZ, RZ, R177 ;  /* 0x000000ffff857224 */ /* 0x000fe400078e00b1 */
[----:B------:R-:W3:Y:S04]  /*98e20*/  LDL.LU R177, [R1+0x288c] ;  /* 0x00288c0001b17983 */ /* 0x000ee80000300800 */
[----:B------:R-:W3:Y:S04]  /*98e30*/  LDL.LU R173, [R1+0x2898] ;  /* 0x0028980001ad7983 */ /* 0x000ee80000300800 */
[----:B------:R1:W-:Y:S02]  /*98e40*/  LDGSTS.E [R252+0x2e000], [R132.64], P2 ;  /* 0x2e00000084fc7fae */ /* 0x0003e40009121846 */
[----:B-1----:R-:W-:Y:S01]  /*98e50*/  MOV R132, R148 ;  /* 0x0000009400847202 */ /* 0x002fe20000000f00 */
[----:B---3--:R-:W-:Y:S01]  /*98e60*/  IMAD.X R174, R174, 0x1, R2, P5 ;  /* 0x00000001aeae7824 */ /* 0x008fe200028e0602 */
[----:B----4-:R-:W-:-:S04]  /*98e70*/  IADD3 R172, P5, R172, R0, RZ ;  /* 0x00000000acac7210 */ /* 0x010fc80007fbe0ff */
[----:B------:R1:W-:Y:S01]  /*98e80*/  STL [R1+0x2814], R174 ;  /* 0x002814ae01007387 */ /* 0x0003e20000100800 */
[----:B------:R-:W-:-:S03]  /*98e90*/  IMAD.MOV.U32 R133, RZ, RZ, R174 ;  /* 0x000000ffff857224 */ /* 0x000fc600078e00ae */
[----:B------:R3:W-:Y:S01]  /*98ea0*/  STL [R1+0x2820], R172 ;  /* 0x002820ac01007387 */ /* 0x0007e20000100800 */
[----:B------:R-:W-:-:S03]  /*98eb0*/  SEL R136, R136, RZ, !P0 ;  /* 0x000000ff88887207 */ /* 0x000fc60004000000 */
[----:B------:R4:W-:Y:S04]  /*98ec0*/  LDGSTS.E [R252+0x2e200], [R132.64], P2 ;  /* 0x2e20000084fc7fae */ /* 0x0009e80009121846 */
[----:B-1----:R-:W2:Y:S04]  /*98ed0*/  LDL.LU R174, [R1+0x2894] ;  /* 0x0028940001ae7983 */ /* 0x002ea80000300800 */
[----:B------:R-:W2:Y:S01]  /*98ee0*/  LDL.LU R148, [R1+0x28a0] ;  /* 0x0028a00001947983 */ /* 0x000ea20000300800 */
[-C--:B---3--:R-:W-:Y:S02]  /*98ef0*/  IADD3 R184, P6, R184, R0.reuse, RZ ;  /* 0x00000000b8b87210 */ /* 0x088fe40007fde0ff */
[----:B------:R-:W-:Y:S01]  /*98f00*/  ISETP.NE.U32.AND P1, PT, R136, RZ, PT ;  /* 0x000000ff8800720c */ /* 0x000fe20003f25070 */
[--C-:B------:R-:W-:Y:S01]  /*98f10*/  IMAD.X R188, R188, 0x1, R2.reuse, P5 ;  /* 0x00000001bcbc7824 */ /* 0x100fe200028e0602 */
[----:B------:R-:W-:Y:S01]  /*98f20*/  ISETP.GT.AND P5, PT, R3, 0x6c, PT ;  /* 0x0000006c0300780c */ /* 0x000fe20003fa4270 */
[----:B------:R-:W-:Y:S03]  /*98f30*/  STL [R1+0x2828], R184 ;  /* 0x002828b801007387 */ /* 0x000fe60000100800 */
[----:B------:R-:W-:Y:S01]  /*98f40*/  SEL R136, RZ, 0x4, !P5 ;  /* 0x00000004ff887807 */ /* 0x000fe20006800000 */
[----:B------:R-:W3:Y:S01]  /*98f50*/  LDL.LU R179, [R1+0x28a8] ;  /* 0x0028a80001b37983 */ /* 0x000ee20000300800 */
[----:B------:R-:W-:Y:S01]  /*98f60*/  IMAD.X R186, R186, 0x1, R2, P6 ;  /* 0x00000001baba7824 */ /* 0x000fe200030e0602 */
[----:B------:R-:W-:-:S02]  /*98f70*/  IADD3 R175, P6, R175, R0, RZ ;  /* 0x00000000afaf7210 */ /* 0x000fc40007fde0ff */
[----:B------:R1:W-:Y:S01]  /*98f80*/  STL [R1+0x281c], R188 ;  /* 0x00281cbc01007387 */ /* 0x0003e20000100800 */
[----:B----4-:R-:W-:-:S03]  /*98f90*/  MOV R132, R172 ;  /* 0x000000ac00847202 */ /* 0x010fc60000000f00 */
[----:B------:R4:W-:Y:S01]  /*98fa0*/  STL [R1+0x2824], R186 ;  /* 0x002824ba01007387 */ /* 0x0009e20000100800 */
[----:B------:R-:W-:-:S03]  /*98fb0*/  IMAD.X R177, R177, 0x1, R2, P6 ;  /* 0x00000001b1b17824 */ /* 0x000fc600030e0602 */
[----:B------:R-:W4:Y:S01]  /*98fc0*/  LDL.LU R172, [R1+0x289c] ;  /* 0x00289c0001ac7983 */ /* 0x000f220000300800 */
[----:B------:R-:W-:-:S03]  /*98fd0*/  IADD3 R173, P5, R173, R0, RZ ;  /* 0x00000000adad7210 */ /* 0x000fc60007fbe0ff */
[----:B------:R-:W-:Y:S01]  /*98fe0*/  STL [R1+0x2890], R175 ;  /* 0x002890af01007387 */ /* 0x000fe20000100800 */
[C---:B------:R-:W-:Y:S03]  /*98ff0*/  HMMA.1688.F32.TF32 R164, R236.reuse, R146, R164 ;  /* 0x00000092eca4723c */ /* 0x040fe600000810a4 */
[----:B------:R-:W-:Y:S04]  /*99000*/  STL [R1+0x288c], R177 ;  /* 0x00288cb101007387 */ /* 0x000fe80000100800 */
[----:B------:R1:W-:Y:S01]  /*99010*/  STL [R1+0x2898], R173 ;  /* 0x002898ad01007387 */ /* 0x0003e20000100800 */
[C---:B------:R-:W-:Y:S08]  /*99020*/  HMMA.1688.F32.TF32 R192, R236.reuse, R150, R192 ;  /* 0x00000096ecc0723c */ /* 0x040ff000000810c0 */
[C---:B------:R-:W-:Y:S08]  /*99030*/  HMMA.1688.F32.TF32 R68, R236.reuse, R154, R68 ;  /* 0x0000009aec44723c */ /* 0x040ff00000081044 */
[C---:B------:R-:W-:Y:S08]  /*99040*/  HMMA.1688.F32.TF32 R168, R236.reuse, R158, R168 ;  /* 0x0000009eeca8723c */ /* 0x040ff000000810a8 */
[----:B------:R-:W-:Y:S08]  /*99050*/  HMMA.1688.F32.TF32 R244, R236, R162, R244 ;  /* 0x000000a2ecf4723c */ /* 0x000ff000000810f4 */
[----:B------:R-:W-:Y:S01]  /*99060*/  HMMA.1688.F32.TF32 R236, R240, R44, R248 ;  /* 0x0000002cf0ec723c */ /* 0x000fe200000810f8 */
[----:B--2---:R-:W-:Y:S01]  /*99070*/  IMAD.X R174, R174, 0x1, R2, P5 ;  /* 0x00000001aeae7824 */ /* 0x004fe200028e0602 */
[----:B------:R-:W-:-:S05]  /*99080*/  IADD3 R148, P6, R148, R0, RZ ;  /* 0x0000000094947210 */ /* 0x000fca0007fde0ff */
[----:B------:R-:W-:Y:S04]  /*99090*/  STL [R1+0x28a0], R148 ;  /* 0x0028a09401007387 */ /* 0x000fe80000100800 */
[----:B------:R3:W-:Y:S04]  /*990a0*/  STL [R1+0x2894], R174 ;  /* 0x002894ae01007387 */ /* 0x0007e80000100800 */
[----:B------:R-:W2:Y:S01]  /*990b0*/  LDL.LU R251, [R1+0x28a4] ;  /* 0x0028a40001fb7983 */ /* 0x000ea20000300800 */
[----:B------:R-:W-:Y:S01]  /*990c0*/  IMAD.MOV.U32 R133, RZ, RZ, R188 ;  /* 0x000000ffff857224 */ /* 0x000fe200078e00bc */
[----:B------:R-:W-:Y:S04]  /*990d0*/  HMMA.1688.F32.TF32 R164, R240, R48, R164 ;  /* 0x00000030f0a4723c */ /* 0x000fe800000810a4 */
[----:B------:R1:W-:Y:S01]  /*990e0*/  LDGSTS.E [R252+0x2e400], [R132.64], P2 ;  /* 0x2e40000084fc7fae */ /* 0x0003e20009121846 */
[----:B---3--:R-:W-:Y:S01]  /*990f0*/  IADD3 R179, P5, R179, R0, RZ ;  /* 0x00000000b3b37210 */ /* 0x008fe20007fbe0ff */
[----:B-1----:R-:W-:Y:S01]  /*99100*/  IMAD.MOV.U32 R132, RZ, RZ, R184 ;  /* 0x000000ffff847224 */ /* 0x002fe200078e00b8 */
[----:B------:R-:W-:-:S05]  /*99110*/  MOV R133, R186 ;  /* 0x000000ba00857202 */ /* 0x000fca0000000f00 */
[----:B------:R1:W-:Y:S01]  /*99120*/  LDGSTS.E [R252+0x2e600], [R132.64], P2 ;  /* 0x2e60000084fc7fae */ /* 0x0003e20009121846 */
[----:B----4-:R-:W-:-:S03]  /*99130*/  IADD3.X R172, R172, R2, RZ, P6, !PT ;  /* 0x00000002acac7210 */ /* 0x010fc600037fe4ff */
[----:B------:R-:W-:Y:S08]  /*99140*/  STL [R1+0x28a8], R179 ;  /* 0x0028a8b301007387 */ /* 0x000ff00000100800 */
[----:B------:R-:W-:Y:S01]  /*99150*/  MOV R188, R166 ;  /* 0x000000a600bc7202 */ /* 0x000fe20000000f00 */
[----:B------:R-:W3:Y:S01]  /*99160*/  LDL.LU R186, [R1+0x2910] ;  /* 0x0029100001ba7983 */ /* 0x000ee20000300800 */
[----:B-1----:R-:W-:-:S02]  /*99170*/  IMAD.MOV.U32 R132, RZ, RZ, R175 ;  /* 0x000000ffff847224 */ /* 0x002fc400078e00af */
[----:B------:R-:W-:-:S05]  /*99180*/  IMAD.MOV.U32 R133, RZ, RZ, R177 ;  /* 0x000000ffff857224 */ /* 0x000fca00078e00b1 */
[----:B------:R1:W-:Y:S01]  /*99190*/  LDGSTS.E [R252+0x30000], [R132.64], P4 ;  /* 0x3000000084fc7fae */ /* 0x0003e2000a121846 */
[----:B------:R-:W-:-:S03]  /*991a0*/  IMAD.MOV.U32 R190, RZ, RZ, R165 ;  /* 0x000000ffffbe7224 */ /* 0x000fc600078e00a5 */
[----:B------:R4:W-:Y:S01]  /*991b0*/  STL [R1+0x289c], R172 ;  /* 0x00289cac01007387 */ /* 0x0009e20000100800 */
[----:B-1----:R-:W-:Y:S02]  /*991c0*/  IMAD.MOV.U32 R132, RZ, RZ, R173 ;  /* 0x000000ffff847224 */ /* 0x002fe400078e00ad */
[----:B------:R-:W-:Y:S01]  /*991d0*/  IMAD.MOV.U32 R133, RZ, RZ, R174 ;  /* 0x000000ffff857224 */ /* 0x000fe200078e00ae */
[----:B------:R-:W3:Y:S01]  /*991e0*/  LDL.LU R173, [R1+0x2918] ;  /* 0x0029180001ad7983 */ /* 0x000ee20000300800 */
[----:B------:R-:W-:-:S03]  /*991f0*/  IMAD.MOV.U32 R174, RZ, RZ, R167 ;  /* 0x000000ffffae7224 */ /* 0x000fc600078e00a7 */
[----:B------:R1:W-:Y:S02]  /*99200*/  LDGSTS.E [R252+0x30200], [R132.64], P4 ;  /* 0x3020000084fc7fae */ /* 0x0003e4000a121846 */
[----:B-1----:R-:W-:Y:S01]  /*99210*/  MOV R132, R148 ;  /* 0x0000009400847202 */ /* 0x002fe20000000f00 */
[----:B------:R-:W-:Y:S02]  /*99220*/  IMAD.MOV.U32 R148, RZ, RZ, R164 ;  /* 0x000000ffff947224 */ /* 0x000fe400078e00a4 */
[----:B--2---:R-:W-:-:S05]  /*99230*/  IMAD.X R251, R251, 0x1, R2, P5 ;  /* 0x00000001fbfb7824 */ /* 0x004fca00028e0602 */
[----:B------:R-:W-:Y:S04]  /*99240*/  STL [R1+0x28a4], R251 ;  /* 0x0028a4fb01007387 */ /* 0x000fe80000100800 */
[----:B------:R-:W2:Y:S04]  /*99250*/  LDL.LU.64 R166, [R1+0x3408] ;  /* 0x0034080001a67983 */ /* 0x000ea80000300a00 */
[----:B------:R-:W2:Y:S04]  /*99260*/  LDL.LU.64 R164, [R1+0x3400] ;  /* 0x0034000001a47983 */ /* 0x000ea80000300a00 */
[----:B------:R-:W2:Y:S01]  /*99270*/  LDL.LU R248, [R1+0x290c] ;  /* 0x00290c0001f87983 */ /* 0x000ea20000300800 */
[----:B------:R-:W-:Y:S01]  /*99280*/  SEL R136, R136, RZ, !P0 ;  /* 0x000000ff88887207 */ /* 0x000fe20004000000 */
[----:B------:R-:W-:-:S02]  /*99290*/  IMAD.MOV.U32 R133, RZ, RZ, R172 ;  /* 0x000000ffff857224 */ /* 0x000fc400078e00ac */
[----:B------:R-:W2:Y:S01]  /*992a0*/  LDL.LU R177, [R1+0x2914] ;  /* 0x0029140001b17983 */ /* 0x000ea20000300800 */
[----:B------:R-:W-:-:S03]  /*992b0*/  ISETP.GT.AND P5, PT, R3, 0x70, PT ;  /* 0x000000700300780c */ /* 0x000fc60003fa4270 */
[----:B------:R-:W2:Y:S01]  /*992c0*/  LDL.LU R184, [R1+0x291c] ;  /* 0x00291c0001b87983 */ /* 0x000ea20000300800 */
[----:B------:R-:W-:-:S03]  /*992d0*/  ISETP.NE.U32.AND P2, PT, R136, RZ, PT ;  /* 0x000000ff8800720c */ /* 0x000fc60003f45070 */
[----:B----4-:R-:W4:Y:S01]  /*992e0*/  LDL.LU R172, [R1+0x2920] ;  /* 0x0029200001ac7983 */ /* 0x010f220000300800 */
[----:B------:R-:W-:Y:S02]  /*992f0*/  SEL R136, RZ, 0x4, !P5 ;  /* 0x00000004ff887807 */ /* 0x000fe40006800000 */
[----:B---3--:R-:W-:Y:S01]  /*99300*/  IADD3 R186, P5, R186, R0, RZ ;  /* 0x00000000baba7210 */ /* 0x008fe20007fbe0ff */
[----:B------:R-:W3:Y:S04]  /*99310*/  LDL.LU R175, [R1+0x2928] ;  /* 0x0029280001af7983 */ /* 0x000ee80000300800 */
[----:B------:R1:W-:Y:S04]  /*99320*/  LDGSTS.E [R252+0x30400], [R132.64], P4 ;  /* 0x3040000084fc7fae */ /* 0x0003e8000a121846 */
[----:B------:R-:W-:Y:S01]  /*99330*/  STL [R1+0x2910], R186 ;  /* 0x002910ba01007387 */ /* 0x000fe20000100800 */
[----:B-1----:R-:W-:-:S02]  /*99340*/  IMAD.MOV.U32 R132, RZ, RZ, R179 ;  /* 0x000000ffff847224 */ /* 0x002fc400078e00b3 */
[----:B------:R-:W-:Y:S01]  /*99350*/  IMAD.MOV.U32 R133, RZ, RZ, R251 ;  /* 0x000000ffff857224 */ /* 0x000fe200078e00fb */
[----:B------:R-:W3:Y:S04]  /*99360*/  LDL.LU R179, [R1+0x2924] ;  /* 0x0029240001b37983 */ /* 0x000ee80000300800 */
[----:B------:R1:W-:Y:S01]  /*99370*/  LDGSTS.E [R252+0x30600], [R132.64], P4 ;  /* 0x3060000084fc7fae */ /* 0x0003e2000a121846 */
[----:B------:R-:W-:-:S05]  /*99380*/  IADD3 R173, P6, R173, R0, RZ ;  /* 0x00000000adad7210 */ /* 0x000fca0007fde0ff */
[----:B------:R-:W-:Y:S01]  /*99390*/  STL [R1+0x2918], R173 ;  /* 0x002918ad01007387 */ /* 0x000fe20000100800 */
[----:B--2---:R-:W-:-:S05]  /*993a0*/  IADD3.X R248, R248, R2, RZ, P5, !PT ;  /* 0x00000002f8f87210 */ /* 0x004fca0002ffe4ff */
[----:B------:R2:W-:Y:S01]  /*993b0*/  STL [R1+0x290c], R248 ;  /* 0x00290cf801007387 */ /* 0x0005e20000100800 */
[----:B-1----:R-:W-:-:S03]  /*993c0*/  IMAD.MOV.U32 R133, RZ, RZ, R248 ;  /* 0x000000ffff857224 */ /* 0x002fc600078e00f8 */
[----:B--2---:R-:W2:Y:S01]  /*993d0*/  LDL.LU R248, [R1+0x2990] ;  /* 0x0029900001f87983 */ /* 0x004ea20000300800 */
[----:B------:R-:W-:Y:S01]  /*993e0*/  SEL R132, R136, RZ, !P0 ;  /* 0x000000ff88847207 */ /* 0x000fe20004000000 */
[----:B------:R-:W-:-:S03]  /*993f0*/  IMAD.X R177, R177, 0x1, R2, P6 ;  /* 0x00000001b1b17824 */ /* 0x000fc600030e0602 */
[----:B------:R-:W-:Y:S01]  /*99400*/  ISETP.NE.U32.AND P4, PT, R132, RZ, PT ;  /* 0x000000ff8400720c */ /* 0x000fe20003f85070 */
[----:B------:R-:W-:Y:S01]  /*99410*/  IMAD.MOV.U32 R132, RZ, RZ, R186 ;  /* 0x000000ffff847224 */ /* 0x000fe200078e00ba */
[----:B----4-:R-:W-:-:S04]  /*99420*/  IADD3 R172, P5, R172, R0, RZ ;  /* 0x00000000acac7210 */ /* 0x010fc80007fbe0ff */
[----:B------:R1:W-:Y:S01]  /*99430*/  LDGSTS.E [R252+0x32000], [R132.64], P3 ;  /* 0x3200000084fc7fae */ /* 0x0003e20009921846 */
[----:B------:R-:W-:Y:S02]  /*99440*/  IADD3.X R184, R184, R2, RZ, P5, !PT ;  /* 0x00000002b8b87210 */ /* 0x000fe40002ffe4ff */
[----:B---3--:R-:W-:Y:S01]  /*99450*/  IADD3 R175, P6, R175, R0, RZ ;  /* 0x00000000afaf7210 */ /* 0x008fe20007fde0ff */
[----:B------:R-:W-:Y:S01]  /*99460*/  STL [R1+0x2920], R172 ;  /* 0x002920ac01007387 */ /* 0x000fe20000100800 */
[----:B------:R-:W-:Y:S01]  /*99470*/  ISETP.GT.AND P5, PT, R3, 0x74, PT ;  /* 0x000000740300780c */ /* 0x000fe20003fa4270 */
[----:B-1----:R-:W-:Y:S02]  /*99480*/  IMAD.MOV.U32 R132, RZ, RZ, R173 ;  /* 0x000000ffff847224 */ /* 0x002fe400078e00ad */
[----:B------:R-:W-:Y:S01]  /*99490*/  IMAD.MOV.U32 R133, RZ, RZ, R177 ;  /* 0x000000ffff857224 */ /* 0x000fe200078e00b1 */
[----:B------:R1:W-:Y:S01]  /*994a0*/  STL [R1+0x2914], R177 ;  /* 0x002914b101007387 */ /* 0x0003e20000100800 */
[----:B------:R-:W-:-:S03]  /*994b0*/  IMAD.X R179, R179, 0x1, R2, P6 ;  /* 0x00000001b3b37824 */ /* 0x000fc600030e0602 */
[----:B------:R3:W-:Y:S04]  /*994c0*/  LDGSTS.E [R252+0x32200], [R132.64], P3 ;  /* 0x3220000084fc7fae */ /* 0x0007e80009921846 */
[----:B------:R-:W-:Y:S01]  /*994d0*/  STL [R1+0x2928], R175 ;  /* 0x002928af01007387 */ /* 0x000fe20000100800 */
[----:B------:R-:W-:-:S03]  /*994e0*/  SEL R136, RZ, 0x4, !P5 ;  /* 0x00000004ff887807 */ /* 0x000fc60006800000 */
[----:B------:R4:W-:Y:S01]  /*994f0*/  STL [R1+0x291c], R184 ;  /* 0x00291cb801007387 */ /* 0x0009e20000100800 */
[----:B---3--:R-:W-:Y:S01]  /*99500*/  MOV R132, R172 ;  /* 0x000000ac00847202 */ /* 0x008fe20000000f00 */
[----:B------:R-:W-:Y:S02]  /*99510*/  IMAD.MOV.U32 R133, RZ, RZ, R184 ;  /* 0x000000ffff857224 */ /* 0x000fe400078e00b8 */
[----:B------:R-:W3:Y:S04]  /*99520*/  LDL.LU R173, [R1+0x2998] ;  /* 0x0029980001ad7983 */ /* 0x000ee80000300800 */
[----:B-1----:R-:W3:Y:S04]  /*99530*/  LDL.LU R177, [R1+0x29a0] ;  /* 0x0029a00001b17983 */ /* 0x002ee80000300800 */
[----:B------:R-:W3:Y:S04]  /*99540*/  LDL.LU R186, [R1+0x2994] ;  /* 0x0029940001ba7983 */ /* 0x000ee80000300800 */
[----:B------:R1:W-:Y:S04]  /*99550*/  LDGSTS.E [R252+0x32400], [R132.64], P3 ;  /* 0x3240000084fc7fae */ /* 0x0003e80009921846 */
[----:B------:R-:W3:Y:S04]  /*99560*/  LDL.LU R172, [R1+0x29a8] ;  /* 0x0029a80001ac7983 */ /* 0x000ee80000300800 */
[----:B------:R4:W-:Y:S01]  /*99570*/  STL [R1+0x2924], R179 ;  /* 0x002924b301007387 */ /* 0x0009e20000100800 */
[----:B-1----:R-:W-:-:S03]  /*99580*/  IMAD.MOV.U32 R132, RZ, RZ, R175 ;  /* 0x000000ffff847224 */ /* 0x002fc600078e00af */
[----:B----4-:R-:W4:Y:S01]  /*99590*/  LDL.LU R184, [R1+0x299c] ;  /* 0x00299c0001b87983 */ /* 0x010f220000300800 */
[----:B------:R-:W-:-:S03]  /*995a0*/  IMAD.MOV.U32 R133, RZ, RZ, R179 ;  /* 0x000000ffff857224 */ /* 0x000fc600078e00b3 */
[----:B------:R-:W4:Y:S04]  /*995b0*/  LDL.LU R175, [R1+0x29a4] ;  /* 0x0029a40001af7983 */ /* 0x000f280000300800 */
[----:B------:R-:W4:Y:S04]  /*995c0*/  LDL.LU R179, [R1+0x2a10] ;  /* 0x002a100001b37983 */ /* 0x000f280000300800 */
[----:B------:R1:W-:Y:S01]  /*995d0*/  LDGSTS.E [R252+0x32600], [R132.64], P3 ;  /* 0x3260000084fc7fae */ /* 0x0003e20009921846 */
[----:B--2---:R-:W-:-:S05]  /*995e0*/  IADD3 R248, P5, R248, R0, RZ ;  /* 0x00000000f8f87210 */ /* 0x004fca0007fbe0ff */
[----:B------:R2:W-:Y:S04]  /*995f0*/  STL [R1+0x2990], R248 ;  /* 0x002990f801007387 */ /* 0x0005e80000100800 */
[----:B-1----:R-:W4:Y:S01]  /*99600*/  LDL.LU R132, [R1+0x298c] ;  /* 0x00298c0001847983 */ /* 0x002f220000300800 */
[----:B------:R-:W-:Y:S01]  /*99610*/  MOV R133, R248 ;  /* 0x000000f800857202 */ /* 0x000fe20000000f00 */
[C---:B------:R-:W-:Y:S08]  /*99620*/  HMMA.1688.F32.TF32 R196, R240.reuse, R4, R196 ;  /* 0x00000004f0c4723c */ /* 0x040ff000000810c4 */
[C---:B------:R-:W-:Y:S08]  /*99630*/  HMMA.1688.F32.TF32 R200, R240.reuse, R8, R200 ;  /* 0x00000008f0c8723c */ /* 0x040ff000000810c8 */
[----:B------:R-:W-:Y:S01]  /*99640*/  HMMA.1688.F32.TF32 R204, R240, R12, R204 ;  /* 0x0000000cf0cc723c */ /* 0x000fe200000810cc */
[----:B---3--:R-:W-:-:S05]  /*99650*/  IADD3 R173, P6, R173, R0, RZ ;  /* 0x00000000adad7210 */ /* 0x008fca0007fde0ff */
[----:B------:R-:W-:Y:S01]  /*99660*/  STL [R1+0x2998], R173 ;  /* 0x002998ad01007387 */ /* 0x000fe20000100800 */
[----:B------:R-:W-:Y:S01]  /*99670*/  IMAD.X R186, R186, 0x1, R2, P6 ;  /* 0x00000001baba7824 */ /* 0x000fe200030e0602 */
[----:B------:R-:W-:Y:S01]  /*99680*/  HMMA.1688.F32.TF32 R208, R240, R16, R208 ;  /* 0x00000010f0d0723c */ /* 0x000fe200000810d0 */
[----:B------:R-:W-:-:S07]  /*99690*/  IADD3 R172, P6, R172, R0, RZ ;  /* 0x00000000acac7210 */ /* 0x000fce0007fde0ff */
        /* <DEDUP_REMOVED lines=9> */
[----:B--2---:R-:W-:Y:S01]  /*99730*/  HMMA.1688.F32.TF32 R248, R240, R64, R244 ;  /* 0x00000040f0f8723c */ /* 0x004fe200000810f4 */
[----:B----4-:R-:W-:Y:S01]  /*99740*/  IMAD.X R132, R132, 0x1, R2, P5 ;  /* 0x0000000184847824 */ /* 0x010fe200028e0602 */
[----:B------:R-:W-:-:S04]  /*99750*/  IADD3 R177, P5, R177, R0, RZ ;  /* 0x00000000b1b17210 */ /* 0x000fc80007fbe0ff */
[----:B------:R-:W-:Y:S01]  /*99760*/  LOP3.LUT R133, R133, R132, RZ, 0x3c, !PT ;  /* 0x0000008485857212 */ /* 0x000fe200078e3cff */
[----:B------:R1:W-:Y:S01]  /*99770*/  STL [R1+0x298c], R132 ;  /* 0x00298c8401007387 */ /* 0x0003e20000100800 */
[----:B------:R-:W-:-:S03]  /*99780*/  IMAD.X R184, R184, 0x1, R2, P5 ;  /* 0x00000001b8b87824 */ /* 0x000fc600028e0602 */
[----:B------:R-:W-:Y:S01]  /*99790*/  STL [R1+0x29a0], R177 ;  /* 0x0029a0b101007387 */ /* 0x000fe20000100800 */
[----:B-1----:R-:W-:-:S03]  /*997a0*/  LOP3.LUT R132, R133, R132, RZ, 0x3c, !PT ;  /* 0x0000008485847212 */ /* 0x002fc600078e3cff */
[----:B------:R1:W-:Y:S01]  /*997b0*/  STL [R1+0x2994], R186 ;  /* 0x002994ba01007387 */ /* 0x0003e20000100800 */
[----:B------:R-:W-:-:S03]  /*997c0*/  LOP3.LUT R133, R133, R132, RZ, 0x3c, !PT ;  /* 0x0000008485857212 */ /* 0x000fc600078e3cff */
[----:B------:R-:W2:Y:S04]  /*997d0*/  LDL.LU R241, [R1+0x2a0c] ;  /* 0x002a0c0001f17983 */ /* 0x000ea80000300800 */
[----:B------:R3:W-:Y:S04]  /*997e0*/  LDGSTS.E [R252+0x34000], [R132.64], P1 ;  /* 0x3400000084fc7fae */ /* 0x0007e80008921846 */
[----:B------:R-:W-:Y:S04]  /*997f0*/  STL [R1+0x29a8], R172 ;  /* 0x0029a8ac01007387 */ /* 0x000fe80000100800 */
[----:B------:R-:W-:Y:S01]  /*99800*/  STL [R1+0x299c], R184 ;  /* 0x00299cb801007387 */ /* 0x000fe20000100800 */
[----:B---3--:R-:W-:-:S03]  /*99810*/  IMAD.MOV.U32 R133, RZ, RZ, R186 ;  /* 0x000000ffff857224 */ /* 0x008fc600078e00ba */
[----:B-1----:R-:W3:Y:S01]  /*99820*/  LDL.LU R186, [R1+0x2a18] ;  /* 0x002a180001ba7983 */ /* 0x002ee20000300800 */
[----:B------:R-:W-:-:S03]  /*99830*/  MOV R132, R173 ;  /* 0x000000ad00847202 */ /* 0x000fc60000000f00 */
[----:B------:R-:W4:Y:S04]  /*99840*/  LDL.LU R173, [R1+0x2a20] ;  /* 0x002a200001ad7983 */ /* 0x000f280000300800 */
[----:B------:R-:W4:Y:S01]  /*99850*/  LDL.LU R240, [R1+0x2a14] ;  /* 0x002a140001f07983 */ /* 0x000f220000300800 */
[----:B------:R-:W-:Y:S01]  /*99860*/  SEL R136, R136, RZ, !P0 ;  /* 0x000000ff88887207 */ /* 0x000fe20004000000 */
[----:B------:R-:W-:Y:S01]  /*99870*/  IMAD.X R175, R175, 0x1, R2, P6 ;  /* 0x00000001afaf7824 */ /* 0x000fe200030e0602 */
[----:B------:R-:W-:Y:S01]  /*99880*/  ISETP.GT.AND P5, PT, R3, 0x78, PT ;  /* 0x000000780300780c */ /* 0x000fe20003fa4270 */
[----:B------:R1:W-:Y:S01]  /*99890*/  LDGSTS.E [R252+0x34200], [R132.64], P1 ;  /* 0x3420000084fc7fae */ /* 0x0003e20008921846 */
[----:B------:R-:W-:Y:S02]  /*998a0*/  IADD3 R179, P6, R179, R0, RZ ;  /* 0x00000000b3b37210 */ /* 0x000fe40007fde0ff */
[----:B------:R-:W-:Y:S01]  /*998b0*/  ISETP.NE.U32.AND P3, PT, R136, RZ, PT ;  /* 0x000000ff8800720c */ /* 0x000fe20003f65070 */
[----:B------:R1:W-:Y:S01]  /*998c0*/  STL [R1+0x29a4], R175 ;  /* 0x0029a4af01007387 */ /* 0x0003e20000100800 */
[----:B------:R-:W-:Y:S01]  /*998d0*/  SEL R136, RZ, 0x4, !P5 ;  /* 0x00000004ff887807 */ /* 0x000fe20006800000 */
[----:B-1----:R-:W-:Y:S01]  /*998e0*/  IMAD.MOV.U32 R132, RZ, RZ, R177 ;  /* 0x000000ffff847224 */ /* 0x002fe200078e00b1 */
[----:B------:R-:W-:Y:S01]  /*998f0*/  MOV R133, R184 ;  /* 0x000000b800857202 */ /* 0x000fe20000000f00 */
[----:B------:R-:W4:Y:S04]  /*99900*/  LDL.LU R177, [R1+0x2a1c] ;  /* 0x002a1c0001b17983 */ /* 0x000f280000300800 */
[----:B------:R1:W-:Y:S02]  /*99910*/  LDGSTS.E [R252+0x34400], [R132.64], P1 ;  /* 0x3440000084fc7fae */ /* 0x0003e40008921846 */
[----:B-1----:R-:W-:-:S02]  /*99920*/  IMAD.MOV.U32 R133, RZ, RZ, R175 ;  /* 0x000000ffff857224 */ /* 0x002fc400078e00af */
[----:B------:R-:W4:Y:S01]  /*99930*/  LDL.LU R175, [R1+0x2a28] ;  /* 0x002a280001af7983 */ /* 0x000f220000300800 */
[----:B------:R-:W-:-:S03]  /*99940*/  IMAD.MOV.U32 R132, RZ, RZ, R172 ;  /* 0x000000ffff847224 */ /* 0x000fc600078e00ac */
[----:B------:R1:W-:Y:S04]  /*99950*/  STL [R1+0x2a10], R179 ;  /* 0x002a10b301007387 */ /* 0x0003e80000100800 */
[----:B------:R-:W4:Y:S04]  /*99960*/  LDL.LU R184, [R1+0x2a90] ;  /* 0x002a900001b87983 */ /* 0x000f280000300800 */
[----:B------:R-:W4:Y:S04]  /*99970*/  LDL.LU R172, [R1+0x2a98] ;  /* 0x002a980001ac7983 */ /* 0x000f280000300800 */
[----:B------:R1:W-:Y:S02]  /*99980*/  LDGSTS.E [R252+0x34600], [R132.64], P1 ;  /* 0x3460000084fc7fae */ /* 0x0003e40008921846 */
[----:B-1----:R-:W-:-:S02]  /*99990*/  IMAD.MOV.U32 R132, RZ, RZ, R179 ;  /* 0x000000ffff847224 */ /* 0x002fc400078e00b3 */
[----:B--2---:R-:W-:-:S04]  /*999a0*/  IMAD.X R241, R241, 0x1, R2, P6 ;  /* 0x00000001f1f17824 */ /* 0x004fc800030e0602 */
[----:B------:R-:W-:-:S05]  /*999b0*/  IMAD.MOV.U32 R133, RZ, RZ, R241 ;  /* 0x000000ffff857224 */ /* 0x000fca00078e00f1 */
[----:B------:R1:W-:Y:S01]  /*999c0*/  LDGSTS.E [R252+0x36000], [R132.64], P2 ;  /* 0x3600000084fc7fae */ /* 0x0003e20009121846 */
[-C--:B---3--:R-:W-:Y:S02]  /*999d0*/  IADD3 R186, P5, R186, R0.reuse, RZ ;  /* 0x00000000baba7210 */ /* 0x088fe40007fbe0ff */
[----:B----4-:R-:W-:-:S03]  /*999e0*/  IADD3 R173, P6, R173, R0, RZ ;  /* 0x00000000adad7210 */ /* 0x010fc60007fde0ff */
[----:B------:R2:W-:Y:S01]  /*999f0*/  STL [R1+0x2a18], R186 ;  /* 0x002a18ba01007387 */ /* 0x0005e20000100800 */
[----:B------:R-:W-:-:S03]  /*99a00*/  IADD3.X R240, R240, R2, RZ, P5, !PT ;  /* 0x00000002f0f07210 */ /* 0x000fc60002ffe4ff */
[----:B------:R-:W-:Y:S04]  /*99a10*/  STL [R1+0x2a0c], R241 ;  /* 0x002a0cf101007387 */ /* 0x000fe80000100800 */
[----:B------:R-:W-:Y:S04]  /*99a20*/  STL [R1+0x2a20], R173 ;  /* 0x002a20ad01007387 */ /* 0x000fe80000100800 */
[----:B------:R-:W-:Y:S04]  /*99a30*/  STL [R1+0x2a14], R240 ;  /* 0x002a14f001007387 */ /* 0x000fe80000100800 */
[----:B------:R-:W3:Y:S01]  /*99a40*/  LDL.LU R179, [R1+0x2a24] ;  /* 0x002a240001b37983 */ /* 0x000ee20000300800 */
[----:B-1----:R-:W-:-:S03]  /*99a50*/  MOV R132, R186 ;  /* 0x000000ba00847202 */ /* 0x002fc60000000f00 */
[----:B--2---:R-:W2:Y:S01]  /*99a60*/  LDL.LU R186, [R1+0x2a8c] ;  /* 0x002a8c0001ba7983 */ /* 0x004ea20000300800 */
[----:B------:R-:W-:Y:S01]  /*99a70*/  IMAD.X R177, R177, 0x1, R2, P6 ;  /* 0x00000001b1b17824 */ /* 0x000fe200030e0602 */
[----:B------:R-:W-:Y:S01]  /*99a80*/  SEL R136, R136, RZ, !P0 ;  /* 0x000000ff88887207 */ /* 0x000fe20004000000 */
[----:B------:R-:W-:Y:S01]  /*99a90*/  IMAD.MOV.U32 R133, RZ, RZ, R240 ;  /* 0x000000ffff857224 */ /* 0x000fe200078e00f0 */
[----:B------:R-:W-:Y:S02]  /*99aa0*/  ISETP.GT.AND P5, PT, R3, 0x7c, PT ;  /* 0x0000007c0300780c */ /* 0x000fe40003fa4270 */
[----:B------:R-:W-:Y:S01]  /*99ab0*/  ISETP.NE.U32.AND P1, PT, R136, RZ, PT ;  /* 0x000000ff8800720c */ /* 0x000fe20003f25070 */
[----:B------:R1:W-:Y:S01]  /*99ac0*/  STL [R1+0x2a1c], R177 ;  /* 0x002a1cb101007387 */ /* 0x0003e20000100800 */
[----:B------:R-:W-:-:S03]  /*99ad0*/  SEL R136, RZ, 0x4, !P5 ;  /* 0x00000004ff887807 */ /* 0x000fc60006800000 */
[----:B------:R4:W-:Y:S01]  /*99ae0*/  LDGSTS.E [R252+0x36200], [R132.64], P2 ;  /* 0x3620000084fc7fae */ /* 0x0009e20009121846 */
[----:B------:R-:W-:Y:S01]  /*99af0*/  IADD3 R175, P6, R175, R0, RZ ;  /* 0x00000000afaf7210 */ /* 0x000fe20007fde0ff */
[----:B----4-:R-:W-:-:S04]  /*99b00*/  IMAD.MOV.U32 R132, RZ, RZ, R173 ;  /* 0x000000ffff847224 */ /* 0x010fc800078e00ad */
[----:B------:R4:W-:Y:S01]  /*99b10*/  STL [R1+0x2a28], R175 ;  /* 0x002a28af01007387 */ /* 0x0009e20000100800 */
[----:B------:R-:W-:-:S03]  /*99b20*/  IMAD.MOV.U32 R133, RZ, RZ, R177 ;  /* 0x000000ffff857224 */ /* 0x000fc600078e00b1 */
[----:B-1----:R-:W4:Y:S01]  /*99b30*/  LDL.LU R177, [R1+0x2a94] ;  /* 0x002a940001b17983 */ /* 0x002f220000300800 */
[----:B------:R-:W-:-:S03]  /*99b40*/  IADD3 R172, P5, R172, R0, RZ ;  /* 0x00000000acac7210 */ /* 0x000fc60007fbe0ff */
[----:B------:R-:W4:Y:S04]  /*99b50*/  LDL.LU R173, [R1+0x2aa0] ;  /* 0x002aa00001ad7983 */ /* 0x000f280000300800 */
[----:B------:R-:W4:Y:S04]  /*99b60*/  LDL.LU R241, [R1+0x2aa8] ;  /* 0x002aa80001f17983 */ /* 0x000f280000300800 */
[----:B------:R1:W-:Y:S02]  /*99b70*/  LDGSTS.E [R252+0x36400], [R132.64], P2 ;  /* 0x3640000084fc7fae */ /* 0x0003e40009121846 */
[----:B-1----:R-:W-:Y:S01]  /*99b80*/  IMAD.MOV.U32 R132, RZ, RZ, R175 ;  /* 0x000000ffff847224 */ /* 0x002fe200078e00af */
[----:B---3--:R-:W-:-:S02]  /*99b90*/  IADD3.X R179, R179, R2, RZ, P6, !PT ;  /* 0x00000002b3b37210 */ /* 0x008fc400037fe4ff */
[----:B------:R-:W-:-:S03]  /*99ba0*/  IADD3 R184, P6, R184, R0, RZ ;  /* 0x00000000b8b87210 */ /* 0x000fc60007fde0ff */
[----:B------:R1:W-:Y:S02]  /*99bb0*/  STL [R1+0x2a24], R179 ;  /* 0x002a24b301007387 */ /* 0x0003e40000100800 */
[----:B--2---:R-:W-:Y:S02]  /*99bc0*/  IMAD.X R186, R186, 0x1, R2, P6 ;  /* 0x00000001baba7824 */ /* 0x004fe400030e0602 */
[----:B------:R-:W-:Y:S04]  /*99bd0*/  STL [R1+0x2a90], R184 ;  /* 0x002a90b801007387 */ /* 0x000fe80000100800 */
[----:B------:R2:W-:Y:S04]  /*99be0*/  STL [R1+0x2a98], R172 ;  /* 0x002a98ac01007387 */ /* 0x0005e80000100800 */
[----:B----4-:R-:W3:Y:S01]  /*99bf0*/  LDL.LU R175, [R1+0x2a9c] ;  /* 0x002a9c0001af7983 */ /* 0x010ee20000300800 */
[----:B------:R-:W-:-:S03]  /*99c00*/  IMAD.MOV.U32 R133, RZ, RZ, R179 ;  /* 0x000000ffff857224 */ /* 0x000fc600078e00b3 */
[----:B------:R-:W-:Y:S04]  /*99c10*/  STL [R1+0x2a8c], R186 ;  /* 0x002a8cba01007387 */ /* 0x000fe80000100800 */
[----:B------:R-:W4:Y:S04]  /*99c20*/  LDL.LU R242, [R1+0x2aa4] ;  /* 0x002aa40001f27983 */ /* 0x000f280000300800 */
[----:B-1----:R-:W4:Y:S01]  /*99c30*/  LDL.LU R179, [R1+0x2b10] ;  /* 0x002b100001b37983 */ /* 0x002f220000300800 */
[----:B------:R-:W-:-:S03]  /*99c40*/  IADD3.X R177, R177, R2, RZ, P5, !PT ;  /* 0x00000002b1b17210 */ /* 0x000fc60002ffe4ff */
[----:B------:R1:W-:Y:S01]  /*99c50*/  LDGSTS.E [R252+0x36600], [R132.64], P2 ;  /* 0x3660000084fc7fae */ /* 0x0003e20009121846 */
[-C--:B------:R-:W-:Y:S02]  /*99c60*/  IADD3 R173, P5, R173, R0.reuse, RZ ;  /* 0x00000000adad7210 */ /* 0x080fe40007fbe0ff */
[----:B------:R-:W-:Y:S01]  /*99c70*/  IADD3 R241, P6, R241, R0, RZ ;  /* 0x00000000f1f17210 */ /* 0x000fe20007fde0ff */
[----:B-1----:R-:W-:Y:S02]  /*99c80*/  IMAD.MOV.U32 R132, RZ, RZ, R184 ;  /* 0x000000ffff847224 */ /* 0x002fe400078e00b8 */
[----:B------:R-:W-:Y:S01]  /*99c90*/  IMAD.MOV.U32 R133, RZ, RZ, R186 ;  /* 0x000000ffff857224 */ /* 0x000fe200078e00ba */
[----:B------:R1:W-:Y:S04]  /*99ca0*/  STL [R1+0x2a94], R177 ;  /* 0x002a94b101007387 */ /* 0x0003e80000100800 */
[----:B------:R1:W-:Y:S04]  /*99cb0*/  LDGSTS.E [R252+0x38000], [R132.64], P4 ;  /* 0x3800000084fc7fae */ /* 0x0003e8000a121846 */
[----:B------:R-:W4:Y:S04]  /*99cc0*/  LDL.LU R240, [R1+0x2b0c] ;  /* 0x002b0c0001f07983 */ /* 0x000f280000300800 */
[----:B------:R-:W-:Y:S01]  /*99cd0*/  STL [R1+0x2aa0], R173 ;  /* 0x002aa0ad01007387 */ /* 0x000fe20000100800 */
[----:B-1----:R-:W-:Y:S01]  /*99ce0*/  IMAD.MOV.U32 R132, RZ, RZ, R172 ;  /* 0x000000ffff847224 */ /* 0x002fe200078e00ac */
[----:B------:R-:W-:-:S02]  /*99cf0*/  MOV R133, R177 ;  /* 0x000000b100857202 */ /* 0x000fc40000000f00 */
[----:B--2---:R-:W2:Y:S04]  /*99d00*/  LDL.LU R172, [R1+0x2b18] ;  /* 0x002b180001ac7983 */ /* 0x004ea80000300800 */
[----:B------:R-:W-:Y:S04]  /*99d10*/  STL [R1+0x2aa8], R241 ;  /* 0x002aa8f101007387 */ /* 0x000fe80000100800 */
[----:B------:R1:W-:Y:S02]  /*99d20*/  LDGSTS.E [R252+0x38200], [R132.64], P4 ;  /* 0x3820000084fc7fae */ /* 0x0003e4000a121846 */
[----:B-1----:R-:W-:-:S02]  /*99d30*/  IMAD.MOV.U32 R132, RZ, RZ, R173 ;  /* 0x000000ffff847224 */ /* 0x002fc400078e00ad */
[--C-:B---3--:R-:W-:Y:S02]  /*99d40*/  IMAD.X R175, R175, 0x1, R2.reuse, P5 ;  /* 0x00000001afaf7824 */ /* 0x108fe400028e0602 */
[----:B----4-:R-:W-:-:S03]  /*99d50*/  IMAD.X R242, R242, 0x1, R2, P6 ;  /* 0x00000001f2f27824 */ /* 0x010fc600030e0602 */
[----:B------:R1:W-:Y:S01]  /*99d60*/  STL [R1+0x2a9c], R175 ;  /* 0x002a9caf01007387 */ /* 0x0003e20000100800 */
[----:B------:R-:W-:-:S03]  /*99d70*/  IADD3 R179, P6, R179, R0, RZ ;  /* 0x00000000b3b37210 */ /* 0x000fc60007fde0ff */
[----:B------:R-:W-:Y:S01]  /*99d80*/  STL [R1+0x2aa4], R242 ;  /* 0x002aa4f201007387 */ /* 0x000fe20000100800 */
[----:B------:R-:W-:-:S03]  /*99d90*/  MOV R133, R175 ;  /* 0x000000af00857202 */ /* 0x000fc60000000f00 */
[----:B------:R-:W3:Y:S04]  /*99da0*/  LDL.LU R177, [R1+0x2b14] ;  /* 0x002b140001b17983 */ /* 0x000ee80000300800 */
[----:B-1----:R-:W4:Y:S04]  /*99db0*/  LDL.LU R175, [R1+0x2b1c] ;  /* 0x002b1c0001af7983 */ /* 0x002f280000300800 */
[----:B------:R-:W-:Y:S04]  /*99dc0*/  STL [R1+0x2b10], R179 ;  /* 0x002b10b301007387 */ /* 0x000fe80000100800 */
[----:B------:R-:W4:Y:S01]  /*99dd0*/  LDL.LU R173, [R1+0x2b20] ;  /* 0x002b200001ad7983 */ /* 0x000f220000300800 */
[----:B------:R-:W-:-:S02]  /*99de0*/  SEL R136, R136, RZ, !P0 ;  /* 0x000000ff88887207 */ /* 0x000fc40004000000 */
[----:B------:R-:W-:Y:S01]  /*99df0*/  ISETP.GT.AND P5, PT, R3, 0x1, PT ;  /* 0x000000010300780c */ /* 0x000fe20003fa4270 */
[----:B------:R-:W4:Y:S01]  /*99e00*/  LDL.LU R186, [R1+0x2b24] ;  /* 0x002b240001ba7983 */ /* 0x000f220000300800 */
[----:B------:R-:W-:-:S03]  /*99e10*/  ISETP.NE.U32.AND P2, PT, R136, RZ, PT ;  /* 0x000000ff8800720c */ /* 0x000fc60003f45070 */
[----:B------:R-:W4:Y:S01]  /*99e20*/  LDL.LU R184, [R1+0x2b28] ;  /* 0x002b280001b87983 */ /* 0x000f220000300800 */
[----:B------:R-:W-:-:S03]  /*99e30*/  SEL R136, RZ, 0x4, !P5 ;  /* 0x00000004ff887807 */ /* 0x000fc60006800000 */
[----:B------:R1:W-:Y:S01]  /*99e40*/  LDGSTS.E [R252+0x38400], [R132.64], P4 ;  /* 0x3840000084fc7fae */ /* 0x0003e2000a121846 */
[----:B------:R-:W-:Y:S02]  /*99e50*/  IMAD.X R240, R240, 0x1, R2, P6 ;  /* 0x00000001f0f07824 */ /* 0x000fe400030e0602 */
[----:B------:R-:W-:Y:S02]  /*99e60*/  IMAD.MOV.U32 R247, RZ, RZ, R148 ;  /* 0x000000fffff77224 */ /* 0x000fe400078e0094 */
[----:B------:R-:W4:Y:S01]  /*99e70*/  LDL.LU R148, [R1+0x2b90] ;  /* 0x002b900001947983 */ /* 0x000f220000300800 */
[----:B--2---:R-:W-:Y:S01]  /*99e80*/  IADD3 R172, P5, R172, R0, RZ ;  /* 0x00000000acac7210 */ /* 0x004fe20007fbe0ff */
[----:B-1----:R-:W-:Y:S01]  /*99e90*/  IMAD.MOV.U32 R132, RZ, RZ, R241 ;  /* 0x000000ffff847224 */ /* 0x002fe200078e00f1 */
[----:B------:R-:W-:Y:S01]  /*99ea0*/  MOV R133, R242 ;  /* 0x000000f200857202 */ /* 0x000fe20000000f00 */
[----:B------:R-:W-:Y:S04]  /*99eb0*/  STL [R1+0x2b0c], R240 ;  /* 0x002b0cf001007387 */ /* 0x000fe80000100800 */
[----:B------:R1:W-:Y:S04]  /*99ec0*/  LDGSTS.E [R252+0x38600], [R132.64], P4 ;  /* 0x3860000084fc7fae */ /* 0x0003e8000a121846 */
[----:B------:R-:W-:Y:S01]  /*99ed0*/  STL [R1+0x2b18], R172 ;  /* 0x002b18ac01007387 */ /* 0x000fe20000100800 */
[----:B-1----:R-:W-:-:S02]  /*99ee0*/  IMAD.MOV.U32 R132, RZ, RZ, R179 ;  /* 0x000000ffff847224 */ /* 0x002fc400078e00b3 */
[----:B------:R-:W-:-:S05]  /*99ef0*/  IMAD.MOV.U32 R133, RZ, RZ, R240 ;  /* 0x000000ffff857224 */ /* 0x000fca00078e00f0 */
[----:B------:R1:W-:Y:S01]  /*99f00*/  LDGSTS.E [R252+0x3a000], [R132.64], P3 ;  /* 0x3a00000084fc7fae */ /* 0x0003e20009921846 */
[----:B---3--:R-:W-:-:S04]  /*99f10*/  IMAD.X R177, R177, 0x1, R2, P5 ;  /* 0x00000001b1b17824 */ /* 0x008fc800028e0602 */
[----:B-1----:R-:W-:Y:S01]  /*99f20*/  IMAD.MOV.U32 R133, RZ, RZ, R177 ;  /* 0x000000ffff857224 */ /* 0x002fe200078e00b1 */
[----:B------:R1:W-:Y:S01]  /*99f30*/  STL [R1+0x2b14], R177 ;  /* 0x002b14b101007387 */ /* 0x0003e20000100800 */
[----:B----4-:R-:W-:-:S05]  /*99f40*/  IADD3 R173, P5, R173, R0, RZ ;  /* 0x00000000adad7210 */ /* 0x010fca0007fbe0ff */
[----:B------:R2:W-:Y:S04]  /*99f50*/  STL [R1+0x2b20], R173 ;  /* 0x002b20ad01007387 */ /* 0x0005e80000100800 */
[----:B-1----:R-:W3:Y:S01]  /*99f60*/  LDL.LU R177, [R1+0x2b8c] ;  /* 0x002b8c0001b17983 */ /* 0x002ee20000300800 */
[----:B------:R-:W-:Y:S01]  /*99f70*/  IADD3 R184, P6, R184, R0, RZ ;  /* 0x00000000b8b87210 */ /* 0x000fe20007fde0ff */
[--C-:B------:R-:W-:Y:S01]  /*99f80*/  IMAD.X R175, R175, 0x1, R2.reuse, P5 ;  /* 0x00000001afaf7824 */ /* 0x100fe200028e0602 */
[----:B------:R-:W-:Y:S02]  /*99f90*/  MOV R132, R172 ;  /* 0x000000ac00847202 */ /* 0x000fe40000000f00 */
[----:B------:R-:W4:Y:S01]  /*99fa0*/  LDL.LU R172, [R1+0x2b98] ;  /* 0x002b980001ac7983 */ /* 0x000f220000300800 */
[----:B------:R-:W-:Y:S01]  /*99fb0*/  IMAD.X R186, R186, 0x1, R2, P6 ;  /* 0x00000001baba7824 */ /* 0x000fe200030e0602 */
[----:B------:R-:W-:-:S02]  /*99fc0*/  IADD3 R148, P6, R148, R0, RZ ;  /* 0x0000000094947210 */ /* 0x000fc40007fde0ff */
[----:B------:R-:W-:Y:S04]  /*99fd0*/  STL [R1+0x2b28], R184 ;  /* 0x002b28b801007387 */ /* 0x000fe80000100800 */
[----:B------:R1:W-:Y:S04]  /*99fe0*/  LDGSTS.E [R252+0x3a200], [R132.64], P3 ;  /* 0x3a20000084fc7fae */ /* 0x0003e80009921846 */
[----:B------:R2:W-:Y:S04]  /*99ff0*/  STL [R1+0x2b1c], R175 ;  /* 0x002b1caf01007387 */ /* 0x0005e80000100800 */
[----:B------:R-:W-:Y:S01]  /*9a000*/  STL [R1+0x2b24], R186 ;  /* 0x002b24ba01007387 */ /* 0x000fe20000100800 */
[----:B-1----:R-:W-:-:S03]  /*9a010*/  MOV R132, R173 ;  /* 0x000000ad00847202 */ /* 0x002fc60000000f00 */
[----:B--2---:R-:W2:Y:S01]  /*9a020*/  LDL.LU R173, [R1+0x2b94] ;  /* 0x002b940001ad7983 */ /* 0x004ea20000300800 */
[----:B------:R-:W-:-:S03]  /*9a030*/  IMAD.MOV.U32 R133, RZ, RZ, R175 ;  /* 0x000000ffff857224 */ /* 0x000fc600078e00af */
[----:B------:R1:W-:Y:S01]  /*9a040*/  STL [R1+0x2b90], R148 ;  /* 0x002b909401007387 */ /* 0x0003e20000100800 */
[----:B------:R-:W-:-:S03]  /*9a050*/  IMAD.MOV.U32 R244, RZ, RZ, R247 ;  /* 0x000000fffff47224 */ /* 0x000fc600078e00f7 */
[----:B------:R-:W2:Y:S01]  /*9a060*/  LDL.LU R179, [R1+0x2b9c] ;  /* 0x002b9c0001b37983 */ /* 0x000ea20000300800 */
[----:B------:R-:W-:-:S03]  /*9a070*/  IMAD.MOV.U32 R247, RZ, RZ, R174 ;  /* 0x000000fffff77224 */ /* 0x000fc600078e00ae */
[----:B------:R-:W2:Y:S04]  /*9a080*/  LDL.LU R175, [R1+0x2ba0] ;  /* 0x002ba00001af7983 */ /* 0x000ea80000300800 */
[----:B------:R-:W2:Y:S04]  /*9a090*/  LDL.LU R174, [R1+0x2ba8] ;  /* 0x002ba80001ae7983 */ /* 0x000ea80000300800 */
[----:B------:R1:W-:Y:S02]  /*9a0a0*/  LDGSTS.E [R252+0x3a400], [R132.64], P3 ;  /* 0x3a40000084fc7fae */ /* 0x0003e40009921846 */
[----:B-1----:R-:W-:-:S02]  /*9a0b0*/  IMAD.MOV.U32 R132, RZ, RZ, R184 ;  /* 0x000000ffff847224 */ /* 0x002fc400078e00b8 */
[----:B---3--:R-:W-:-:S05]  /*9a0c0*/  IMAD.X R177, R177, 0x1, R2, P6 ;  /* 0x00000001b1b17824 */ /* 0x008fca00030e0602 */
[----:B------:R1:W-:Y:S04]  /*9a0d0*/  STL [R1+0x2b8c], R177 ;  /* 0x002b8cb101007387 */ /* 0x0003e80000100800 */
[----:B------:R-:W3:Y:S01]  /*9a0e0*/  LDL.LU R184, [R1+0x2ba4] ;  /* 0x002ba40001b87983 */ /* 0x000ee20000300800 */
[----:B------:R-:W-:Y:S02]  /*9a0f0*/  SEL R136, R136, RZ, !P0 ;  /* 0x000000ff88887207 */ /* 0x000fe40004000000 */
[----:B------:R-:W-:Y:S02]  /*9a100*/  ISETP.GT.AND P5, PT, R3, 0x5, PT ;  /* 0x000000050300780c */ /* 0x000fe40003fa4270 */
[----:B------:R-:W-:Y:S02]  /*9a110*/  ISETP.NE.U32.AND P4, PT, R136, RZ, PT ;  /* 0x000000ff8800720c */ /* 0x000fe40003f85070 */
[----:B------:R-:W-:-:S02]  /*9a120*/  SEL R136, RZ, 0x4, !P5 ;  /* 0x00000004ff887807 */ /* 0x000fc40006800000 */
[----:B------:R-:W-:Y:S02]  /*9a130*/  MOV R133, R186 ;  /* 0x000000ba00857202 */ /* 0x000fe40000000f00 */
[----:B----4-:R-:W-:-:S03]  /*9a140*/  IADD3 R172, P5, R172, R0, RZ ;  /* 0x00000000acac7210 */ /* 0x010fc60007fbe0ff */
[----:B------:R4:W-:Y:S02]  /*9a150*/  LDGSTS.E [R252+0x3a600], [R132.64], P3 ;  /* 0x3a60000084fc7fae */ /* 0x0009e40009921846 */
[----:B--2---:R-:W-:Y:S02]  /*9a160*/  IMAD.X R173, R173, 0x1, R2, P5 ;  /* 0x00000001adad7824 */ /* 0x004fe400028e0602 */
[----:B------:R-:W-:Y:S01]  /*9a170*/  STL [R1+0x2b98], R172 ;  /* 0x002b98ac01007387 */ /* 0x000fe20000100800 */
[----:B----4-:R-:W-:Y:S02]  /*9a180*/  IMAD.MOV.U32 R132, RZ, RZ, R148 ;  /* 0x000000ffff847224 */ /* 0x010fe400078e0094 */
[----:B------:R-:W-:Y:S01]  /*9a190*/  IMAD.MOV.U32 R133, RZ, RZ, R177 ;  /* 0x000000ffff857224 */ /* 0x000fe200078e00b1 */
[----:B------:R-:W2:Y:S01]  /*9a1a0*/  LDL.LU R148, [R1+0x2c10] ;  /* 0x002c100001947983 */ /* 0x000ea20000300800 */
[----:B------:R-:W-:-:S03]  /*9a1b0*/  IADD3 R175, P6, R175, R0, RZ ;  /* 0x00000000afaf7210 */ /* 0x000fc60007fde0ff */
[----:B------:R4:W-:Y:S01]  /*9a1c0*/  LDGSTS.E [R252+0x3c000], [R132.64], P1 ;  /* 0x3c00000084fc7fae */ /* 0x0009e20008921846 */
[----:B------:R-:W-:Y:S02]  /*9a1d0*/  IADD3 R174, P5, R174, R0, RZ ;  /* 0x00000000aeae7210 */ /* 0x000fe40007fbe0ff */
[----:B------:R-:W-:Y:S01]  /*9a1e0*/  IADD3.X R179, R179, R2, RZ, P6, !PT ;  /* 0x00000002b3b37210 */ /* 0x000fe200037fe4ff */
[----:B------:R-:W-:Y:S04]  /*9a1f0*/  STL [R1+0x2ba0], R175 ;  /* 0x002ba0af01007387 */ /* 0x000fe80000100800 */
[----:B------:R4:W-:Y:S04]  /*9a200*/  STL [R1+0x2b94], R173 ;  /* 0x002b94ad01007387 */ /* 0x0009e80000100800 */
[----:B-1----:R-:W2:Y:S01]  /*9a210*/  LDL.LU R177, [R1+0x2c18] ;  /* 0x002c180001b17983 */ /* 0x002ea20000300800 */
[----:B----4-:R-:W-:-:S02]  /*9a220*/  IMAD.MOV.U32 R132, RZ, RZ, R172 ;  /* 0x000000ffff847224 */ /* 0x010fc400078e00ac */
[----:B------:R-:W-:Y:S01]  /*9a230*/  IMAD.MOV.U32 R133, RZ, RZ, R173 ;  /* 0x000000ffff857224 */ /* 0x000fe200078e00ad */
[----:B------:R-:W-:Y:S04]  /*9a240*/  STL [R1+0x2ba8], R174 ;  /* 0x002ba8ae01007387 */ /* 0x000fe80000100800 */
[----:B------:R-:W4:Y:S04]  /*9a250*/  LDL.LU R173, [R1+0x2c0c] ;  /* 0x002c0c0001ad7983 */ /* 0x000f280000300800 */
[----:B------:R1:W-:Y:S04]  /*9a260*/  STL [R1+0x2b9c], R179 ;  /* 0x002b9cb301007387 */ /* 0x0003e80000100800 */
[----:B------:R-:W4:Y:S04]  /*9a270*/  LDL.LU R172, [R1+0x2c20] ;  /* 0x002c200001ac7983 */ /* 0x000f280000300800 */
[----:B------:R1:W-:Y:S04]  /*9a280*/  LDGSTS.E [R252+0x3c200], [R132.64], P1 ;  /* 0x3c20000084fc7fae */ /* 0x0003e80008921846 */
[----:B------:R-:W4:Y:S01]  /*9a290*/  LDL.LU R186, [R1+0x2c14] ;  /* 0x002c140001ba7983 */ /* 0x000f220000300800 */
[----:B-1----:R-:W-:Y:S01]  /*9a2a0*/  IMAD.MOV.U32 R133, RZ, RZ, R179 ;  /* 0x000000ffff857224 */ /* 0x002fe200078e00b3 */
[----:B------:R-:W-:Y:S01]  /*9a2b0*/  MOV R132, R175 ;  /* 0x000000af00847202 */ /* 0x000fe20000000f00 */
[----:B------:R-:W-:Y:S01]  /*9a2c0*/  HMMA.1688.F32.TF32 R68, R164, R58, R68 ;  /* 0x0000003aa444723c */ /* 0x000fe20000081044 */
[----:B------:R-:W-:Y:S01]  /*9a2d0*/  SEL R136, R136, RZ, !P0 ;  /* 0x000000ff88887207 */ /* 0x000fe20004000000 */
[----:B------:R-:W-:Y:S01]  /*9a2e0*/  IMAD.MOV.U32 R245, RZ, RZ, R190 ;  /* 0x000000fffff57224 */ /* 0x000fe200078e00be */
[----:B------:R-:W-:Y:S01]  /*9a2f0*/  MOV R246, R188 ;  /* 0x000000bc00f67202 */ /* 0x000fe20000000f00 */
[----:B------:R1:W-:Y:S01]  /*9a300*/  LDGSTS.E [R252+0x3c400], [R132.64], P1 ;  /* 0x3c40000084fc7fae */ /* 0x0003e20008921846 */
[----:B---3--:R-:W-:-:S05]  /*9a310*/  IMAD.X R184, R184, 0x1, R2, P5 ;  /* 0x00000001b8b87824 */ /* 0x008fca00028e0602 */
[----:B------:R-:W-:Y:S04]  /*9a320*/  STL [R1+0x2ba4], R184 ;  /* 0x002ba4b801007387 */ /* 0x000fe80000100800 */
[----:B------:R-:W3:Y:S04]  /*9a330*/  LDL.LU R179, [R1+0x2c28] ;  /* 0x002c280001b37983 */ /* 0x000ee80000300800 */
[----:B------:R-:W3:Y:S01]  /*9a340*/  LDL.LU R175, [R1+0x2c1c] ;  /* 0x002c1c0001af7983 */ /* 0x000ee20000300800 */
[----:B------:R-:W-:Y:S01]  /*9a350*/  ISETP.GT.AND P5, PT, R3, 0x9, PT ;  /* 0x000000090300780c */ /* 0x000fe20003fa4270 */
[----:B-1----:R-:W-:Y:S01]  /*9a360*/  IMAD.MOV.U32 R132, RZ, RZ, R174 ;  /* 0x000000ffff847224 */ /* 0x002fe200078e00ae */
[----:B------:R-:W-:Y:S01]  /*9a370*/  ISETP.NE.U32.AND P3, PT, R136, RZ, PT ;  /* 0x000000ff8800720c */ /* 0x000fe20003f65070 */
[----:B------:R-:W-:Y:S01]  /*9a380*/  IMAD.MOV.U32 R133, RZ, RZ, R184 ;  /* 0x000000ffff857224 */ /* 0x000fe200078e00b8 */
[----:B------:R-:W-:Y:S01]  /*9a390*/  SEL R136, RZ, 0x4, !P5 ;  /* 0x00000004ff887807 */ /* 0x000fe20006800000 */
[----:B------:R-:W-:Y:S03]  /*9a3a0*/  HMMA.1688.F32.TF32 R240, R164, R50, R244 ;  /* 0x00000032a4f0723c */ /* 0x000fe600000810f4 */
[----:B------:R1:W-:Y:S01]  /*9a3b0*/  LDGSTS.E [R252+0x3c600], [R132.64], P1 ;  /* 0x3c60000084fc7fae */ /* 0x0003e20008921846 */
[----:B--2---:R-:W-:-:S04]  /*9a3c0*/  IADD3 R148, P5, R148, R0, RZ ;  /* 0x0000000094947210 */ /* 0x004fc80007fbe0ff */
[----:B------:R-:W-:Y:S01]  /*9a3d0*/  HMMA.1688.F32.TF32 R244, R164, R54, R192 ;  /* 0x00000036a4f4723c */ /* 0x000fe200000810c0 */
[----:B-1----:R-:W-:Y:S01]  /*9a3e0*/  SEL R132, R136, RZ, !P0 ;  /* 0x000000ff88847207 */ /* 0x002fe20004000000 */
[----:B------:R1:W-:Y:S04]  /*9a3f0*/  STL [R1+0x2c10], R148 ;  /* 0x002c109401007387 */ /* 0x0003e80000100800 */
[----:B------:R-:W2:Y:S01]  /*9a400*/  LDL.LU R192, [R1+0x2c24] ;  /* 0x002c240001c07983 */ /* 0x000ea20000300800 */
[----:B------:R-:W-:Y:S02]  /*9a410*/  IADD3 R177, P6, R177, R0, RZ ;  /* 0x00000000b1b17210 */ /* 0x000fe40007fde0ff */
[----:B------:R-:W-:Y:S02]  /*9a420*/  ISETP.NE.U32.AND P1, PT, R132, RZ, PT ;  /* 0x000000ff8400720c */ /* 0x000fe40003f25070 */
[----:B----4-:R-:W-:Y:S01]  /*9a430*/  IADD3.X R173, R173, R2, RZ, P5, !PT ;  /* 0x00000002adad7210 */ /* 0x010fe20002ffe4ff */
[----:B------:R-:W-:Y:S01]  /*9a440*/  STL [R1+0x2c18], R177 ;  /* 0x002c18b101007387 */ /* 0x000fe20000100800 */
[----:B------:R-:W-:Y:S01]  /*9a450*/  IMAD.MOV.U32 R132, RZ, RZ, R148 ;  /* 0x000000ffff847224 */ /* 0x000fe200078e0094 */
[----:B------:R-:W-:-:S02]  /*9a460*/  IADD3 R172, P5, R172, R0, RZ ;  /* 0x00000000acac7210 */ /* 0x000fc40007fbe0ff */
[----:B------:R4:W-:Y:S01]  /*9a470*/  STL [R1+0x2c0c], R173 ;  /* 0x002c0cad01007387 */ /* 0x0009e20000100800 */
[----:B------:R-:W-:Y:S01]  /*9a480*/  IMAD.MOV.U32 R174, RZ, RZ, R70 ;  /* 0x000000ffffae7224 */ /* 0x000fe200078e0046 */
[----:B-1----:R-:W-:Y:S01]  /*9a490*/  MOV R148, R71 ;  /* 0x0000004700947202 */ /* 0x002fe20000000f00 */
[----:B------:R-:W-:Y:S01]  /*9a4a0*/  IMAD.X R186, R186, 0x1, R2, P6 ;  /* 0x00000001baba7824 */ /* 0x000fe200030e0602 */
[----:B------:R-:W-:Y:S01]  /*9a4b0*/  STL [R1+0x2c20], R172 ;  /* 0x002c20ac01007387 */ /* 0x000fe20000100800 */
[----:B------:R-:W-:Y:S02]  /*9a4c0*/  IMAD.MOV.U32 R190, RZ, RZ, R69 ;  /* 0x000000ffffbe7224 */ /* 0x000fe400078e0045 */
[----:B------:R-:W-:Y:S01]  /*9a4d0*/  IMAD.MOV.U32 R184, RZ, RZ, R68 ;  /* 0x000000ffffb87224 */ /* 0x000fe200078e0044 */
[----:B------:R1:W-:Y:S01]  /*9a4e0*/  STL [R1+0x2c14], R186 ;  /* 0x002c14ba01007387 */ /* 0x0003e20000100800 */
[----:B------:R-:W-:-:S03]  /*9a4f0*/  IMAD.MOV.U32 R133, RZ, RZ, R173 ;  /* 0x000000ffff857224 */ /* 0x000fc600078e00ad */
[----:B------:R-:W2:Y:S04]  /*9a500*/  LDL.LU.64 R70, [R1+0x33f8] ;  /* 0x0033f80001467983 */ /* 0x000ea80000300a00 */
[----:B------:R-:W2:Y:S01]  /*9a510*/  LDL.LU.64 R68, [R1+0x33f0] ;  /* 0x0033f00001447983 */ /* 0x000ea20000300a00 */
[----:B------:R-:W-:Y:S03]  /*9a520*/  HMMA.1688.F32.TF32 R168, R164, R62, R168 ;  /* 0x0000003ea4a8723c */ /* 0x000fe600000810a8 */
[----:B------:R1:W-:Y:S01]  /*9a530*/  LDGSTS.E [R252+0x3e000], [R132.64], P2 ;  /* 0x3e00000084fc7fae */ /* 0x0003e20009121846 */
[----:B---3--:R-:W-:Y:S02]  /*9a540*/  IADD3 R179, P6, R179, R0, RZ ;  /* 0x00000000b3b37210 */ /* 0x008fe40007fde0ff */
[----:B------:R-:W-:-:S05]  /*9a550*/  IADD3.X R175, R175, R2, RZ, P5, !PT ;  /* 0x00000002afaf7210 */ /* 0x000fca0002ffe4ff */
[----:B------:R3:W-:Y:S04]  /*9a560*/  STL [R1+0x2c1c], R175 ;  /* 0x002c1caf01007387 */ /* 0x0007e80000100800 */
[----:B------:R-:W-:Y:S04]  /*9a570*/  STL [R1+0x2c28], R179 ;  /* 0x002c28b301007387 */ /* 0x000fe80000100800 */
[----:B----4-:R-:W4:Y:S01]  /*9a580*/  LDL.LU R173, [R1+0x2f6c] ;  /* 0x002f6c0001ad7983 */ /* 0x010f220000300800 */
[----:B-1----:R-:W-:Y:S02]  /*9a590*/  IMAD.MOV.U32 R132, RZ, RZ, R177 ;  /* 0x000000ffff847224 */ /* 0x002fe400078e00b1 */
[----:B------:R-:W-:Y:S01]  /*9a5a0*/  IMAD.MOV.U32 R133, RZ, RZ, R186 ;  /* 0x000000ffff857224 */ /* 0x000fe200078e00ba */
[----:B------:R-:W-:Y:S01]  /*9a5b0*/  ISETP.GT.AND P5, PT, R3, 0xd, PT ;  /* 0x0000000d0300780c */ /* 0x000fe20003fa4270 */
[----:B------:R-:W4:Y:S04]  /*9a5c0*/  LDL.LU R177, [R1+0x2f68] ;  /* 0x002f680001b17983 */ /* 0x000f280000300800 */
[----:B------:R1:W-:Y:S01]  /*9a5d0*/  LDGSTS.E [R252+0x3e200], [R132.64], P2 ;  /* 0x3e20000084fc7fae */ /* 0x0003e20009121846 */
[----:B------:R-:W-:Y:S01]  /*9a5e0*/  SEL R136, RZ, 0x4, !P5 ;  /* 0x00000004ff887807 */ /* 0x000fe20006800000 */
[----:B--2---:R-:W-:Y:S01]  /*9a5f0*/  IMAD.X R192, R192, 0x1, R2, P6 ;  /* 0x00000001c0c07824 */ /* 0x004fe200030e0602 */
[----:B-1----:R-:W-:Y:S01]  /*9a600*/  MOV R132, R172 ;  /* 0x000000ac00847202 */ /* 0x002fe20000000f00 */
[----:B------:R-:W-:-:S03]  /*9a610*/  IMAD.MOV.U32 R133, RZ, RZ, R175 ;  /* 0x000000ffff857224 */ /* 0x000fc600078e00af */
[----:B------:R1:W-:Y:S01]  /*9a620*/  STL [R1+0x2c24], R192 ;  /* 0x002c24c001007387 */ /* 0x0003e20000100800 */
[----:B------:R-:W-:-:S03]  /*9a630*/  MOV R186, R170 ;  /* 0x000000aa00ba7202 */ /* 0x000fc60000000f00 */
[----:B------:R2:W-:Y:S01]  /*9a640*/  LDGSTS.E [R252+0x3e400], [R132.64], P2 ;  /* 0x3e40000084fc7fae */ /* 0x0005e20009121846 */
[----:B------:R-:W-:Y:S02]  /*9a650*/  IMAD.MOV.U32 R172, RZ, RZ, R171 ;  /* 0x000000ffffac7224 */ /* 0x000fe400078e00ab */
[----:B---3--:R-:W-:Y:S01]  /*9a660*/  IMAD.MOV.U32 R175, RZ, RZ, R168 ;  /* 0x000000ffffaf7224 */ /* 0x008fe200078e00a8 */
[----:B------:R-:W3:Y:S01]  /*9a670*/  LDL.LU.64 R170, [R1+0x33e8] ;  /* 0x0033e80001aa7983 */ /* 0x000ee20000300a00 */
[----:B------:R-:W-:-:S03]  /*9a680*/  IMAD.MOV.U32 R188, RZ, RZ, R169 ;  /* 0x000000ffffbc7224 */ /* 0x000fc600078e00a9 */
[----:B------:R-:W3:Y:S01]  /*9a690*/  LDL.LU.64 R168, [R1+0x33e0] ;  /* 0x0033e00001a87983 */ /* 0x000ee20000300a00 */
[----:B--2---:R-:W-:Y:S02]  /*9a6a0*/  IMAD.MOV.U32 R132, RZ, RZ, R179 ;  /* 0x000000ffff847224 */ /* 0x004fe400078e00b3 */
[----:B------:R-:W-:-:S05]  /*9a6b0*/  IMAD.MOV.U32 R133, RZ, RZ, R192 ;  /* 0x000000ffff857224 */ /* 0x000fca00078e00c0 */
[----:B------:R2:W-:Y:S01]  /*9a6c0*/  LDGSTS.E [R252+0x3e600], [R132.64], P2 ;  /* 0x3e60000084fc7fae */ /* 0x0005e20009121846 */
[----:B----4-:R-:W-:-:S05]  /*9a6d0*/  IADD3 R173, P5, R173, R0, RZ ;  /* 0x00000000adad7210 */ /* 0x010fca0007fbe0ff */
[----:B------:R4:W-:Y:S04]  /*9a6e0*/  STL [R1+0x2f6c], R173 ;  /* 0x002f6cad01007387 */ /* 0x0009e80000100800 */
[----:B--2---:R-:W2:Y:S01]  /*9a6f0*/  LDL.LU R132, [R1+0x2f64] ;  /* 0x002f640001847983 */ /* 0x004ea20000300800 */
[----:B------:R-:W-:Y:S02]  /*9a700*/  SEL R136, R136, RZ, !P0 ;  /* 0x000000ff88887207 */ /* 0x000fe40004000000 */
[----:B------:R-:W-:Y:S01]  /*9a710*/  IADD3 R177, P6, R177, R0, RZ ;  /* 0x00000000b1b17210 */ /* 0x000fe20007fde0ff */
[----:B------:R-:W3:Y:S01]  /*9a720*/  LDL.LU R252, [R1+0x2f58] ;  /* 0x002f580001fc7983 */ /* 0x000ee20000300800 */
[----:B------:R-:W-:Y:S01]  /*9a730*/  ISETP.NE.U32.AND P2, PT, R136, RZ, PT ;  /* 0x000000ff8800720c */ /* 0x000fe20003f45070 */
[----:B-1----:R-:W-:Y:S02]  /*9a740*/  HMMA.1688.F32.TF32 R192, R164, R66, R248 ;  /* 0x00000042a4c0723c */ /* 0x002fe400000810f8 */
[----:B------:R-:W3:Y:S04]  /*9a750*/  LDL.LU R136, [R1+0x2f60] ;  /* 0x002f600001887983 */ /* 0x000ee80000300800 */
[----:B------:R-:W-:Y:S01]  /*9a760*/  STL [R1+0x2f68], R177 ;  /* 0x002f68b101007387 */ /* 0x000fe20000100800 */
[----:B------:R-:W-:-:S03]  /*9a770*/  MOV R133, R173 ;  /* 0x000000ad00857202 */ /* 0x000fc60000000f00 */
[----:B----4-:R-:W1:Y:S01]  /*9a780*/  S2R R173, SR_TID.X ;  /* 0x0000000000ad7919 */ /* 0x010e620000002100 */
[----:B--2---:R-:W-:-:S05]  /*9a790*/  IMAD.X R132, R132, 0x1, R2, P5 ;  /* 0x0000000184847824 */ /* 0x004fca00028e0602 */
[----:B------:R2:W-:Y:S04]  /*9a7a0*/  STL [R1+0x2f64], R132 ;  /* 0x002f648401007387 */ /* 0x0005e80000100800 */
[----:B------:R-:W4:Y:S04]  /*9a7b0*/  LDL.LU R249, [R1+0x2f5c] ;  /* 0x002f5c0001f97983 */ /* 0x000f280000300800 */
[----:B------:R-:W4:Y:S04]  /*9a7c0*/  LDL.LU R250, [R1+0x2f54] ;  /* 0x002f540001fa7983 */ /* 0x000f280000300800 */
[----:B------:R-:W4:Y:S04]  /*9a7d0*/  LDL.LU R251, [R1+0x2f4c] ;  /* 0x002f4c0001fb7983 */ /* 0x000f280000300800 */
[----:B------:R-:W4:Y:S01]  /*9a7e0*/  LDL.LU R179, [R1+0x2ef0] ;  /* 0x002ef00001b37983 */ /* 0x000f220000300800 */
[----:B-1----:R-:W-:-:S02]  /*9a7f0*/  LOP3.LUT R173, R173, 0x7f, RZ, 0xc0, !PT ;  /* 0x0000007fadad7812 */ /* 0x002fc400078ec0ff */
[-C--:B------:R-:W-:Y:S01]  /*9a800*/  LOP3.LUT R133, R133, R132.reuse, RZ, 0x3c, !PT ;  /* 0x0000008485857212 */ /* 0x080fe200078e3cff */
[----:B------:R-:W-:Y:S02]  /*9a810*/  HMMA.1688.F32.TF32 R196, R164, R6, R196 ;  /* 0x00000006a4c4723c */ /* 0x000fe400000810c4 */
[----:B------:R-:W-:Y:S01]  /*9a820*/  IMAD.SHL.U32 R173, R173, 0x4, RZ ;  /* 0x00000004adad7824 */ /* 0x000fe200078e00ff */
[----:B--2---:R-:W-:-:S04]  /*9a830*/  LOP3.LUT R132, R133, R132, RZ, 0x3c, !PT ;  /* 0x0000008485847212 */ /* 0x004fc800078e3cff */
[----:B------:R-:W-:Y:S02]  /*9a840*/  LOP3.LUT R173, R173, 0x20, RZ, 0x3c, !PT ;  /* 0x00000020adad7812 */ /* 0x000fe400078e3cff */
[----:B------:R-:W-:Y:S02]  /*9a850*/  LOP3.LUT R133, R133, R132, RZ, 0x3c, !PT ;  /* 0x0000008485857212 */ /* 0x000fe400078e3cff */
[----:B---3--:R-:W-:-:S03]  /*9a860*/  IADD3 R136, P5, R136, R0, RZ ;  /* 0x0000000088887210 */ /* 0x008fc60007fbe0ff */
[----:B------:R1:W-:Y:S04]  /*9a870*/  LDGSTS.E [R173+0x800], [R132.64], P4 ;  /* 0x0080000084ad7fae */ /* 0x0003e8000a121846 */
[----:B------:R-:W-:Y:S01]  /*9a880*/  STL [R1+0x2f60], R136 ;  /* 0x002f608801007387 */ /* 0x000fe20000100800 */
[----:B-1----:R-:W-:Y:S01]  /*9a890*/  IMAD.MOV.U32 R132, RZ, RZ, R177 ;  /* 0x000000ffff847224 */ /* 0x002fe200078e00b1 */
        /* <DEDUP_REMOVED lines=10> */
[----:B----4-:R-:W-:Y:S01]  /*9a940*/  IMAD.X R249, R249, 0x1, R2, P6 ;  /* 0x00000001f9f97824 */ /* 0x010fe200030e0602 */
[----:B------:R-:W-:-:S03]  /*9a950*/  IADD3 R252, P6, R252, R0, RZ ;  /* 0x00000000fcfc7210 */ /* 0x000fc60007fde0ff */
[----:B------:R-:W-:Y:S01]  /*9a960*/  IMAD.MOV.U32 R133, RZ, RZ, R249 ;  /* 0x000000ffff857224 */ /* 0x000fe200078e00f9 */
[----:B------:R-:W-:Y:S01]  /*9a970*/  IADD3.X R250, R250, R2, RZ, P5, !PT ;  /* 0x00000002fafa7210 */ /* 0x000fe20002ffe4ff */
[----:B------:R-:W-:Y:S01]  /*9a980*/  STL [R1+0x2f5c], R249 ;  /* 0x002f5cf901007387 */ /* 0x000fe20000100800 */
[----:B------:R-:W-:-:S03]  /*9a990*/  IMAD.X R251, R251, 0x1, R2, P6 ;  /* 0x00000001fbfb7824 */ /* 0x000fc600030e0602 */
[----:B------:R1:W-:Y:S01]  /*9a9a0*/  LDGSTS.E [R173+0xa00], [R132.64], P4 ;  /* 0x00a0000084ad7fae */ /* 0x0003e2000a121846 */
[----:B------:R-:W-:-:S03]  /*9a9b0*/  IADD3 R179, P6, R179, R0, RZ ;  /* 0x00000000b3b37210 */ /* 0x000fc60007fde0ff */
[----:B------:R-:W2:Y:S04]  /*9a9c0*/  LDL.LU R177, [R1+0x2ee8] ;  /* 0x002ee80001b17983 */ /* 0x000ea80000300800 */
[----:B------:R3:W-:Y:S01]  /*9a9d0*/  STL [R1+0x2f58], R252 ;  /* 0x002f58fc01007387 */ /* 0x0007e20000100800 */
[----:B-1----:R-:W-:Y:S01]  /*9a9e0*/  MOV R132, R136 ;  /* 0x0000008800847202 */ /* 0x002fe20000000f00 */
[----:B------:R-:W-:Y:S02]  /*9a9f0*/  IMAD.MOV.U32 R133, RZ, RZ, R250 ;  /* 0x000000ffff857224 */ /* 0x000fe400078e00fa */
[----:B------:R-:W-:Y:S04]  /*9aa00*/  STL [R1+0x2f54], R250 ;  /* 0x002f54fa01007387 */ /* 0x000fe80000100800 */
[----:B------:R-:W4:Y:S04]  /*9aa10*/  LDL.LU R165, [R1+0x2ee0] ;  /* 0x002ee00001a57983 */ /* 0x000f280000300800 */
[----:B------:R1:W-:Y:S04]  /*9aa20*/  LDGSTS.E [R173+0xc00], [R132.64], P4 ;  /* 0x00c0000084ad7fae */ /* 0x0003e8000a121846 */
[----:B------:R3:W-:Y:S01]  /*9aa30*/  STL [R1+0x2f4c], R251 ;  /* 0x002f4cfb01007387 */ /* 0x0007e20000100800 */
[----:B-1----:R-:W-:-:S02]  /*9aa40*/  IMAD.MOV.U32 R132, RZ, RZ, R252 ;  /* 0x000000ffff847224 */ /* 0x002fc400078e00fc */
[----:B------:R-:W-:Y:S01]  /*9aa50*/  IMAD.MOV.U32 R133, RZ, RZ, R251 ;  /* 0x000000ffff857224 */ /* 0x000fe200078e00fb */
[----:B---3--:R-:W3:Y:S01]  /*9aa60*/  LDL.LU R252, [R1+0x2ed4] ;  /* 0x002ed40001fc7983 */ /* 0x008ee20000300800 */
[----:B------:R-:W-:Y:S03]  /*9aa70*/  HMMA.1688.F32.TF32 R248, R168, R68, R196 ;  /* 0x00000044a8f8723c */ /* 0x000fe600000810c4 */
[----:B------:R-:W3:Y:S04]  /*9aa80*/  LDL.LU R167, [R1+0x2ed8] ;  /* 0x002ed80001a77983 */ /* 0x000ee80000300800 */
[----:B------:R1:W-:Y:S01]  /*9aa90*/  STL [R1+0x2ef0], R179 ;  /* 0x002ef0b301007387 */ /* 0x0003e20000100800 */
[----:B------:R-:W-:-:S03]  /*9aaa0*/  MOV R199, R179 ;  /* 0x000000b300c77202 */ /* 0x000fc60000000f00 */
[----:B------:R-:W3:Y:S04]  /*9aab0*/  LDL.LU R164, [R1+0x2e70] ;  /* 0x002e700001a47983 */ /* 0x000ee80000300800 */
[----:B------:R-:W3:Y:S01]  /*9aac0*/  LDL.LU R166, [R1+0x2e68] ;  /* 0x002e680001a67983 */ /* 0x000ee20000300800 */
[----:B------:R-:W-:-:S03]  /*9aad0*/  IMAD.MOV.U32 R198, RZ, RZ, R199 ;  /* 0x000000ffffc67224 */ /* 0x000fc600078e00c7 */
[----:B-1----:R-:W3:Y:S04]  /*9aae0*/  LDL.LU R179, [R1+0x33dc] ;  /* 0x0033dc0001b37983 */ /* 0x002ee80000300800 */
[----:B------:R-:W3:Y:S04]  /*9aaf0*/  LDL.LU R197, [R1+0x2ee4] ;  /* 0x002ee40001c57983 */ /* 0x000ee80000300800 */
[----:B------:R-:W4:Y:S01]  /*9ab00*/  LDL.LU R199, [R1+0x2edc] ;  /* 0x002edc0001c77983 */ /* 0x000f220000300800 */
[----:B------:R-:W-:-:S03]  /*9ab10*/  ISETP.GT.AND P5, PT, R3, 0x11, PT ;  /* 0x000000110300780c */ /* 0x000fc60003fa4270 */
[----:B------:R1:W-:Y:S01]  /*9ab20*/  LDGSTS.E [R173+0xe00], [R132.64], P4 ;  /* 0x00e0000084ad7fae */ /* 0x0003e2000a121846 */
[----:B------:R-:W-:Y:S02]  /*9ab30*/  SEL R136, RZ, 0x4, !P5 ;  /* 0x00000004ff887807 */ /* 0x000fe40006800000 */
[----:B-1----:R-:W-:Y:S02]  /*9ab40*/  MOV R132, R198 ;  /* 0x000000c600847202 */ /* 0x002fe40000000f00 */
[----:B--2---:R-:W-:-:S05]  /*9ab50*/  IADD3 R177, P5, R177, R0, RZ ;  /* 0x00000000b1b17210 */ /* 0x004fca0007fbe0ff */
[----:B------:R-:W-:Y:S01]  /*9ab60*/  STL [R1+0x2ee8], R177 ;  /* 0x002ee8b101007387 */ /* 0x000fe20000100800 */
[--C-:B---3--:R-:W-:Y:S01]  /*9ab70*/  IMAD.X R197, R197, 0x1, R2.reuse, P6 ;  /* 0x00000001c5c57824 */ /* 0x108fe200030e0602 */
[----:B----4-:R-:W-:Y:S01]  /*9ab80*/  IADD3 R165, P6, R165, R0, RZ ;  /* 0x00000000a5a57210 */ /* 0x010fe20007fde0ff */
[----:B------:R-:W-:-:S03]  /*9ab90*/  IMAD.X R199, R199, 0x1, R2, P5 ;  /* 0x00000001c7c77824 */ /* 0x000fc600028e0602 */
[----:B------:R1:W-:Y:S01]  /*9aba0*/  STL [R1+0x2ee4], R197 ;  /* 0x002ee4c501007387 */ /* 0x0003e20000100800 */
[----:B------:R-:W-:-:S03]  /*9abb0*/  IMAD.MOV.U32 R133, RZ, RZ, R197 ;  /* 0x000000ffff857224 */ /* 0x000fc600078e00c5 */
[----:B------:R-:W-:Y:S04]  /*9abc0*/  STL [R1+0x2ee0], R165 ;  /* 0x002ee0a501007387 */ /* 0x000fe80000100800 */
[----:B------:R2:W-:Y:S04]  /*9abd0*/  STL [R1+0x2edc], R199 ;  /* 0x002edcc701007387 */ /* 0x0005e80000100800 */
[----:B-1----:R-:W3:Y:S04]  /*9abe0*/  LDL.LU R197, [R1+0x2ecc] ;  /* 0x002ecc0001c57983 */ /* 0x002ee80000300800 */
[----:B------:R1:W-:Y:S01]  /*9abf0*/  LDGSTS.E [R173+0x2800], [R132.64], P3 ;  /* 0x0280000084ad7fae */ /* 0x0003e20009921846 */
[----:B------:R-:W-:Y:S01]  /*9ac00*/  IMAD.X R252, R252, 0x1, R2, P6 ;  /* 0x00000001fcfc7824 */ /* 0x000fe200030e0602 */
[----:B------:R-:W-:Y:S01]  /*9ac10*/  IADD3 R167, P6, R167, R0, RZ ;  /* 0x00000000a7a77210 */ /* 0x000fe20007fde0ff */
[----:B-1----:R-:W-:-:S02]  /*9ac20*/  IMAD.MOV.U32 R132, RZ, RZ, R177 ;  /* 0x000000ffff847224 */ /* 0x002fc400078e00b1 */
[----:B------:R-:W4:Y:S01]  /*9ac30*/  LDL.LU R177, [R1+0x2e64] ;  /* 0x002e640001b17983 */ /* 0x000f220000300800 */
[----:B------:R-:W-:-:S03]  /*9ac40*/  MOV R133, R199 ;  /* 0x000000c700857202 */ /* 0x000fc60000000f00 */
[----:B------:R-:W-:Y:S04]  /*9ac50*/  STL [R1+0x2ed4], R252 ;  /* 0x002ed4fc01007387 */ /* 0x000fe80000100800 */
[----:B------:R-:W-:Y:S04]  /*9ac60*/  STL [R1+0x2ed8], R167 ;  /* 0x002ed8a701007387 */ /* 0x000fe80000100800 */
[----:B--2---:R-:W2:Y:S01]  /*9ac70*/  LDL.LU R199, [R1+0x2e5c] ;  /* 0x002e5c0001c77983 */ /* 0x004ea20000300800 */
[----:B------:R-:W-:Y:S02]  /*9ac80*/  SEL R136, R136, RZ, !P0 ;  /* 0x000000ff88887207 */ /* 0x000fe40004000000 */
[----:B------:R-:W-:Y:S01]  /*9ac90*/  ISETP.GT.AND P5, PT, R3, 0x15, PT ;  /* 0x000000150300780c */ /* 0x000fe20003fa4270 */
[----:B------:R1:W-:Y:S01]  /*9aca0*/  LDGSTS.E [R173+0x2a00], [R132.64], P3 ;  /* 0x02a0000084ad7fae */ /* 0x0003e20009921846 */
[----:B------:R-:W-:-:S02]  /*9acb0*/  ISETP.NE.U32.AND P4, PT, R136, RZ, PT ;  /* 0x000000ff8800720c */ /* 0x000fc40003f85070 */
[----:B------:R-:W-:Y:S02]  /*9acc0*/  SEL R136, RZ, 0x4, !P5 ;  /* 0x00000004ff887807 */ /* 0x000fe40006800000 */
[----:B------:R-:W-:Y:S01]  /*9acd0*/  IADD3 R166, P5, R166, R0, RZ ;  /* 0x00000000a6a67210 */ /* 0x000fe20007fbe0ff */
[----:B-1----:R-:W-:Y:S02]  /*9ace0*/  IMAD.MOV.U32 R132, RZ, RZ, R165 ;  /* 0x000000ffff847224 */ /* 0x002fe400078e00a5 */
[----:B------:R-:W2:Y:S01]  /*9acf0*/  LDL.LU R165, [R1+0x2e60] ;  /* 0x002e600001a57983 */ /* 0x000ea20000300800 */
[----:B------:R-:W-:-:S03]  /*9ad00*/  IMAD.MOV.U32 R133, RZ, RZ, R252 ;  /* 0x000000ffff857224 */ /* 0x000fc600078e00fc */
[----:B------:R-:W2:Y:S04]  /*9ad10*/  LDL.LU R196, [R1+0x2e58] ;  /* 0x002e580001c47983 */ /* 0x000ea80000300800 */
[----:B------:R1:W-:Y:S02]  /*9ad20*/  LDGSTS.E [R173+0x2c00], [R132.64], P3 ;  /* 0x02c0000084ad7fae */ /* 0x0003e40009921846 */
[----:B-1----:R-:W-:Y:S02]  /*9ad30*/  IMAD.MOV.U32 R132, RZ, RZ, R167 ;  /* 0x000000ffff847224 */ /* 0x002fe400078e00a7 */
[----:B---3--:R-:W-:Y:S01]  /*9ad40*/  IMAD.X R197, R197, 0x1, R2, P6 ;  /* 0x00000001c5c57824 */ /* 0x008fe200030e0602 */
[----:B------:R-:W-:-:S04]  /*9ad50*/  IADD3 R164, P6, R164, R0, RZ ;  /* 0x00000000a4a47210 */ /* 0x000fc80007fde0ff */
[----:B------:R1:W-:Y:S04]  /*9ad60*/  STL [R1+0x2ecc], R197 ;  /* 0x002eccc501007387 */ /* 0x0003e80000100800 */
[----:B------:R-:W-:Y:S01]  /*9ad70*/  STL [R1+0x2e70], R164 ;  /* 0x002e70a401007387 */ /* 0x000fe20000100800 */
[----:B------:R-:W-:-:S03]  /*9ad80*/  IMAD.MOV.U32 R133, RZ, RZ, R197 ;  /* 0x000000ffff857224 */ /* 0x000fc600078e00c5 */
[----:B------:R-:W-:Y:S04]  /*9ad90*/  STL [R1+0x2e68], R166 ;  /* 0x002e68a601007387 */ /* 0x000fe80000100800 */
[----:B------:R-:W3:Y:S01]  /*9ada0*/  LDL.LU R198, [R1+0x2e54] ;  /* 0x002e540001c67983 */ /* 0x000ee20000300800 */
[----:B----4-:R-:W-:-:S03]  /*9adb0*/  IADD3.X R177, R177, R2, RZ, P6, !PT ;  /* 0x00000002b1b17210 */ /* 0x010fc600037fe4ff */
[----:B------:R4:W-:Y:S04]  /*9adc0*/  LDGSTS.E [R173+0x2e00], [R132.64], P3 ;  /* 0x02e0000084ad7fae */ /* 0x0009e80009921846 */
[----:B------:R2:W-:Y:S04]  /*9add0*/  STL [R1+0x2e64], R177 ;  /* 0x002e64b101007387 */ /* 0x0005e80000100800 */
[----:B-1----:R-:W3:Y:S01]  /*9ade0*/  LDL.LU R197, [R1+0x2e4c] ;  /* 0x002e4c0001c57983 */ /* 0x002ee20000300800 */
[----:B--2---:R-:W-:-:S03]  /*9adf0*/  IMAD.X R199, R199, 0x1, R2, P5 ;  /* 0x00000001c7c77824 */ /* 0x004fc600028e0602 */
[----:B------:R-:W2:Y:S01]  /*9ae00*/  LDL.LU R167, [R1+0x2df0] ;  /* 0x002df00001a77983 */ /* 0x000ea20000300800 */
[----:B----4-:R-:W-:Y:S01]  /*9ae10*/  MOV R132, R164 ;  /* 0x000000a400847202 */ /* 0x010fe20000000f00 */
[----:B------:R-:W-:Y:S02]  /*9ae20*/  IMAD.MOV.U32 R133, RZ, RZ, R177 ;  /* 0x000000ffff857224 */ /* 0x000fe400078e00b1 */
[----:B------:R-:W4:Y:S04]  /*9ae30*/  LDL.LU R177, [R1+0x2de4] ;  /* 0x002de40001b17983 */ /* 0x000f280000300800 */
[----:B------:R-:W4:Y:S04]  /*9ae40*/  LDL.LU R164, [R1+0x2de8] ;  /* 0x002de80001a47983 */ /* 0x000f280000300800 */
[----:B------:R1:W-:Y:S04]  /*9ae50*/  LDGSTS.E [R173+0x4800], [R132.64], P1 ;  /* 0x0480000084ad7fae */ /* 0x0003e80008921846 */
[----:B------:R-:W-:Y:S01]  /*9ae60*/  STL [R1+0x2e5c], R199 ;  /* 0x002e5cc701007387 */ /* 0x000fe20000100800 */
[----:B-1----:R-:W-:-:S03]  /*9ae70*/  IMAD.MOV.U32 R132, RZ, RZ, R166 ;  /* 0x000000ffff847224 */ /* 0x002fc600078e00a6 */
[----:B------:R-:W4:Y:S01]  /*9ae80*/  LDL.LU R166, [R1+0x2ddc] ;  /* 0x002ddc0001a67983 */ /* 0x000f220000300800 */
[-C--:B------:R-:W-:Y:S01]  /*9ae90*/  IADD3 R165, P5, R165, R0.reuse, RZ ;  /* 0x00000000a5a57210 */ /* 0x080fe20007fbe0ff */
[----:B------:R-:W-:Y:S01]  /*9aea0*/  IMAD.MOV.U32 R133, RZ, RZ, R199 ;  /* 0x000000ffff857224 */ /* 0x000fe200078e00c7 */
[----:B------:R-:W-:Y:S02]  /*9aeb0*/  IADD3 R196, P6, R196, R0, RZ ;  /* 0x00000000c4c47210 */ /* 0x000fe40007fde0ff */
[----:B------:R-:W-:Y:S02]  /*9aec0*/  SEL R136, R136, RZ, !P0 ;  /* 0x000000ff88887207 */ /* 0x000fe40004000000 */
[----:B------:R1:W-:Y:S02]  /*9aed0*/  LDGSTS.E [R173+0x4a00], [R132.64], P1 ;  /* 0x04a0000084ad7fae */ /* 0x0003e40008921846 */
[----:B------:R-:W-:Y:S02]  /*9aee0*/  ISETP.NE.U32.AND P3, PT, R136, RZ, PT ;  /* 0x000000ff8800720c */ /* 0x000fe40003f65070 */
[----:B------:R2:W-:Y:S04]  /*9aef0*/  STL [R1+0x2e60], R165 ;  /* 0x002e60a501007387 */ /* 0x0005e80000100800 */
[----:B------:R-:W-:Y:S01]  /*9af00*/  STL [R1+0x2e58], R196 ;  /* 0x002e58c401007387 */ /* 0x000fe20000100800 */
[----:B-1----:R-:W-:Y:S01]  /*9af10*/  IMAD.MOV.U32 R132, RZ, RZ, R165 ;  /* 0x000000ffff847224 */ /* 0x002fe200078e00a5 */
[----:B---3--:R-:W-:-:S02]  /*9af20*/  IADD3.X R198, R198, R2, RZ, P5, !PT ;  /* 0x00000002c6c67210 */ /* 0x008fc40002ffe4ff */
[----:B------:R-:W-:-:S03]  /*9af30*/  ISETP.GT.AND P5, PT, R3, 0x19, PT ;  /* 0x000000190300780c */ /* 0x000fc60003fa4270 */
[----:B------:R-:W-:Y:S01]  /*9af40*/  IMAD.MOV.U32 R133, RZ, RZ, R198 ;  /* 0x000000ffff857224 */ /* 0x000fe200078e00c6 */
[----:B------:R1:W-:Y:S01]  /*9af50*/  STL [R1+0x2e54], R198 ;  /* 0x002e54c601007387 */ /* 0x0003e20000100800 */
[----:B------:R-:W-:-:S03]  /*9af60*/  SEL R136, RZ, 0x4, !P5 ;  /* 0x00000004ff887807 */ /* 0x000fc60006800000 */
[----:B------:R3:W-:Y:S01]  /*9af70*/  LDGSTS.E [R173+0x4c00], [R132.64], P1 ;  /* 0x04c0000084ad7fae */ /* 0x0007e20008921846 */
[----:B------:R-:W-:Y:S01]  /*9af80*/  IMAD.X R197, R197, 0x1, R2, P6 ;  /* 0x00000001c5c57824 */ /* 0x000fe200030e0602 */
[----:B--2---:R-:W-:-:S04]  /*9af90*/  IADD3 R167, P6, R167, R0, RZ ;  /* 0x00000000a7a77210 */ /* 0x004fc80007fde0ff */
[----:B------:R-:W-:Y:S01]  /*9afa0*/  STL [R1+0x2e4c], R197 ;  /* 0x002e4cc501007387 */ /* 0x000fe20000100800 */
[----:B------:R-:W-:Y:S02]  /*9afb0*/  SEL R136, R136, RZ, !P0 ;  /* 0x000000ff88887207 */ /* 0x000fe40004000000 */
[----:B----4-:R-:W-:Y:S01]  /*9afc0*/  IADD3.X R177, R177, R2, RZ, P6, !PT ;  /* 0x00000002b1b17210 */ /* 0x010fe200037fe4ff */
[----:B------:R-:W2:Y:S01]  /*9afd0*/  LDL.LU R165, [R1+0x2de0] ;  /* 0x002de00001a57983 */ /* 0x000ea20000300800 */
[----:B---3--:R-:W-:Y:S01]  /*9afe0*/  IMAD.MOV.U32 R132, RZ, RZ, R196 ;  /* 0x000000ffff847224 */ /* 0x008fe200078e00c4 */
[----:B------:R-:W-:Y:S02]  /*9aff0*/  IADD3 R164, P5, R164, R0, RZ ;  /* 0x00000000a4a47210 */ /* 0x000fe40007fbe0ff */
[----:B-1----:R-:W3:Y:S01]  /*9b000*/  LDL.LU R198, [R1+0x2dd8] ;  /* 0x002dd80001c67983 */ /* 0x002ee20000300800 */
[----:B------:R-:W-:-:S03]  /*9b010*/  IMAD.MOV.U32 R133, RZ, RZ, R197 ;  /* 0x000000ffff857224 */ /* 0x000fc600078e00c5 */
[----:B------:R-:W-:Y:S04]  /*9b020*/  STL [R1+0x2df0], R167 ;  /* 0x002df0a701007387 */ /* 0x000fe80000100800 */
[----:B------:R1:W-:Y:S04]  /*9b030*/  STL [R1+0x2de4], R177 ;  /* 0x002de4b101007387 */ /* 0x0003e80000100800 */
[----:B------:R4:W-:Y:S01]  /*9b040*/  LDGSTS.E [R173+0x4e00], [R132.64], P1 ;  /* 0x04e0000084ad7fae */ /* 0x0009e20008921846 */
[----:B------:R-:W-:Y:S01]  /*9b050*/  ISETP.NE.U32.AND P1, PT, R136, RZ, PT ;  /* 0x000000ff8800720c */ /* 0x000fe20003f25070 */
[----:B------:R-:W-:-:S02]  /*9b060*/  IMAD.X R166, R166, 0x1, R2, P5 ;  /* 0x00000001a6a67824 */ /* 0x000fc400028e0602 */
[----:B------:R-:W-:Y:S04]  /*9b070*/  STL [R1+0x2de8], R164 ;  /* 0x002de8a401007387 */ /* 0x000fe80000100800 */
[----:B------:R-:W3:Y:S01]  /*9b080*/  LDL.LU R136, [R1+0x2dd4] ;  /* 0x002dd40001887983 */ /* 0x000ee20000300800 */
[----:B----4-:R-:W-:-:S03]  /*9b090*/  IMAD.MOV.U32 R133, RZ, RZ, R177 ;  /* 0x000000ffff857224 */ /* 0x010fc600078e00b1 */
[----:B-1----:R-:W4:Y:S04]  /*9b0a0*/  LDL.LU R177, [R1+0x2dcc] ;  /* 0x002dcc0001b17983 */ /* 0x002f280000300800 */
[----:B------:R1:W-:Y:S04]  /*9b0b0*/  STL [R1+0x2ddc], R166 ;  /* 0x002ddca601007387 */ /* 0x0003e80000100800 */
[----:B------:R-:W4:Y:S01]  /*9b0c0*/  LDL.LU R196, [R1+0x2d70] ;  /* 0x002d700001c47983 */ /* 0x000f220000300800 */
[----:B------:R-:W-:Y:S02]  /*9b0d0*/  MOV R132, R167 ;  /* 0x000000a700847202 */ /* 0x000fe40000000f00 */
[----:B------:R-:W-:-:S03]  /*9b0e0*/  MOV R252, R190 ;  /* 0x000000be00fc7202 */ /* 0x000fc60000000f00 */
[----:B------:R1:W-:Y:S01]  /*9b0f0*/  LDGSTS.E [R173+0x6800], [R132.64], P2 ;  /* 0x0680000084ad7fae */ /* 0x0003e20009121846 */
[----:B------:R-:W-:Y:S02]  /*9b100*/  IMAD.MOV.U32 R167, RZ, RZ, R184 ;  /* 0x000000ffffa77224 */ /* 0x000fe400078e00b8 */
[----:B-1----:R-:W-:Y:S02]  /*9b110*/  IMAD.MOV.U32 R133, RZ, RZ, R166 ;  /* 0x000000ffff857224 */ /* 0x002fe400078e00a6 */
[----:B------:R-:W-:-:S05]  /*9b120*/  IMAD.MOV.U32 R132, RZ, RZ, R164 ;  /* 0x000000ffff847224 */ /* 0x000fca00078e00a4 */
[----:B------:R1:W-:Y:S01]  /*9b130*/  LDGSTS.E [R173+0x6a00], [R132.64], P2 ;  /* 0x06a0000084ad7fae */ /* 0x0003e20009121846 */
[----:B------:R-:W-:Y:S01]  /*9b140*/  IMAD.MOV.U32 R199, RZ, RZ, R175 ;  /* 0x000000ffffc77224 */ /* 0x000fe200078e00af */
[-C--:B--2---:R-:W-:Y:S02]  /*9b150*/  IADD3 R165, P5, R165, R0.reuse, RZ ;  /* 0x00000000a5a57210 */ /* 0x084fe40007fbe0ff */
[----:B---3--:R-:W-:-:S03]  /*9b160*/  IADD3 R198, P6, R198, R0, RZ ;  /* 0x00000000c6c67210 */ /* 0x008fc60007fde0ff */
[----:B------:R2:W-:Y:S04]  /*9b170*/  STL [R1+0x2de0], R165 ;  /* 0x002de0a501007387 */ /* 0x0005e80000100800 */
[----:B------:R-:W-:Y:S04]  /*9b180*/  STL [R1+0x2dd8], R198 ;  /* 0x002dd8c601007387 */ /* 0x000fe80000100800 */
[----:B------:R-:W3:Y:S04]  /*9b190*/  LDL.LU R197, [R1+0x2d64] ;  /* 0x002d640001c57983 */ /* 0x000ee80000300800 */
[----:B------:R-:W3:Y:S04]  /*9b1a0*/  LDL.LU R190, [R1+0x2d5c] ;  /* 0x002d5c0001be7983 */ /* 0x000ee80000300800 */
[----:B------:R-:W3:Y:S04]  /*9b1b0*/  LDL.LU R166, [R1+0x2d68] ;  /* 0x002d680001a67983 */ /* 0x000ee80000300800 */
[----:B------:R-:W3:Y:S01]  /*9b1c0*/  LDL.LU R164, [R1+0x2d60] ;  /* 0x002d600001a47983 */ /* 0x000ee20000300800 */
[----:B------:R-:W-:-:S03]  /*9b1d0*/  IMAD.X R136, R136, 0x1, R2, P5 ;  /* 0x0000000188887824 */ /* 0x000fc600028e0602 */
[----:B------:R-:W3:Y:S01]  /*9b1e0*/  LDL.LU R184, [R1+0x2d58] ;  /* 0x002d580001b87983 */ /* 0x000ee20000300800 */
[----:B----4-:R-:W-:Y:S01]  /*9b1f0*/  IMAD.X R177, R177, 0x1, R2, P6 ;  /* 0x00000001b1b17824 */ /* 0x010fe200030e0602 */
[----:B-1----:R-:W-:Y:S02]  /*9b200*/  MOV R132, R165 ;  /* 0x000000a500847202 */ /* 0x002fe40000000f00 */
[----:B------:R1:W-:Y:S01]  /*9b210*/  STL [R1+0x2dd4], R136 ;  /* 0x002dd48801007387 */ /* 0x0003e20000100800 */
[----:B------:R-:W-:-:S03]  /*9b220*/  IADD3 R196, P6, R196, R0, RZ ;  /* 0x00000000c4c47210 */ /* 0x000fc60007fde0ff */
[----:B------:R4:W-:Y:S04]  /*9b230*/  STL [R1+0x2dcc], R177 ;  /* 0x002dccb101007387 */ /* 0x0009e80000100800 */
[----:B------:R-:W-:Y:S04]  /*9b240*/  STL [R1+0x2d70], R196 ;  /* 0x002d70c401007387 */ /* 0x000fe80000100800 */
[----:B--2---:R-:W2:Y:S04]  /*9b250*/  LDL.LU R165, [R1+0x2d54] ;  /* 0x002d540001a57983 */ /* 0x004ea80000300800 */
[----:B------:R-:W2:Y:S01]  /*9b260*/  LDL.LU R175, [R1+0x2d4c] ;  /* 0x002d4c0001af7983 */ /* 0x000ea20000300800 */
[----:B------:R-:W-:Y:S01]  /*9b270*/  IMAD.MOV.U32 R133, RZ, RZ, R136 ;  /* 0x000000ffff857224 */ /* 0x000fe200078e0088 */
[----:B------:R-:W-:-:S04]  /*9b280*/  ISETP.GT.AND P5, PT, R3, 0x1d, PT ;  /* 0x0000001d0300780c */ /* 0x000fc80003fa4270 */
[----:B------:R4:W-:Y:S01]  /*9b290*/  LDGSTS.E [R173+0x6c00], [R132.64], P2 ;  /* 0x06c0000084ad7fae */ /* 0x0009e20009121846 */
[----:B-1----:R-:W-:Y:S02]  /*9b2a0*/  SEL R136, RZ, 0x4, !P5 ;  /* 0x00000004ff887807 */ /* 0x002fe40006800000 */
[----:B----4-:R-:W-:Y:S01]  /*9b2b0*/  MOV R132, R198 ;  /* 0x000000c600847202 */ /* 0x010fe20000000f00 */
[----:B------:R-:W-:Y:S02]  /*9b2c0*/  IMAD.MOV.U32 R133, RZ, RZ, R177 ;  /* 0x000000ffff857224 */ /* 0x000fe400078e00b1 */
[----:B------:R-:W4:Y:S04]  /*9b2d0*/  LDL.LU R177, [R1+0x33d8] ;  /* 0x0033d80001b17983 */ /* 0x000f280000300800 */
[----:B------:R1:W-:Y:S02]  /*9b2e0*/  LDGSTS.E [R173+0x6e00], [R132.64], P2 ;  /* 0x06e0000084ad7fae */ /* 0x0003e40009121846 */
[----:B-1----:R-:W-:-:S02]  /*9b2f0*/  IMAD.MOV.U32 R132, RZ, RZ, R196 ;  /* 0x000000ffff847224 */ /* 0x002fc400078e00c4 */
[----:B---3--:R-:W-:-:S05]  /*9b300*/  IMAD.X R197, R197, 0x1, R2, P6 ;  /* 0x00000001c5c57824 */ /* 0x008fca00030e0602 */
[----:B------:R-:W-:Y:S02]  /*9b310*/  MOV R133, R197 ;  /* 0x000000c500857202 */ /* 0x000fe40000000f00 */
[-C--:B------:R-:W-:Y:S02]  /*9b320*/  IADD3 R166, P5, R166, R0.reuse, RZ ;  /* 0x00000000a6a67210 */ /* 0x080fe40007fbe0ff */
[----:B------:R-:W-:-:S03]  /*9b330*/  IADD3 R164, P6, R164, R0, RZ ;  /* 0x00000000a4a47210 */ /* 0x000fc60007fde0ff */
[----:B------:R-:W-:Y:S01]  /*9b340*/  IMAD.X R190, R190, 0x1, R2, P5 ;  /* 0x00000001bebe7824 */ /* 0x000fe200028e0602 */
[----:B------:R-:W-:Y:S01]  /*9b350*/  STL [R1+0x2d64], R197 ;  /* 0x002d64c501007387 */ /* 0x000fe20000100800 */
[----:B------:R-:W-:-:S03]  /*9b360*/  IADD3 R184, P5, R184, R0, RZ ;  /* 0x00000000b8b87210 */ /* 0x000fc60007fbe0ff */
[----:B------:R1:W-:Y:S04]  /*9b370*/  LDGSTS.E [R173+0x8800], [R132.64], P4 ;  /* 0x0880000084ad7fae */ /* 0x0003e8000a121846 */
[----:B------:R3:W-:Y:S04]  /*9b380*/  STL [R1+0x2d68], R166 ;  /* 0x002d68a601007387 */ /* 0x0007e80000100800 */
[----:B------:R-:W-:Y:S01]  /*9b390*/  STL [R1+0x2d60], R164 ;  /* 0x002d60a401007387 */ /* 0x000fe20000100800 */
[----:B-1----:R-:W-:Y:S02]  /*9b3a0*/  IMAD.MOV.U32 R132, RZ, RZ, R166 ;  /* 0x000000ffff847224 */ /* 0x002fe400078e00a6 */
[----:B------:R-:W-:-:S02]  /*9b3b0*/  IMAD.MOV.U32 R133, RZ, RZ, R190 ;  /* 0x000000ffff857224 */ /* 0x000fc400078e00be */
[----:B--2---:R-:W-:Y:S01]  /*9b3c0*/  IMAD.X R165, R165, 0x1, R2, P6 ;  /* 0x00000001a5a57824 */ /* 0x004fe200030e0602 */
[----:B------:R1:W-:Y:S01]  /*9b3d0*/  STL [R1+0x2d5c], R190 ;  /* 0x002d5cbe01007387 */ /* 0x0003e20000100800 */
[----:B------:R-:W-:-:S03]  /*9b3e0*/  IADD3.X R175, R175, R2, RZ, P5, !PT ;  /* 0x00000002afaf7210 */ /* 0x000fc60002ffe4ff */
[----:B------:R-:W-:Y:S04]  /*9b3f0*/  STL [R1+0x2d58], R184 ;  /* 0x002d58b801007387 */ /* 0x000fe80000100800 */
[----:B------:R2:W-:Y:S01]  /*9b400*/  STL [R1+0x2d54], R165 ;  /* 0x002d54a501007387 */ /* 0x0005e20000100800 */
[----:B---3--:R-:W-:-:S03]  /*9b410*/  IMAD.MOV.U32 R166, RZ, RZ, R174 ;  /* 0x000000ffffa67224 */ /* 0x008fc600078e00ae */
[----:B------:R3:W-:Y:S04]  /*9b420*/  LDGSTS.E [R173+0x8a00], [R132.64], P4 ;  /* 0x08a0000084ad7fae */ /* 0x0007e8000a121846 */
[----:B-1----:R-:W4:Y:S04]  /*9b430*/  LDL.LU R190, [R1+0x2cf0] ;  /* 0x002cf00001be7983 */ /* 0x002f280000300800 */
[----:B------:R1:W-:Y:S01]  /*9b440*/  STL [R1+0x2d4c], R175 ;  /* 0x002d4caf01007387 */ /* 0x0003e20000100800 */
[----:B---3--:R-:W-:Y:S01]  /*9b450*/  IMAD.MOV.U32 R133, RZ, RZ, R165 ;  /* 0x000000ffff857224 */ /* 0x008fe200078e00a5 */
[----:B--2---:R-:W-:-:S02]  /*9b460*/  MOV R165, R252 ;  /* 0x000000fc00a57202 */ /* 0x004fc40000000f00 */
[----:B------:R-:W2:Y:S04]  /*9b470*/  LDL.LU R252, [R1+0x2ce4] ;  /* 0x002ce40001fc7983 */ /* 0x000ea80000300800 */
[----:B------:R-:W3:Y:S01]  /*9b480*/  LDL.LU R174, [R1+0x2ce8] ;  /* 0x002ce80001ae7983 */ /* 0x000ee20000300800 */
[----:B------:R-:W-:Y:S01]  /*9b490*/  IMAD.MOV.U32 R132, RZ, RZ, R164 ;  /* 0x000000ffff847224 */ /* 0x000fe200078e00a4 */
[----:B------:R-:W-:Y:S01]  /*9b4a0*/  SEL R136, R136, RZ, !P0 ;  /* 0x000000ff88887207 */ /* 0x000fe20004000000 */
[----:B------:R-:W-:Y:S01]  /*9b4b0*/  IMAD.MOV.U32 R164, RZ, RZ, R167 ;  /* 0x000000ffffa47224 */ /* 0x000fe200078e00a7 */
[----:B------:R-:W-:Y:S01]  /*9b4c0*/  ISETP.GT.AND P5, PT, R3, 0x21, PT ;  /* 0x000000210300780c */ /* 0x000fe20003fa4270 */
[----:B------:R-:W-:Y:S01]  /*9b4d0*/  IMAD.MOV.U32 R167, RZ, RZ, R148 ;  /* 0x000000ffffa77224 */ /* 0x000fe200078e0094 */
[----:B------:R-:W-:Y:S01]  /*9b4e0*/  MOV R197, R188 ;  /* 0x000000bc00c57202 */ /* 0x000fe20000000f00 */
[----:B------:R-:W3:Y:S01]  /*9b4f0*/  LDL.LU R148, [R1+0x2ce0] ;  /* 0x002ce00001947983 */ /* 0x000ee20000300800 */
[----:B------:R-:W-:-:S03]  /*9b500*/  ISETP.NE.U32.AND P2, PT, R136, RZ, PT ;  /* 0x000000ff8800720c */ /* 0x000fc60003f45070 */
[----:B------:R-:W3:Y:S01]  /*9b510*/  LDL.LU R188, [R1+0x2cdc] ;  /* 0x002cdc0001bc7983 */ /* 0x000ee20000300800 */
[----:B------:R-:W-:Y:S01]  /*9b520*/  SEL R136, RZ, 0x4, !P5 ;  /* 0x00000004ff887807 */ /* 0x000fe20006800000 */
[----:B------:R-:W-:Y:S02]  /*9b530*/  IMAD.MOV.U32 R196, RZ, RZ, R199 ;  /* 0x000000ffffc47224 */ /* 0x000fe400078e00c7 */
[----:B------:R1:W-:Y:S01]  /*9b540*/  LDGSTS.E [R173+0x8c00], [R132.64], P4 ;  /* 0x08c0000084ad7fae */ /* 0x0003e2000a121846 */
[----:B------:R-:W-:Y:S02]  /*9b550*/  IMAD.MOV.U32 R198, RZ, RZ, R186 ;  /* 0x000000ffffc67224 */ /* 0x000fe400078e00ba */
[----:B------:R-:W-:Y:S01]  /*9b560*/  IMAD.MOV.U32 R199, RZ, RZ, R172 ;  /* 0x000000ffffc77224 */ /* 0x000fe200078e00ac */
[----:B------:R-:W3:Y:S04]  /*9b570*/  LDL.LU R186, [R1+0x2cd4] ;  /* 0x002cd40001ba7983 */ /* 0x000ee80000300800 */
[----:B------:R-:W3:Y:S01]  /*9b580*/  LDL.LU R172, [R1+0x2cd8] ;  /* 0x002cd80001ac7983 */ /* 0x000ee20000300800 */
[----:B-1----:R-:W-:Y:S01]  /*9b590*/  IMAD.MOV.U32 R132, RZ, RZ, R184 ;  /* 0x000000ffff847224 */ /* 0x002fe200078e00b8 */
[----:B------:R-:W-:-:S02]  /*9b5a0*/  MOV R133, R175 ;  /* 0x000000af00857202 */ /* 0x000fc40000000f00 */
[----:B------:R-:W3:Y:S04]  /*9b5b0*/  LDL.LU R175, [R1+0x33d4] ;  /* 0x0033d40001af7983 */ /* 0x000ee80000300800 */
[----:B------:R1:W-:Y:S04]  /*9b5c0*/  LDGSTS.E [R173+0x8e00], [R132.64], P4 ;  /* 0x08e0000084ad7fae */ /* 0x0003e8000a121846 */
[----:B------:R-:W3:Y:S01]  /*9b5d0*/  LDL.LU R184, [R1+0x2ccc] ;  /* 0x002ccc0001b87983 */ /* 0x000ee20000300800 */
[----:B-1----:R-:W-:-:S04]  /*9b5e0*/  SEL R132, R136, RZ, !P0 ;  /* 0x000000ff88847207 */ /* 0x002fc80004000000 */
[----:B------:R-:W-:Y:S02]  /*9b5f0*/  ISETP.NE.U32.AND P4, PT, R132, RZ, PT ;  /* 0x000000ff8400720c */ /* 0x000fe40003f85070 */
[----:B----4-:R-:W-:-:S05]  /*9b600*/  IADD3 R190, P5, R190, R0, RZ ;  /* 0x00000000bebe7210 */ /* 0x010fca0007fbe0ff */
[----:B------:R1:W-:Y:S01]  /*9b610*/  STL [R1+0x2cf0], R190 ;  /* 0x002cf0be01007387 */ /* 0x0003e20000100800 */
[----:B------:R-:W-:Y:S02]  /*9b620*/  IMAD.MOV.U32 R132, RZ, RZ, R190 ;  /* 0x000000ffff847224 */ /* 0x000fe400078e00be */
[----:B--2---:R-:W-:Y:S01]  /*9b630*/  IMAD.X R252, R252, 0x1, R2, P5 ;  /* 0x00000001fcfc7824 */ /* 0x004fe200028e0602 */
[----:B---3--:R-:W-:-:S05]  /*9b640*/  IADD3 R174, P6, R174, R0, RZ ;  /* 0x00000000aeae7210 */ /* 0x008fca0007fde0ff */
[----:B------:R2:W-:Y:S04]  /*9b650*/  STL [R1+0x2ce8], R174 ;  /* 0x002ce8ae01007387 */ /* 0x0005e80000100800 */
[----:B------:R-:W-:Y:S04]  /*9b660*/  STL [R1+0x2ce4], R252 ;  /* 0x002ce4fc01007387 */ /* 0x000fe80000100800 */
[----:B-1----:R-:W3:Y:S01]  /*9b670*/  LDL.LU R190, [R1+0x1fb0] ;  /* 0x001fb00001be7983 */ /* 0x002ee20000300800 */
[----:B------:R-:W-:Y:S01]  /*9b680*/  MOV R133, R252 ;  /* 0x000000fc00857202 */ /* 0x000fe20000000f00 */
[----:B------:R-:W-:Y:S01]  /*9b690*/  IMAD.X R188, R188, 0x1, R2, P6 ;  /* 0x00000001bcbc7824 */ /* 0x000fe200030e0602 */
[----:B------:R-:W-:-:S03]  /*9b6a0*/  IADD3 R148, P5, R148, R0, RZ ;  /* 0x0000000094947210 */ /* 0x000fc60007fbe0ff */
[----:B------:R1:W-:Y:S02]  /*9b6b0*/  LDGSTS.E [R173+0xa800], [R132.64], P3 ;  /* 0x0a80000084ad7fae */ /* 0x0003e40009921846 */
[----:B------:R-:W-:Y:S01]  /*9b6c0*/  IMAD.X R186, R186, 0x1, R2, P5 ;  /* 0x00000001baba7824 */ /* 0x000fe200028e0602 */
[----:B------:R-:W-:Y:S01]  /*9b6d0*/  IADD3 R172, P6, R172, R0, RZ ;  /* 0x00000000acac7210 */ /* 0x000fe20007fde0ff */
[----:B------:R-:W-:Y:S01]  /*9b6e0*/  STL [R1+0x2ce0], R148 ;  /* 0x002ce09401007387 */ /* 0x000fe20000100800 */
[----:B------:R-:W-:Y:S01]  /*9b6f0*/  ISETP.GT.AND P5, PT, R3, 0x25, PT ;  /* 0x000000250300780c */ /* 0x000fe20003fa4270 */
[----:B-1----:R-:W-:Y:S02]  /*9b700*/  IMAD.MOV.U32 R132, RZ, RZ, R174 ;  /* 0x000000ffff847224 */ /* 0x002fe400078e00ae */
[----:B------:R-:W-:Y:S01]  /*9b710*/  IMAD.MOV.U32 R133, RZ, RZ, R188 ;  /* 0x000000ffff857224 */ /* 0x000fe200078e00bc */
[----:B------:R-:W-:Y:S04]  /*9b720*/  STL [R1+0x2cdc], R188 ;  /* 0x002cdcbc01007387 */ /* 0x000fe80000100800 */
[----:B------:R1:W-:Y:S01]  /*9b730*/  LDGSTS.E [R173+0xaa00], [R132.64], P3 ;  /* 0x0aa0000084ad7fae */ /* 0x0003e20009921846 */
[----:B------:R-:W-:-:S03]  /*9b740*/  IADD3.X R184, R184, R2, RZ, P6, !PT ;  /* 0x00000002b8b87210 */ /* 0x000fc600037fe4ff */
[----:B------:R-:W-:Y:S01]  /*9b750*/  STL [R1+0x2cd8], R172 ;  /* 0x002cd8ac01007387 */ /* 0x000fe20000100800 */
[----:B------:R-:W-:-:S03]  /*9b760*/  SEL R136, RZ, 0x4, !P5 ;  /* 0x00000004ff887807 */ /* 0x000fc60006800000 */
[----:B------:R4:W-:Y:S01]  /*9b770*/  STL [R1+0x2cd4], R186 ;  /* 0x002cd4ba01007387 */ /* 0x0009e20000100800 */
[----:B-1----:R-:W-:-:S03]  /*9b780*/  IMAD.MOV.U32 R132, RZ, RZ, R148 ;  /* 0x000000ffff847224 */ /* 0x002fc600078e0094 */
[----:B--2---:R-:W2:Y:S01]  /*9b790*/  LDL.LU R174, [R1+0x1fb8] ;  /* 0x001fb80001ae7983 */ /* 0x004ea20000300800 */
[----:B------:R-:W-:-:S03]  /*9b7a0*/  IMAD.MOV.U32 R133, RZ, RZ, R186 ;  /* 0x000000ffff857224 */ /* 0x000fc600078e00ba */
[----:B----4-:R-:W4:Y:S04]  /*9b7b0*/  LDL.LU R186, [R1+0x1fc0] ;  /* 0x001fc00001ba7983 */ /* 0x010f280000300800 */
[----:B------:R-:W4:Y:S04]  /*9b7c0*/  LDL.LU R148, [R1+0x1fc8] ;  /* 0x001fc80001947983 */ /* 0x000f280000300800 */
[----:B------:R1:W-:Y:S04]  /*9b7d0*/  LDGSTS.E [R173+0xac00], [R132.64], P3 ;  /* 0x0ac0000084ad7fae */ /* 0x0003e80009921846 */
[----:B------:R3:W-:Y:S04]  /*9b7e0*/  STL [R1+0x2ccc], R184 ;  /* 0x002cccb801007387 */ /* 0x0007e80000100800 */
[----:B------:R-:W4:Y:S01]  /*9b7f0*/  LDL.LU R188, [R1+0x1fb4] ;  /* 0x001fb40001bc7983 */ /* 0x000f220000300800 */
[----:B-1----:R-:W-:Y:S01]  /*9b800*/  IMAD.MOV.U32 R132, RZ, RZ, R172 ;  /* 0x000000ffff847224 */ /* 0x002fe200078e00ac */
[----:B------:R-:W-:-:S02]  /*9b810*/  MOV R133, R184 ;  /* 0x000000b800857202 */ /* 0x000fc40000000f00 */
[----:B------:R-:W4:Y:S04]  /*9b820*/  LDL.LU R172, [R1+0x1fbc] ;  /* 0x001fbc0001ac7983 */ /* 0x000f280000300800 */
[----:B------:R-:W4:Y:S04]  /*9b830*/  LDL.LU R252, [R1+0x1fc4] ;  /* 0x001fc40001fc7983 */ /* 0x000f280000300800 */
[----:B------:R1:W-:Y:S01]  /*9b840*/  LDGSTS.E [R173+0xae00], [R132.64], P3 ;  /* 0x0ae0000084ad7fae */ /* 0x0003e20009921846 */
[----:B---3--:R-:W-:-:S05]  /*9b850*/  IADD3 R190, P5, R190, R0, RZ ;  /* 0x00000000bebe7210 */ /* 0x008fca0007fbe0ff */
[----:B------:R3:W-:Y:S04]  /*9b860*/  STL [R1+0x1fb0], R190 ;  /* 0x001fb0be01007387 */ /* 0x0007e80000100800 */
[----:B------:R-:W3:Y:S04]  /*9b870*/  LDL.LU R184, [R1+0x2030] ;  /* 0x0020300001b87983 */ /* 0x000ee80000300800 */
[----:B-1----:R-:W3:Y:S04]  /*9b880*/  LDL.LU R173, [R1+0x33d0] ;  /* 0x0033d00001ad7983 */ /* 0x002ee80000300800 */
[----:B------:R-:W3:Y:S04]  /*9b890*/  LDL.LU R133, [R1+0x1fac] ;  /* 0x001fac0001857983 */ /* 0x000ee80000300800 */
[----:B------:R-:W1:Y:S01]  /*9b8a0*/  S2R R132, SR_TID.X ;  /* 0x0000000000847919 */ /* 0x000e620000002100 */
[----:B------:R-:W-:-:S04]  /*9b8b0*/  SEL R136, R136, RZ, !P0 ;  /* 0x000000ff88887207 */ /* 0x000fc80004000000 */
[----:B------:R-:W-:Y:S01]  /*9b8c0*/  ISETP.NE.U32.AND P3, PT, R136, RZ, PT ;  /* 0x000000ff8800720c */ /* 0x000fe20003f65070 */
[C---:B------:R-:W-:Y:S08]  /*9b8d0*/  HMMA.1688.F32.TF32 R200, R168.reuse, R72, R200 ;  /* 0x00000048a8c8723c */ /* 0x040ff000000810c8 */
[----:B------:R-:W-:Y:S01]  /*9b8e0*/  HMMA.1688.F32.TF32 R204, R168, R76, R204 ;  /* 0x0000004ca8cc723c */ /* 0x000fe200000810cc */
[----:B--2---:R-:W-:-:S02]  /*9b8f0*/  IADD3 R174, P6, R174, R0, RZ ;  /* 0x00000000aeae7210 */ /* 0x004fc40007fde0ff */
[----:B-1----:R-:W-:-:S05]  /*9b900*/  LOP3.LUT R132, R132, 0x7f, RZ, 0xc0, !PT ;  /* 0x0000007f84847812 */ /* 0x002fca00078ec0ff */
[----:B------:R-:W-:Y:S01]  /*9b910*/  IMAD.SHL.U32 R136, R132, 0x4, RZ ;  /* 0x0000000484887824 */ /* 0x000fe200078e00ff */
[----:B------:R-:W-:Y:S01]  /*9b920*/  HMMA.1688.F32.TF32 R208, R168, R80, R208 ;  /* 0x00000050a8d0723c */ /* 0x000fe200000810d0 */
[----:B------:R-:W-:-:S03]  /*9b930*/  MOV R132, R190 ;  /* 0x000000be00847202 */ /* 0x000fc60000000f00 */
[----:B------:R-:W-:-:S04]  /*9b940*/  LOP3.LUT R136, R136, 0x20, RZ, 0x3c, !PT ;  /* 0x0000002088887812 */ /* 0x000fc800078e3cff */
[----:B------:R-:W-:Y:S01]  /*9b950*/  HMMA.1688.F32.TF32 R212, R168, R84, R212 ;  /* 0x00000054a8d4723c */ /* 0x000fe200000810d4 */
[----:B----4-:R-:W-:Y:S01]  /*9b960*/  IMAD.X R188, R188, 0x1, R2, P6 ;  /* 0x00000001bcbc7824 */ /* 0x010fe200030e0602 */
[----:B------:R-:W-:-:S06]  /*9b970*/  IADD3 R148, P6, R148, R0, RZ ;  /* 0x0000000094947210 */ /* 0x000fcc0007fde0ff */
        /* <DEDUP_REMOVED lines=12> */
[----:B------:R-:W2:Y:S04]  /*9ba40*/  LDL.LU.64 R192, [R1+0x33c0] ;  /* 0x0033c00001c07983 */ /* 0x000ea80000300a00 */
[----:B------:R-:W-:Y:S01]  /*9ba50*/  STL [R1+0x1fb8], R174 ;  /* 0x001fb8ae01007387 */ /* 0x000fe20000100800 */
[----:B---3--:R-:W-:Y:S01]  /*9ba60*/  IMAD.X R133, R133, 0x1, R2, P5 ;  /* 0x0000000185857824 */ /* 0x008fe200028e0602 */
[----:B------:R-:W-:-:S04]  /*9ba70*/  IADD3 R186, P5, R186, R0, RZ ;  /* 0x00000000baba7210 */ /* 0x000fc80007fbe0ff */
[----:B------:R1:W-:Y:S01]  /*9ba80*/  STL [R1+0x1fac], R133 ;  /* 0x001fac8501007387 */ /* 0x0003e20000100800 */
[----:B------:R-:W-:-:S03]  /*9ba90*/  IMAD.X R172, R172, 0x1, R2, P5 ;  /* 0x00000001acac7824 */ /* 0x000fc600028e0602 */
[----:B------:R3:W-:Y:S04]  /*9baa0*/  LDGSTS.E [R136+0xc800], [R132.64], P1 ;  /* 0x0c80000084887fae */ /* 0x0007e80008921846 */
[----:B------:R-:W4:Y:S04]  /*9bab0*/  LDL.LU R190, [R1+0x33b8] ;  /* 0x0033b80001be7983 */ /* 0x000f280000300800 */
[----:B------:R-:W-:Y:S01]  /*9bac0*/  STL [R1+0x1fc0], R186 ;  /* 0x001fc0ba01007387 */ /* 0x000fe20000100800 */
[----:B---3--:R-:W-:Y:S02]  /*9bad0*/  IMAD.MOV.U32 R132, RZ, RZ, R174 ;  /* 0x000000ffff847224 */ /* 0x008fe400078e00ae */
[----:B-1----:R-:W-:Y:S01]  /*9bae0*/  IMAD.MOV.U32 R133, RZ, RZ, R188 ;  /* 0x000000ffff857224 */ /* 0x002fe200078e00bc */
[----:B------:R1:W-:Y:S04]  /*9baf0*/  STL [R1+0x1fb4], R188 ;  /* 0x001fb4bc01007387 */ /* 0x0003e80000100800 */
[----:B------:R3:W-:Y:S04]  /*9bb00*/  LDGSTS.E [R136+0xca00], [R132.64], P1 ;  /* 0x0ca0000084887fae */ /* 0x0007e80008921846 */
[----:B-1----:R-:W4:Y:S04]  /*9bb10*/  LDL.LU R188, [R1+0x33b4] ;  /* 0x0033b40001bc7983 */ /* 0x002f280000300800 */
[----:B------:R-:W2:Y:S01]  /*9bb20*/  LDL.LU R174, [R1+0x33b0] ;  /* 0x0033b00001ae7983 */ /* 0x000ea20000300800 */
[----:B---3--:R-:W-:-:S03]  /*9bb30*/  IMAD.MOV.U32 R133, RZ, RZ, R172 ;  /* 0x000000ffff857224 */ /* 0x008fc600078e00ac */
[----:B------:R-:W-:Y:S04]  /*9bb40*/  STL [R1+0x1fc8], R148 ;  /* 0x001fc89401007387 */ /* 0x000fe80000100800 */
[----:B------:R1:W-:Y:S04]  /*9bb50*/  STL [R1+0x1fbc], R172 ;  /* 0x001fbcac01007387 */ /* 0x0003e80000100800 */
[----:B-1----:R-:W2:Y:S01]  /*9bb60*/  LDL.LU R172, [R1+0x33ac] ;  /* 0x0033ac0001ac7983 */ /* 0x002ea20000300800 */
[----:B------:R-:W-:Y:S01]  /*9bb70*/  IMAD.MOV.U32 R132, RZ, RZ, R186 ;  /* 0x000000ffff847224 */ /* 0x000fe200078e00ba */
[----:B------:R-:W-:-:S02]  /*9bb80*/  IADD3.X R252, R252, R2, RZ, P6, !PT ;  /* 0x00000002fcfc7210 */ /* 0x000fc400037fe4ff */
[----:B------:R-:W3:Y:S04]  /*9bb90*/  LDL.LU R186, [R1+0x33a8] ;  /* 0x0033a80001ba7983 */ /* 0x000ee80000300800 */
[----:B------:R1:W-:Y:S04]  /*9bba0*/  LDGSTS.E [R136+0xcc00], [R132.64], P1 ;  /* 0x0cc0000084887fae */ /* 0x0003e80008921846 */
[----:B------:R1:W-:Y:S02]  /*9bbb0*/  STL [R1+0x1fc4], R252 ;  /* 0x001fc4fc01007387 */ /* 0x0003e40000100800 */
[----:B-1----:R-:W-:-:S02]  /*9bbc0*/  MOV R133, R252 ;  /* 0x000000fc00857202 */ /* 0x002fc40000000f00 */
[----:B------:R-:W1:Y:S01]  /*9bbd0*/  S2R R252, SR_TID.X ;  /* 0x0000000000fc7919 */ /* 0x000e620000002100 */
[----:B------:R-:W-:Y:S01]  /*9bbe0*/  IMAD.MOV.U32 R132, RZ, RZ, R148 ;  /* 0x000000ffff847224 */ /* 0x000fe200078e0094 */
[----:B------:R-:W-:Y:S02]  /*9bbf0*/  IADD3 R184, P6, R184, R0, RZ ;  /* 0x00000000b8b87210 */ /* 0x000fe40007fde0ff */
[----:B------:R-:W3:Y:S01]  /*9bc00*/  LDL.LU R148, [R1+0x2034] ;  /* 0x0020340001947983 */ /* 0x000ee20000300800 */
[----:B-1----:R-:W-:-:S05]  /*9bc10*/  LOP3.LUT R252, R252, 0x7f, RZ, 0xc0, !PT ;  /* 0x0000007ffcfc7812 */ /* 0x002fca00078ec0ff */
[----:B------:R-:W-:Y:S01]  /*9bc20*/  IMAD.SHL.U32 R252, R252, 0x4, RZ ;  /* 0x00000004fcfc7824 */ /* 0x000fe200078e00ff */
[----:B--2---:R-:W-:Y:S11]  /*9bc30*/  HMMA.1688.F32.TF32 R248, R172, R70, R248 ;  /* 0x00000046acf8723c */ /* 0x004ff600000810f8 */
[----:B------:R-:W-:Y:S11]  /*9bc40*/  @!UPT UIADD3 URZ, URZ, URZ, URZ ;  /* 0x0000003f3f3ff290 */ /* 0x000ff6000fffe03f */
[----:B------:R-:W-:Y:S01]  /*9bc50*/  @!UPT UIADD3 URZ, URZ, URZ, URZ ;  /* 0x0000003f3f3ff290 */ /* 0x000fe2000fffe03f */
[----:B------:R1:W-:Y:S04]  /*9bc60*/  STL.64 [R1+0xbf0], R248 ;  /* 0x000bf0f801007387 */ /* 0x0003e80000100a00 */
[----:B------:R2:W-:Y:S04]  /*9bc70*/  STL.64 [R1+0xbf8], R250 ;  /* 0x000bf8fa01007387 */ /* 0x0005e80000100a00 */
[----:B-1----:R-:W3:Y:S01]  /*9bc80*/  LDL.LU R249, [R1+0x2038] ;  /* 0x0020380001f97983 */ /* 0x002ee20000300800 */
[----:B--2---:R-:W-:-:S03]  /*9bc90*/  LOP3.LUT R250, R252, 0x20, RZ, 0x3c, !PT ;  /* 0x00000020fcfa7812 */ /* 0x004fc600078e3cff */
[----:B------:R-:W-:Y:S04]  /*9bca0*/  STL [R1+0x2030], R184 ;  /* 0x002030b801007387 */ /* 0x000fe80000100800 */
[----:B------:R-:W2:Y:S04]  /*9bcb0*/  LDL.LU R251, [R1+0x2048] ;  /* 0x0020480001fb7983 */ /* 0x000ea80000300800 */
[----:B------:R1:W-:Y:S04]  /*9bcc0*/  LDGSTS.E [R250+0xce00], [R132.64], P1 ;  /* 0x0ce0000084fa7fae */ /* 0x0003e80008921846 */
[----:B-1----:R-:W2:Y:S01]  /*9bcd0*/  LDL.LU R133, [R1+0x202c] ;  /* 0x00202c0001857983 */ /* 0x002ea20000300800 */
[----:B------:R-:W-:-:S04]  /*9bce0*/  ISETP.GT.AND P5, PT, R3, 0x29, PT ;  /* 0x000000290300780c */ /* 0x000fc80003fa4270 */
[----:B------:R-:W-:-:S04]  /*9bcf0*/  SEL R136, RZ, 0x4, !P5 ;  /* 0x00000004ff887807 */ /* 0x000fc80006800000 */
[----:B------:R-:W-:-:S04]  /*9bd00*/  SEL R136, R136, RZ, !P0 ;  /* 0x000000ff88887207 */ /* 0x000fc80004000000 */
[----:B------:R-:W-:Y:S02]  /*9bd10*/  ISETP.NE.U32.AND P1, PT, R136, RZ, PT ;  /* 0x000000ff8800720c */ /* 0x000fe40003f25070 */
[----:B------:R-:W4:Y:S01]  /*9bd20*/  LDL.LU R136, [R1+0x2040] ;  /* 0x0020400001887983 */ /* 0x000f220000300800 */
[----:B------:R-:W-:Y:S01]  /*9bd30*/  HMMA.1688.F32.TF32 R200, R172, R74, R200 ;  /* 0x0000004aacc8723c */ /* 0x000fe200000810c8 */
[----:B---3--:R-:W-:-:S05]  /*9bd40*/  IADD3 R249, P5, R249, R0, RZ ;  /* 0x00000000f9f97210 */ /* 0x008fca0007fbe0ff */
[--C-:B------:R-:W-:Y:S01]  /*9bd50*/  IMAD.X R148, R148, 0x1, R2.reuse, P5 ;  /* 0x0000000194947824 */ /* 0x100fe200028e0602 */
[----:B------:R-:W-:Y:S01]  /*9bd60*/  STL [R1+0x2038], R249 ;  /* 0x002038f901007387 */ /* 0x000fe20000100800 */
[----:B--2---:R-:W-:-:S05]  /*9bd70*/  IMAD.X R133, R133, 0x1, R2, P6 ;  /* 0x0000000185857824 */ /* 0x004fca00030e0602 */
[----:B------:R-:W-:Y:S04]  /*9bd80*/  STL [R1+0x202c], R133 ;  /* 0x00202c8501007387 */ /* 0x000fe80000100800 */
[----:B------:R-:W-:Y:S06]  /*9bd90*/  STL [R1+0x2034], R148 ;  /* 0x0020349401007387 */ /* 0x000fec0000100800 */
[----:B------:R-:W-:Y:S04]  /*9bda0*/  STL.64 [R1+0xcf0], R200 ;  /* 0x000cf0c801007387 */ /* 0x000fe80000100a00 */
[----:B------:R1:W-:Y:S04]  /*9bdb0*/  STL.64 [R1+0xcf8], R202 ;  /* 0x000cf8ca01007387 */ /* 0x0003e80000100a00 */
[----:B-1----:R-:W2:Y:S01]  /*9bdc0*/  LDL.LU R203, [R1+0x203c] ;  /* 0x00203c0001cb7983 */ /* 0x002ea20000300800 */
[----:B----4-:R-:W-:-:S02]  /*9bdd0*/  IADD3 R136, P6, R136, R0, RZ ;  /* 0x0000000088887210 */ /* 0x010fc40007fde0ff */
[----:B------:R-:W-:Y:S02]  /*9bde0*/  MOV R202, R148 ;  /* 0x0000009400ca7202 */ /* 0x000fe40000000f00 */
[----:B------:R-:W3:Y:S01]  /*9bdf0*/  LDL.LU R148, [R1+0x20b0] ;  /* 0x0020b00001947983 */ /* 0x000ee20000300800 */
[----:B------:R-:W-:-:S03]  /*9be00*/  IMAD.MOV.U32 R132, RZ, RZ, R184 ;  /* 0x000000ffff847224 */ /* 0x000fc600078e00b8 */
[----:B------:R-:W-:Y:S04]  /*9be10*/  STL [R1+0x2040], R136 ;  /* 0x0020408801007387 */ /* 0x000fe80000100800 */
[----:B------:R-:W4:Y:S04]  /*9be20*/  LDL.LU R248, [R1+0x20b8] ;  /* 0x0020b80001f87983 */ /* 0x000f280000300800 */
[----:B------:R-:W3:Y:S04]  /*9be30*/  LDL.LU R184, [R1+0x33a4] ;  /* 0x0033a40001b87983 */ /* 0x000ee80000300800 */
[----:B------:R-:W3:Y:S01]  /*9be40*/  LDL.LU R201, [R1+0x2044] ;  /* 0x0020440001c97983 */ /* 0x000ee20000300800 */
[----:B------:R-:W-:Y:S03]  /*9be50*/  HMMA.1688.F32.TF32 R204, R172, R78, R204 ;  /* 0x0000004eaccc723c */ /* 0x000fe600000810cc */
[----:B------:R1:W-:Y:S02]  /*9be60*/  LDGSTS.E [R250+0xe800], [R132.64], P2 ;  /* 0x0e80000084fa7fae */ /* 0x0003e40009121846 */
[----:B-1----:R-:W-:-:S02]  /*9be70*/  IMAD.MOV.U32 R132, RZ, RZ, R249 ;  /* 0x000000ffff847224 */ /* 0x002fc400078e00f9 */
[----:B------:R-:W4:Y:S01]  /*9be80*/  LDL.LU R249, [R1+0x20ac] ;  /* 0x0020ac0001f97983 */ /* 0x000f220000300800 */
[----:B--2---:R-:W-:Y:S01]  /*9be90*/  IMAD.X R203, R203, 0x1, R2, P6 ;  /* 0x00000001cbcb7824 */ /* 0x004fe200030e0602 */
[----:B------:R-:W-:-:S04]  /*9bea0*/  IADD3 R251, P6, R251, R0, RZ ;  /* 0x00000000fbfb7210 */ /* 0x000fc80007fde0ff */
[----:B------:R-:W-:Y:S04]  /*9beb0*/  STL [R1+0x203c], R203 ;  /* 0x00203ccb01007387 */ /* 0x000fe80000100800 */
[----:B------:R-:W-:Y:S06]  /*9bec0*/  STL [R1+0x2048], R251 ;  /* 0x002048fb01007387 */ /* 0x000fec0000100800 */
[----:B------:R-:W-:Y:S04]  /*9bed0*/  STL.64 [R1+0xd00], R204 ;  /* 0x000d00cc01007387 */ /* 0x000fe80000100a00 */
[----:B------:R1:W-:Y:S04]  /*9bee0*/  STL.64 [R1+0xd08], R206 ;  /* 0x000d08ce01007387 */ /* 0x0003e80000100a00 */
[----:B-1----:R-:W2:Y:S01]  /*9bef0*/  LDL.LU R206, [R1+0x20b4] ;  /* 0x0020b40001ce7983 */ /* 0x002ea20000300800 */
[----:B------:R-:W-:Y:S01]  /*9bf00*/  HMMA.1688.F32.TF32 R208, R172, R82, R208 ;  /* 0x00000052acd0723c */ /* 0x000fe200000810d0 */
[----:B------:R-:W-:Y:S01]  /*9bf10*/  MOV R133, R202 ;  /* 0x000000ca00857202 */ /* 0x000fe20000000f00 */
[----:B---3--:R-:W-:Y:S01]  /*9bf20*/  IMAD.X R201, R201, 0x1, R2, P6 ;  /* 0x00000001c9c97824 */ /* 0x008fe200030e0602 */
[----:B------:R-:W-:Y:S01]  /*9bf30*/  ISETP.GT.AND P5, PT, R3, 0x2d, PT ;  /* 0x0000002d0300780c */ /* 0x000fe20003fa4270 */
[----:B------:R-:W3:Y:S01]  /*9bf40*/  LDL.LU R202, [R1+0x20c0] ;  /* 0x0020c00001ca7983 */ /* 0x000ee20000300800 */
[----:B------:R-:W-:-:S03]  /*9bf50*/  IADD3 R148, P6, R148, R0, RZ ;  /* 0x0000000094947210 */ /* 0x000fc60007fde0ff */
[----:B------:R1:W-:Y:S01]  /*9bf60*/  LDGSTS.E [R250+0xea00], [R132.64], P2 ;  /* 0x0ea0000084fa7fae */ /* 0x0003e20009121846 */
[----:B----4-:R-:W-:-:S03]  /*9bf70*/  IADD3.X R249, R249, R2, RZ, P6, !PT ;  /* 0x00000002f9f97210 */ /* 0x010fc600037fe4ff */
[----:B------:R-:W4:Y:S04]  /*9bf80*/  LDL.LU R200, [R1+0x20c8] ;  /* 0x0020c80001c87983 */ /* 0x000f280000300800 */
[----:B------:R-:W-:Y:S01]  /*9bf90*/  STL [R1+0x2044], R201 ;  /* 0x002044c901007387 */ /* 0x000fe20000100800 */
[----:B-1----:R-:W-:Y:S01]  /*9bfa0*/  IMAD.MOV.U32 R132, RZ, RZ, R136 ;  /* 0x000000ffff847224 */ /* 0x002fe200078e0088 */
[----:B------:R-:W-:Y:S02]  /*9bfb0*/  SEL R136, RZ, 0x4, !P5 ;  /* 0x00000004ff887807 */ /* 0x000fe40006800000 */
[----:B------:R-:W-:Y:S01]  /*9bfc0*/  IADD3 R248, P5, R248, R0, RZ ;  /* 0x00000000f8f87210 */ /* 0x000fe20007fbe0ff */
[----:B------:R-:W-:Y:S01]  /*9bfd0*/  STL [R1+0x20b0], R148 ;  /* 0x0020b09401007387 */ /* 0x000fe20000100800 */
[----:B------:R-:W-:-:S03]  /*9bfe0*/  IMAD.MOV.U32 R133, RZ, RZ, R203 ;  /* 0x000000ffff857224 */ /* 0x000fc600078e00cb */
[----:B------:R-:W-:Y:S04]  /*9bff0*/  STL.64 [R1+0xd10], R208 ;  /* 0x000d10d001007387 */ /* 0x000fe80000100a00 */
[----:B------:R1:W-:Y:S04]  /*9c000*/  STL.64 [R1+0xd18], R210 ;  /* 0x000d18d201007387 */ /* 0x0003e80000100a00 */
[----:B------:R-:W-:Y:S04]  /*9c010*/  STL [R1+0x20b8], R248 ;  /* 0x0020b8f801007387 */ /* 0x000fe80000100800 */
[----:B------:R-:W4:Y:S04]  /*9c020*/  LDL.LU R203, [R1+0x20bc] ;  /* 0x0020bc0001cb7983 */ /* 0x000f280000300800 */
[----:B------:R-:W-:Y:S01]  /*9c030*/  STL [R1+0x20ac], R249 ;  /* 0x0020acf901007387 */ /* 0x000fe20000100800 */
[----:B-1----:R-:W-:Y:S03]  /*9c040*/  HMMA.1688.F32.TF32 R208, R172, R86, R212 ;  /* 0x00000056acd0723c */ /* 0x002fe600000810d4 */
[----:B------:R-:W4:Y:S04]  /*9c050*/  LDL.LU R204, [R1+0x20c4] ;  /* 0x0020c40001cc7983 */ /* 0x000f280000300800 */
[----:B------:R1:W-:Y:S02]  /*9c060*/  LDGSTS.E [R250+0xec00], [R132.64], P2 ;  /* 0x0ec0000084fa7fae */ /* 0x0003e40009121846 */
[----:B-1----:R-:W-:-:S02]  /*9c070*/  IMAD.MOV.U32 R133, RZ, RZ, R201 ;  /* 0x000000ffff857224 */ /* 0x002fc400078e00c9 */
[----:B------:R-:W-:Y:S01]  /*9c080*/  IMAD.MOV.U32 R132, RZ, RZ, R251 ;  /* 0x000000ffff847224 */ /* 0x000fe200078e00fb */
[----:B------:R-:W4:Y:S04]  /*9c090*/  LDL.LU R201, [R1+0x2130] ;  /* 0x0021300001c97983 */ /* 0x000f280000300800 */
[----:B------:R1:W-:Y:S02]  /*9c0a0*/  LDGSTS.E [R250+0xee00], [R132.64], P2 ;  /* 0x0ee0000084fa7fae */ /* 0x0003e40009121846 */
[----:B-1----:R-:W-:Y:S01]  /*9c0b0*/  MOV R132, R148 ;  /* 0x0000009400847202 */ /* 0x002fe20000000f00 */
[----:B--2---:R-:W-:-:S05]  /*9c0c0*/  IMAD.X R206, R206, 0x1, R2, P5 ;  /* 0x00000001cece7824 */ /* 0x004fca00028e0602 */
[----:B------:R-:W-:Y:S04]  /*9c0d0*/  STL [R1+0x20b4], R206 ;  /* 0x0020b4ce01007387 */ /* 0x000fe80000100800 */
[----:B------:R-:W2:Y:S04]  /*9c0e0*/  LDL.LU R205, [R1+0x212c] ;  /* 0x00212c0001cd7983 */ /* 0x000ea80000300800 */
[----:B------:R-:W-:Y:S04]  /*9c0f0*/  STL.64 [R1+0xd40], R208 ;  /* 0x000d40d001007387 */ /* 0x000fe80000100a00 */
[----:B------:R1:W-:Y:S04]  /*9c100*/  STL.64 [R1+0xd48], R210 ;  /* 0x000d48d201007387 */ /* 0x0003e80000100a00 */
[----:B------:R-:W2:Y:S01]  /*9c110*/  LDL.LU R148, [R1+0x2138] ;  /* 0x0021380001947983 */ /* 0x000ea20000300800 */
[----:B-1----:R-:W-:Y:S01]  /*9c120*/  HMMA.1688.F32.TF32 R208, R172, R90, R216 ;  /* 0x0000005aacd0723c */ /* 0x002fe200000810d8 */
[----:B---3--:R-:W-:-:S02]  /*9c130*/  IADD3 R202, P5, R202, R0, RZ ;  /* 0x00000000caca7210 */ /* 0x008fc40007fbe0ff */
[----:B----4-:R-:W-:Y:S01]  /*9c140*/  IADD3 R200, P6, R200, R0, RZ ;  /* 0x00000000c8c87210 */ /* 0x010fe20007fde0ff */
[----:B------:R-:W-:Y:S02]  /*9c150*/  IMAD.MOV.U32 R133, RZ, RZ, R249 ;  /* 0x000000ffff857224 */ /* 0x000fe400078e00f9 */
[----:B------:R-:W-:Y:S01]  /*9c160*/  STL [R1+0x20c0], R202 ;  /* 0x0020c0ca01007387 */ /* 0x000fe20000100800 */
[----:B------:R-:W-:-:S03]  /*9c170*/  IADD3.X R203, R203, R2, RZ, P5, !PT ;  /* 0x00000002cbcb7210 */ /* 0x000fc60002ffe4ff */
[----:B------:R-:W-:Y:S01]  /*9c180*/  STL [R1+0x20c8], R200 ;  /* 0x0020c8c801007387 */ /* 0x000fe20000100800 */
[----:B------:R-:W-:-:S03]  /*9c190*/  IMAD.X R204, R204, 0x1, R2, P6 ;  /* 0x00000001cccc7824 */ /* 0x000fc600030e0602 */
[----:B------:R-:W-:Y:S04]  /*9c1a0*/  STL [R1+0x20bc], R203 ;  /* 0x0020bccb01007387 */ /* 0x000fe80000100800 */
[----:B------:R-:W-:Y:S05]  /*9c1b0*/  STL [R1+0x20c4], R204 ;  /* 0x0020c4cc01007387 */ /* 0x000fea0000100800 */
[----:B------:R-:W-:Y:S04]  /*9c1c0*/  STL.64 [R1+0xd30], R208 ;  /* 0x000d30d001007387 */ /* 0x000fe80000100a00 */
[----:B------:R1:W-:Y:S04]  /*9c1d0*/  LDGSTS.E [R250+0x10800], [R132.64], P4 ;  /* 0x1080000084fa7fae */ /* 0x0003e8000a121846 */
[----:B------:R3:W-:Y:S01]  /*9c1e0*/  STL.64 [R1+0xd38], R210 ;  /* 0x000d38d201007387 */ /* 0x0007e20000100a00 */
[----:B-1----:R-:W-:-:S03]  /*9c1f0*/  IMAD.MOV.U32 R133, RZ, RZ, R206 ;  /* 0x000000ffff857224 */ /* 0x002fc600078e00ce */
[----:B------:R-:W4:Y:S01]  /*9c200*/  LDL.LU R206, [R1+0x2134] ;  /* 0x0021340001ce7983 */ /* 0x000f220000300800 */
[----:B---3--:R-:W-:Y:S01]  /*9c210*/  HMMA.1688.F32.TF32 R208, R172, R94, R220 ;  /* 0x0000005eacd0723c */ /* 0x008fe200000810dc */
[----:B------:R-:W-:Y:S01]  /*9c220*/  IMAD.MOV.U32 R132, RZ, RZ, R248 ;  /* 0x000000ffff847224 */ /* 0x000fe200078e00f8 */
[----:B------:R-:W-:Y:S02]  /*9c230*/  IADD3 R201, P6, R201, R0, RZ ;  /* 0x00000000c9c97210 */ /* 0x000fe40007fde0ff */
[----:B------:R-:W-:Y:S02]  /*9c240*/  SEL R136, R136, RZ, !P0 ;  /* 0x000000ff88887207 */ /* 0x000fe40004000000 */
[----:B------:R-:W-:Y:S01]  /*9c250*/  ISETP.GT.AND P5, PT, R3, 0x31, PT ;  /* 0x000000310300780c */ /* 0x000fe20003fa4270 */
[----:B------:R1:W-:Y:S01]  /*9c260*/  LDGSTS.E [R250+0x10a00], [R132.64], P4 ;  /* 0x10a0000084fa7fae */ /* 0x0003e2000a121846 */
[----:B------:R-:W-:Y:S02]  /*9c270*/  ISETP.NE.U32.AND P2, PT, R136, RZ, PT ;  /* 0x000000ff8800720c */ /* 0x000fe40003f45070 */
[----:B------:R-:W-:Y:S01]  /*9c280*/  SEL R136, RZ, 0x4, !P5 ;  /* 0x00000004ff887807 */ /* 0x000fe20006800000 */
[----:B-1----:R-:W-:-:S02]  /*9c290*/  IMAD.MOV.U32 R132, RZ, RZ, R202 ;  /* 0x000000ffff847224 */ /* 0x002fc400078e00ca */
[----:B------:R-:W-:Y:S01]  /*9c2a0*/  IMAD.MOV.U32 R133, RZ, RZ, R203 ;  /* 0x000000ffff857224 */ /* 0x000fe200078e00cb */
[----:B------:R-:W3:Y:S04]  /*9c2b0*/  LDL.LU R202, [R1+0x2140] ;  /* 0x0021400001ca7983 */ /* 0x000ee80000300800 */
[----:B------:R1:W-:Y:S04]  /*9c2c0*/  STL [R1+0x2130], R201 ;  /* 0x002130c901007387 */ /* 0x0003e80000100800 */
[----:B------:R-:W3:Y:S04]  /*9c2d0*/  LDL.LU R203, [R1+0x2148] ;  /* 0x0021480001cb7983 */ /* 0x000ee80000300800 */
[----:B------:R1:W-:Y:S02]  /*9c2e0*/  LDGSTS.E [R250+0x10c00], [R132.64], P4 ;  /* 0x10c0000084fa7fae */ /* 0x0003e4000a121846 */
[----:B-1----:R-:W-:-:S02]  /*9c2f0*/  IMAD.MOV.U32 R133, RZ, RZ, R204 ;  /* 0x000000ffff857224 */ /* 0x002fc400078e00cc */
[----:B------:R-:W-:-:S05]  /*9c300*/  IMAD.MOV.U32 R132, RZ, RZ, R200 ;  /* 0x000000ffff847224 */ /* 0x000fca00078e00c8 */
[----:B------:R1:W-:Y:S02]  /*9c310*/  LDGSTS.E [R250+0x10e00], [R132.64], P4 ;  /* 0x10e0000084fa7fae */ /* 0x0003e4000a121846 */
[----:B-1----:R-:W-:Y:S02]  /*9c320*/  MOV R132, R201 ;  /* 0x000000c900847202 */ /* 0x002fe40000000f00 */
[----:B--2---:R-:W-:-:S05]  /*9c330*/  IADD3.X R205, R205, R2, RZ, P6, !PT ;  /* 0x00000002cdcd7210 */ /* 0x004fca00037fe4ff */
[----:B------:R-:W-:Y:S04]  /*9c340*/  STL [R1+0x212c], R205 ;  /* 0x00212ccd01007387 */ /* 0x000fe80000100800 */
[----:B------:R-:W-:Y:S01]  /*9c350*/  STL.64 [R1+0xd20], R208 ;  /* 0x000d20d001007387 */ /* 0x000fe20000100a00 */
[----:B------:R-:W-:-:S03]  /*9c360*/  IADD3 R148, P5, R148, R0, RZ ;  /* 0x0000000094947210 */ /* 0x000fc60007fbe0ff */
[----:B------:R1:W-:Y:S04]  /*9c370*/  STL.64 [R1+0xd28], R210 ;  /* 0x000d28d201007387 */ /* 0x0003e80000100a00 */
[----:B------:R-:W-:Y:S04]  /*9c380*/  STL [R1+0x2138], R148 ;  /* 0x0021389401007387 */ /* 0x000fe80000100800 */
[----:B------:R-:W2:Y:S04]  /*9c390*/  LDL.LU R204, [R1+0x213c] ;  /* 0x00213c0001cc7983 */ /* 0x000ea80000300800 */
[----:B------:R-:W2:Y:S04]  /*9c3a0*/  LDL.LU R207, [R1+0x2144] ;  /* 0x0021440001cf7983 */ /* 0x000ea80000300800 */
[----:B------:R-:W2:Y:S04]  /*9c3b0*/  LDL.LU R200, [R1+0x21b0] ;  /* 0x0021b00001c87983 */ /* 0x000ea80000300800 */
[----:B------:R-:W2:Y:S01]  /*9c3c0*/  LDL.LU R201, [R1+0x21ac] ;  /* 0x0021ac0001c97983 */ /* 0x000ea20000300800 */
[----:B-1----:R-:W-:Y:S01]  /*9c3d0*/  HMMA.1688.F32.TF32 R208, R172, R98, R224 ;  /* 0x00000062acd0723c */ /* 0x002fe200000810e0 */
[----:B------:R-:W-:-:S05]  /*9c3e0*/  IMAD.MOV.U32 R133, RZ, RZ, R205 ;  /* 0x000000ffff857224 */ /* 0x000fca00078e00cd */
[----:B------:R1:W-:Y:S01]  /*9c3f0*/  LDGSTS.E [R250+0x12800], [R132.64], P3 ;  /* 0x1280000084fa7fae */ /* 0x0003e20009921846 */
[----:B----4-:R-:W-:-:S05]  /*9c400*/  IMAD.X R206, R206, 0x1, R2, P5 ;  /* 0x00000001cece7824 */ /* 0x010fca00028e0602 */
[----:B------:R-:W-:Y:S04]  /*9c410*/  STL [R1+0x2134], R206 ;  /* 0x002134ce01007387 */ /* 0x000fe80000100800 */
[----:B------:R-:W4:Y:S07]  /*9c420*/  LDL.LU R205, [R1+0x21b8] ;  /* 0x0021b80001cd7983 */ /* 0x000f2e0000300800 */
[----:B------:R-:W-:Y:S04]  /*9c430*/  STL.64 [R1+0xb10], R208 ;  /* 0x000b10d001007387 */ /* 0x000fe80000100a00 */
[----:B------:R1:W-:Y:S02]  /*9c440*/  STL.64 [R1+0xb18], R210 ;  /* 0x000b18d201007387 */ /* 0x0003e40000100a00 */
[----:B-1----:R-:W-:Y:S01]  /*9c450*/  HMMA.1688.F32.TF32 R208, R172, R102, R228 ;  /* 0x00000066acd0723c */ /* 0x002fe200000810e4 */
[----:B---3--:R-:W-:-:S02]  /*9c460*/  IADD3 R202, P5, R202, R0, RZ ;  /* 0x00000000caca7210 */ /* 0x008fc40007fbe0ff */
[----:B------:R-:W-:Y:S01]  /*9c470*/  IADD3 R203, P6, R203, R0, RZ ;  /* 0x00000000cbcb7210 */ /* 0x000fe20007fde0ff */
[----:B------:R-:W-:Y:S02]  /*9c480*/  IMAD.MOV.U32 R133, RZ, RZ, R206 ;  /* 0x000000ffff857224 */ /* 0x000fe400078e00ce */
[----:B------:R-:W-:Y:S01]  /*9c490*/  STL [R1+0x2140], R202 ;  /* 0x002140ca01007387 */ /* 0x000fe20000100800 */
[----:B------:R-:W-:-:S03]  /*9c4a0*/  IMAD.MOV.U32 R132, RZ, RZ, R148 ;  /* 0x000000ffff847224 */ /* 0x000fc600078e0094 */
[----:B------:R-:W4:Y:S04]  /*9c4b0*/  LDL.LU R206, [R1+0x21b4] ;  /* 0x0021b40001ce7983 */ /* 0x000f280000300800 */
[----:B------:R-:W4:Y:S04]  /*9c4c0*/  LDL.LU R148, [R1+0x21c0] ;  /* 0x0021c00001947983 */ /* 0x000f280000300800 */
[----:B------:R-:W-:Y:S04]  /*9c4d0*/  STL [R1+0x2148], R203 ;  /* 0x002148cb01007387 */ /* 0x000fe80000100800 */
[----:B------:R1:W-:Y:S02]  /*9c4e0*/  LDGSTS.E [R250+0x12a00], [R132.64], P3 ;  /* 0x12a0000084fa7fae */ /* 0x0003e40009921846 */
[----:B-1----:R-:W-:Y:S01]  /*9c4f0*/  IMAD.MOV.U32 R132, RZ, RZ, R202 ;  /* 0x000000ffff847224 */ /* 0x002fe200078e00ca */
[----:B--2---:R-:W-:Y:S01]  /*9c500*/  IADD3.X R204, R204, R2, RZ, P5, !PT ;  /* 0x00000002cccc7210 */ /* 0x004fe20002ffe4ff */
[----:B------:R-:W-:-:S04]  /*9c510*/  IMAD.X R207, R207, 0x1, R2, P6 ;  /* 0x00000001cfcf7824 */ /* 0x000fc800030e0602 */
[----:B------:R1:W-:Y:S01]  /*9c520*/  STL [R1+0x213c], R204 ;  /* 0x00213ccc01007387 */ /* 0x0003e20000100800 */
[----:B------:R-:W-:-:S03]  /*9c530*/  IADD3 R200, P6, R200, R0, RZ ;  /* 0x00000000c8c87210 */ /* 0x000fc60007fde0ff */
[----:B------:R-:W-:Y:S01]  /*9c540*/  STL [R1+0x2144], R207 ;  /* 0x002144cf01007387 */ /* 0x000fe20000100800 */
[----:B------:R-:W-:-:S03]  /*9c550*/  IMAD.MOV.U32 R133, RZ, RZ, R204 ;  /* 0x000000ffff857224 */ /* 0x000fc600078e00cc */
[----:B------:R-:W-:Y:S04]  /*9c560*/  STL.64 [R1+0xa30], R208 ;  /* 0x000a30d001007387 */ /* 0x000fe80000100a00 */
[----:B------:R2:W-:Y:S04]  /*9c570*/  STL.64 [R1+0xa38], R210 ;  /* 0x000a38d201007387 */ /* 0x0005e80000100a00 */
[----:B-1----:R-:W3:Y:S04]  /*9c580*/  LDL.LU R204, [R1+0x21bc] ;  /* 0x0021bc0001cc7983 */ /* 0x002ee80000300800 */
[----:B------:R-:W-:Y:S04]  /*9c590*/  STL [R1+0x21b0], R200 ;  /* 0x0021b0c801007387 */ /* 0x000fe80000100800 */
[----:B------:R-:W3:Y:S01]  /*9c5a0*/  LDL.LU R202, [R1+0x21c8] ;  /* 0x0021c80001ca7983 */ /* 0x000ee20000300800 */
[----:B------:R-:W-:-:S03]  /*9c5b0*/  IADD3.X R201, R201, R2, RZ, P6, !PT ;  /* 0x00000002c9c97210 */ /* 0x000fc600037fe4ff */
[----:B------:R1:W-:Y:S04]  /*9c5c0*/  LDGSTS.E [R250+0x12c00], [R132.64], P3 ;  /* 0x12c0000084fa7fae */ /* 0x0003e80009921846 */
[----:B------:R-:W-:Y:S01]  /*9c5d0*/  STL [R1+0x21ac], R201 ;  /* 0x0021acc901007387 */ /* 0x000fe20000100800 */
[----:B-1----:R-:W-:-:S03]  /*9c5e0*/  IMAD.MOV.U32 R132, RZ, RZ, R203 ;  /* 0x000000ffff847224 */ /* 0x002fc600078e00cb */
[----:B------:R-:W3:Y:S01]  /*9c5f0*/  LDL.LU R203, [R1+0x21c4] ;  /* 0x0021c40001cb7983 */ /* 0x000ee20000300800 */
[----:B--2---:R-:W-:Y:S01]  /*9c600*/  HMMA.1688.F32.TF32 R208, R172, R106, R232 ;  /* 0x0000006aacd0723c */ /* 0x004fe200000810e8 */
[----:B------:R-:W-:Y:S02]  /*9c610*/  SEL R136, R136, RZ, !P0 ;  /* 0x000000ff88887207 */ /* 0x000fe40004000000 */
[----:B------:R-:W-:Y:S02]  /*9c620*/  ISETP.GT.AND P5, PT, R3, 0x35, PT ;  /* 0x000000350300780c */ /* 0x000fe40003fa4270 */
[----:B------:R-:W-:Y:S02]  /*9c630*/  ISETP.NE.U32.AND P4, PT, R136, RZ, PT ;  /* 0x000000ff8800720c */ /* 0x000fe40003f85070 */
[----:B------:R-:W-:Y:S02]  /*9c640*/  SEL R136, RZ, 0x4, !P5 ;  /* 0x00000004ff887807 */ /* 0x000fe40006800000 */
[----:B----4-:R-:W-:-:S05]  /*9c650*/  IADD3 R205, P5, R205, R0, RZ ;  /* 0x00000000cdcd7210 */ /* 0x010fca0007fbe0ff */
[----:B------:R-:W-:Y:S09]  /*9c660*/  STL [R1+0x21b8], R205 ;  /* 0x0021b8cd01007387 */ /* 0x000ff20000100800 */
[----:B------:R-:W-:Y:S04]  /*9c670*/  STL.64 [R1+0x810], R208 ;  /* 0x000810d001007387 */ /* 0x000fe80000100a00 */
[----:B------:R1:W-:Y:S02]  /*9c680*/  STL.64 [R1+0x818], R210 ;  /* 0x000818d201007387 */ /* 0x0003e40000100a00 */
[----:B-1----:R-:W-:Y:S01]  /*9c690*/  HMMA.1688.F32.TF32 R208, R172, R110, R236 ;  /* 0x0000006eacd0723c */ /* 0x002fe200000810ec */
[----:B------:R-:W-:Y:S01]  /*9c6a0*/  IMAD.MOV.U32 R133, RZ, RZ, R207 ;  /* 0x000000ffff857224 */ /* 0x000fe200078e00cf */
[----:B------:R-:W-:Y:S01]  /*9c6b0*/  IADD3 R148, P6, R148, R0, RZ ;  /* 0x0000000094947210 */ /* 0x000fe20007fde0ff */
[----:B------:R-:W-:-:S03]  /*9c6c0*/  IMAD.X R206, R206, 0x1, R2, P5 ;  /* 0x00000001cece7824 */ /* 0x000fc600028e0602 */
[----:B------:R1:W-:Y:S02]  /*9c6d0*/  LDGSTS.E [R250+0x12e00], [R132.64], P3 ;  /* 0x12e0000084fa7fae */ /* 0x0003e40009921846 */
[----:B-1----:R-:W-:Y:S02]  /*9c6e0*/  IMAD.MOV.U32 R133, RZ, RZ, R201 ;  /* 0x000000ffff857224 */ /* 0x002fe400078e00c9 */
[----:B------:R-:W2:Y:S01]  /*9c6f0*/  LDL.LU R201, [R1+0x222c] ;  /* 0x00222c0001c97983 */ /* 0x000ea20000300800 */
[----:B------:R-:W-:-:S03]  /*9c700*/  MOV R132, R200 ;  /* 0x000000c800847202 */ /* 0x000fc60000000f00 */
[----:B------:R-:W-:Y:S04]  /*9c710*/  STL [R1+0x21c0], R148 ;  /* 0x0021c09401007387 */ /* 0x000fe80000100800 */
[----:B------:R-:W-:Y:S04]  /*9c720*/  STL [R1+0x21b4], R206 ;  /* 0x0021b4ce01007387 */ /* 0x000fe80000100800 */
[----:B------:R-:W4:Y:S04]  /*9c730*/  LDL.LU R200, [R1+0x2230] ;  /* 0x0022300001c87983 */ /* 0x000f280000300800 */
[----:B------:R1:W-:Y:S04]  /*9c740*/  STL.64 [R1+0x730], R208 ;  /* 0x000730d001007387 */ /* 0x0003e80000100a00 */
[----:B------:R-:W-:Y:S04]  /*9c750*/  STL.64 [R1+0x738], R210 ;  /* 0x000738d201007387 */ /* 0x000fe80000100a00 */
[----:B------:R1:W-:Y:S02]  /*9c760*/  LDGSTS.E [R250+0x14800], [R132.64], P1 ;  /* 0x1480000084fa7fae */ /* 0x0003e40008921846 */
[----:B-1----:R-:W-:Y:S01]  /*9c770*/  IMAD.MOV.U32 R132, RZ, RZ, R205 ;  /* 0x000000ffff847224 */ /* 0x002fe200078e00cd */
[----:B------:R-:W-:-:S05]  /*9c780*/  MOV R133, R206 ;  /* 0x000000ce00857202 */ /* 0x000fca0000000f00 */
[----:B------:R1:W-:Y:S02]  /*9c790*/  LDGSTS.E [R250+0x14a00], [R132.64], P1 ;  /* 0x14a0000084fa7fae */ /* 0x0003e40008921846 */
[----:B-1----:R-:W-:Y:S02]  /*9c7a0*/  IMAD.MOV.U32 R132, RZ, RZ, R148 ;  /* 0x000000ffff847224 */ /* 0x002fe400078e0094 */
[----:B---3--:R-:W-:Y:S01]  /*9c7b0*/  IMAD.X R204, R204, 0x1, R2, P6 ;  /* 0x00000001cccc7824 */ /* 0x008fe200030e0602 */
[----:B------:R-:W-:-:S05]  /*9c7c0*/  IADD3 R202, P5, R202, R0, RZ ;  /* 0x00000000caca7210 */ /* 0x000fca0007fbe0ff */
[----:B------:R-:W-:Y:S04]  /*9c7d0*/  STL [R1+0x21c8], R202 ;  /* 0x0021c8ca01007387 */ /* 0x000fe80000100800 */
[----:B------:R-:W3:Y:S04]  /*9c7e0*/  LDL.LU R207, [R1+0x2238] ;  /* 0x0022380001cf7983 */ /* 0x000ee80000300800 */
[----:B------:R1:W-:Y:S04]  /*9c7f0*/  STL [R1+0x21bc], R204 ;  /* 0x0021bccc01007387 */ /* 0x0003e80000100800 */
[----:B------:R-:W3:Y:S04]  /*9c800*/  LDL.LU R205, [R1+0x2240] ;  /* 0x0022400001cd7983 */ /* 0x000ee80000300800 */
[----:B------:R-:W3:Y:S01]  /*9c810*/  LDL.LU R208, [R1+0x2234] ;  /* 0x0022340001d07983 */ /* 0x000ee20000300800 */
[----:B------:R-:W-:-:S02]  /*9c820*/  IMAD.X R203, R203, 0x1, R2, P5 ;  /* 0x00000001cbcb7824 */ /* 0x000fc400028e0602 */
[----:B------:R-:W-:-:S03]  /*9c830*/  IMAD.MOV.U32 R133, RZ, RZ, R204 ;  /* 0x000000ffff857224 */ /* 0x000fc600078e00cc */
[----:B------:R-:W-:Y:S04]  /*9c840*/  STL [R1+0x21c4], R203 ;  /* 0x0021c4cb01007387 */ /* 0x000fe80000100800 */
[----:B------:R-:W3:Y:S04]  /*9c850*/  LDL.LU R206, [R1+0x223c] ;  /* 0x00223c0001ce7983 */ /* 0x000ee80000300800 */
[----:B-1----:R-:W3:Y:S04]  /*9c860*/  LDL.LU R204, [R1+0x2244] ;  /* 0x0022440001cc7983 */ /* 0x002ee80000300800 */
[----:B------:R-:W3:Y:S01]  /*9c870*/  LDL.LU R148, [R1+0x2248] ;  /* 0x0022480001947983 */ /* 0x000ee20000300800 */
[----:B------:R-:W-:Y:S01]  /*9c880*/  HMMA.1688.F32.TF32 R212, R172, R114, R240 ;  /* 0x00000072acd4723c */ /* 0x000fe200000810f0 */
[----:B------:R-:W-:-:S02]  /*9c890*/  SEL R136, R136, RZ, !P0 ;  /* 0x000000ff88887207 */ /* 0x000fc40004000000 */
[----:B------:R-:W-:Y:S01]  /*9c8a0*/  ISETP.GT.AND P5, PT, R3, 0x39, PT ;  /* 0x000000390300780c */ /* 0x000fe20003fa4270 */
[----:B------:R1:W-:Y:S01]  /*9c8b0*/  LDGSTS.E [R250+0x14c00], [R132.64], P1 ;  /* 0x14c0000084fa7fae */ /* 0x0003e20008921846 */
[----:B------:R-:W-:Y:S02]  /*9c8c0*/  ISETP.NE.U32.AND P3, PT, R136, RZ, PT ;  /* 0x000000ff8800720c */ /* 0x000fe40003f65070 */
[----:B------:R-:W-:Y:S11]  /*9c8d0*/  SEL R136, RZ, 0x4, !P5 ;  /* 0x00000004ff887807 */ /* 0x000ff60006800000 */
[----:B------:R-:W-:Y:S05]  /*9c8e0*/  @!UPT UIADD3 URZ, URZ, URZ, URZ ;  /* 0x0000003f3f3ff290 */ /* 0x000fea000fffe03f */
[----:B------:R-:W-:Y:S04]  /*9c8f0*/  STL.64 [R1+0x710], R212 ;  /* 0x000710d401007387 */ /* 0x000fe80000100a00 */
[----:B------:R1:W-:Y:S02]  /*9c900*/  STL.64 [R1+0x718], R214 ;  /* 0x000718d601007387 */ /* 0x0003e40000100a00 */
[----:B-1----:R-:W-:Y:S01]  /*9c910*/  HMMA.1688.F32.TF32 R212, R172, R118, R244 ;  /* 0x00000076acd4723c */ /* 0x002fe200000810f4 */
[----:B------:R-:W-:Y:S01]  /*9c920*/  IMAD.MOV.U32 R133, RZ, RZ, R203 ;  /* 0x000000ffff857224 */ /* 0x000fe200078e00cb */
[----:B----4-:R-:W-:-:S05]  /*9c930*/  IADD3 R200, P5, R200, R0, RZ ;  /* 0x00000000c8c87210 */ /* 0x010fca0007fbe0ff */
[----:B--2---:R-:W-:Y:S01]  /*9c940*/  IMAD.X R201, R201, 0x1, R2, P5 ;  /* 0x00000001c9c97824 */ /* 0x004fe200028e0602 */
[----:B------:R-:W-:Y:S01]  /*9c950*/  STL [R1+0x2230], R200 ;  /* 0x002230c801007387 */ /* 0x000fe20000100800 */
[----:B------:R-:W-:-:S05]  /*9c960*/  MOV R132, R202 ;  /* 0x000000ca00847202 */ /* 0x000fca0000000f00 */
[----:B------:R1:W-:Y:S01]  /*9c970*/  LDGSTS.E [R250+0x14e00], [R132.64], P1 ;  /* 0x14e0000084fa7fae */ /* 0x0003e20008921846 */
[----:B------:R-:W-:Y:S01]  /*9c980*/  HMMA.1688.F32.TF32 R164, R172, R122, R164 ;  /* 0x0000007aaca4723c */ /* 0x000fe200000810a4 */
[----:B-1----:R-:W-:Y:S01]  /*9c990*/  IMAD.MOV.U32 R133, RZ, RZ, R201 ;  /* 0x000000ffff857224 */ /* 0x002fe200078e00c9 */
[----:B------:R-:W-:-:S04]  /*9c9a0*/  SEL R132, R136, RZ, !P0 ;  /* 0x000000ff88847207 */ /* 0x000fc80004000000 */
[----:B------:R-:W-:Y:S02]  /*9c9b0*/  ISETP.NE.U32.AND P1, PT, R132, RZ, PT ;  /* 0x000000ff8400720c */ /* 0x000fe40003f25070 */
[----:B------:R-:W-:Y:S01]  /*9c9c0*/  MOV R132, R200 ;  /* 0x000000c800847202 */ /* 0x000fe20000000f00 */
[----:B------:R-:W-:Y:S04]  /*9c9d0*/  HMMA.1688.F32.TF32 R196, R172, R126, R196 ;  /* 0x0000007eacc4723c */ /* 0x000fe800000810c4 */
[----:B------:R1:W-:Y:S01]  /*9c9e0*/  LDGSTS.E [R250+0x16800], [R132.64], P2 ;  /* 0x1680000084fa7fae */ /* 0x0003e20009121846 */
[----:B---3--:R-:W-:-:S05]  /*9c9f0*/  IADD3 R207, P6, R207, R0, RZ ;  /* 0x00000000cfcf7210 */ /* 0x008fca0007fde0ff */
[----:B------:R-:W-:Y:S01]  /*9ca00*/  STL [R1+0x2238], R207 ;  /* 0x002238cf01007387 */ /* 0x000fe20000100800 */
[----:B------:R-:W-:-:S03]  /*9ca10*/  IADD3 R205, P5, R205, R0, RZ ;  /* 0x00000000cdcd7210 */ /* 0x000fc60007fbe0ff */
[----:B------:R-:W-:Y:S01]  /*9ca20*/  STL.64 [R1+0x700], R212 ;  /* 0x000700d401007387 */ /* 0x000fe20000100a00 */
[----:B------:R-:W-:-:S03]  /*9ca30*/  IMAD.X R208, R208, 0x1, R2, P6 ;  /* 0x00000001d0d07824 */ /* 0x000fc600030e0602 */
[----:B------:R-:W-:Y:S04]  /*9ca40*/  STL.64 [R1+0x708], R214 ;  /* 0x000708d601007387 */ /* 0x000fe80000100a00 */
[----:B------:R2:W-:Y:S04]  /*9ca50*/  STL [R1+0x222c], R201 ;  /* 0x00222cc901007387 */ /* 0x0005e80000100800 */
[----:B------:R-:W3:Y:S04]  /*9ca60*/  LDL.LU R203, [R1+0x22ac] ;  /* 0x0022ac0001cb7983 */ /* 0x000ee80000300800 */
[----:B------:R-:W-:Y:S04]  /*9ca70*/  STL [R1+0x2240], R205 ;  /* 0x002240cd01007387 */ /* 0x000fe80000100800 */
[----:B------:R-:W-:Y:S04]  /*9ca80*/  STL [R1+0x2234], R208 ;  /* 0x002234d001007387 */ /* 0x000fe80000100800 */
[----:B------:R-:W4:Y:S04]  /*9ca90*/  LDL.LU R202, [R1+0x22b0] ;  /* 0x0022b00001ca7983 */ /* 0x000f280000300800 */
[----:B--2---:R-:W2:Y:S01]  /*9caa0*/  LDL.LU R201, [R1+0x22b8] ;  /* 0x0022b80001c97983 */ /* 0x004ea20000300800 */
[----:B------:R-:W-:Y:S01]  /*9cab0*/  IADD3 R148, P6, R148, R0, RZ ;  /* 0x0000000094947210 */ /* 0x000fe20007fde0ff */
[----:B------:R-:W-:-:S02]  /*9cac0*/  IMAD.X R206, R206, 0x1, R2, P5 ;  /* 0x00000001cece7824 */ /* 0x000fc400028e0602 */
[----:B------:R-:W3:Y:S04]  /*9cad0*/  LDL.LU R200, [R1+0x22c0] ;  /* 0x0022c00001c87983 */ /* 0x000ee80000300800 */
[----:B------:R-:W-:Y:S04]  /*9cae0*/  STL [R1+0x2248], R148 ;  /* 0x0022489401007387 */ /* 0x000fe80000100800 */
[----:B------:R-:W-:Y:S04]  /*9caf0*/  STL.64 [R1+0x6d0], R164 ;  /* 0x0006d0a401007387 */ /* 0x000fe80000100a00 */
[----:B------:R1:W-:Y:S04]  /*9cb00*/  STL.64 [R1+0x6d8], R166 ;  /* 0x0006d8a601007387 */ /* 0x0003e80000100a00 */
[----:B------:R-:W-:Y:S04]  /*9cb10*/  STL [R1+0x223c], R206 ;  /* 0x00223cce01007387 */ /* 0x000fe80000100800 */
[----:B-1----:R-:W3:Y:S04]  /*9cb20*/  LDL.LU R167, [R1+0x22b4] ;  /* 0x0022b40001a77983 */ /* 0x002ee80000300800 */
[----:B------:R-:W3:Y:S04]  /*9cb30*/  LDL.LU R164, [R1+0x22c8] ;  /* 0x0022c80001a47983 */ /* 0x000ee80000300800 */
[----:B------:R-:W3:Y:S01]  /*9cb40*/  LDL.LU R166, [R1+0x22bc] ;  /* 0x0022bc0001a67983 */ /* 0x000ee20000300800 */
[----:B------:R-:W-:Y:S01]  /*9cb50*/  HMMA.1688.F32.TF32 R168, R172, R130, R168 ;  /* 0x00000082aca8723c */ /* 0x000fe200000810a8 */
[----:B------:R-:W-:Y:S01]  /*9cb60*/  IMAD.MOV.U32 R132, RZ, RZ, R207 ;  /* 0x000000ffff847224 */ /* 0x000fe200078e00cf */
[----:B------:R-:W-:-:S02]  /*9cb70*/  MOV R133, R208 ;  /* 0x000000d000857202 */ /* 0x000fc40000000f00 */
[----:B------:R-:W-:Y:S01]  /*9cb80*/  ISETP.GT.AND P5, PT, R3, 0x3d, PT ;  /* 0x0000003d0300780c */ /* 0x000fe20003fa4270 */
[----:B------:R-:W-:Y:S02]  /*9cb90*/  IMAD.X R204, R204, 0x1, R2, P6 ;  /* 0x00000001cccc7824 */ /* 0x000fe400030e0602 */
[----:B------:R1:W-:Y:S01]  /*9cba0*/  LDGSTS.E [R250+0x16a00], [R132.64], P2 ;  /* 0x16a0000084fa7fae */ /* 0x0003e20009121846 */
[----:B------:R-:W-:-:S03]  /*9cbb0*/  SEL R136, RZ, 0x4, !P5 ;  /* 0x00000004ff887807 */ /* 0x000fc60006800000 */
[----:B------:R-:W-:Y:S04]  /*9cbc0*/  STL [R1+0x2244], R204 ;  /* 0x002244cc01007387 */ /* 0x000fe80000100800 */
[----:B------:R1:W-:Y:S02]  /*9cbd0*/  STL.64 [R1+0x6c0], R196 ;  /* 0x0006c0c401007387 */ /* 0x0003e40000100a00 */
[----:B-1----:R-:W-:Y:S02]  /*9cbe0*/  IMAD.MOV.U32 R132, RZ, RZ, R205 ;  /* 0x000000ffff847224 */ /* 0x002fe400078e00cd */
[----:B------:R-:W-:Y:S01]  /*9cbf0*/  IMAD.MOV.U32 R133, RZ, RZ, R206 ;  /* 0x000000ffff857224 */ /* 0x000fe200078e00ce */
[----:B------:R1:W-:Y:S04]  /*9cc00*/  STL.64 [R1+0x6c8], R198 ;  /* 0x0006c8c601007387 */ /* 0x0003e80000100a00 */
[----:B------:R-:W3:Y:S04]  /*9cc10*/  LDL.LU R165, [R1+0x22c4] ;  /* 0x0022c40001a57983 */ /* 0x000ee80000300800 */
[----:B------:R1:W-:Y:S04]  /*9cc20*/  LDGSTS.E [R250+0x16c00], [R132.64], P2 ;  /* 0x16c0000084fa7fae */ /* 0x0003e80009121846 */
[----:B------:R-:W3:Y:S01]  /*9cc30*/  LDL.LU R197, [R1+0x2330] ;  /* 0x0023300001c57983 */ /* 0x000ee20000300800 */
[----:B------:R-:W-:Y:S01]  /*9cc40*/  IMAD.MOV.U32 R210, RZ, RZ, R182 ;  /* 0x000000ffffd27224 */ /* 0x000fe200078e00b6 */
[----:B------:R-:W-:-:S02]  /*9cc50*/  MOV R211, R178 ;  /* 0x000000b200d37202 */ /* 0x000fc40000000f00 */
[----:B-1----:R-:W-:Y:S02]  /*9cc60*/  MOV R132, R148 ;  /* 0x0000009400847202 */ /* 0x002fe40000000f00 */
[-C--:B----4-:R-:W-:Y:S02]  /*9cc70*/  IADD3 R202, P5, R202, R0.reuse, RZ ;  /* 0x00000000caca7210 */ /* 0x090fe40007fbe0ff */
[----:B--2---:R-:W-:-:S03]  /*9cc80*/  IADD3 R201, P6, R201, R0, RZ ;  /* 0x00000000c9c97210 */ /* 0x004fc60007fde0ff */
[--C-:B---3--:R-:W-:Y:S01]  /*9cc90*/  IMAD.X R203, R203, 0x1, R2.reuse, P5 ;  /* 0x00000001cbcb7824 */ /* 0x108fe200028e0602 */
[----:B------:R-:W-:Y:S04]  /*9cca0*/  STL [R1+0x22b0], R202 ;  /* 0x0022b0ca01007387 */ /* 0x000fe80000100800 */
[----:B------:R-:W2:Y:S04]  /*9ccb0*/  LDL.LU R148, [R1+0x2338] ;  /* 0x0023380001947983 */ /* 0x000ea80000300800 */
[----:B------:R-:W-:Y:S04]  /*9ccc0*/  STL [R1+0x22b8], R201 ;  /* 0x0022b8c901007387 */ /* 0x000fe80000100800 */
[----:B------:R-:W-:Y:S04]  /*9ccd0*/  STL [R1+0x22ac], R203 ;  /* 0x0022accb01007387 */ /* 0x000fe80000100800 */
[----:B------:R-:W-:Y:S04]  /*9cce0*/  STL.64 [R1+0x690], R168 ;  /* 0x000690a801007387 */ /* 0x000fe80000100a00 */
[----:B------:R1:W-:Y:S04]  /*9ccf0*/  STL.64 [R1+0x698], R170 ;  /* 0x000698aa01007387 */ /* 0x0003e80000100a00 */
[----:B------:R-:W3:Y:S04]  /*9cd00*/  LDL.LU R182, [R1+0x33a0] ;  /* 0x0033a00001b67983 */ /* 0x000ee80000300800 */
[----:B------:R-:W4:Y:S04]  /*9cd10*/  LDL.LU R178, [R1+0x339c] ;  /* 0x00339c0001b27983 */ /* 0x000f280000300800 */
[----:B------:R-:W4:Y:S04]  /*9cd20*/  LDL.LU R212, [R1+0x1110] ;  /* 0x0011100001d47983 */ /* 0x000f280000300800 */
[----:B------:R-:W4:Y:S04]  /*9cd30*/  LDL.LU R213, [R1+0x1114] ;  /* 0x0011140001d57983 */ /* 0x000f280000300800 */
[----:B------:R-:W4:Y:S04]  /*9cd40*/  LDL.LU R214, [R1+0x1118] ;  /* 0x0011180001d67983 */ /* 0x000f280000300800 */
[----:B------:R-:W4:Y:S04]  /*9cd50*/  LDL.LU R215, [R1+0x111c] ;  /* 0x00111c0001d77983 */ /* 0x000f280000300800 */
[----:B------:R-:W3:Y:S01]  /*9cd60*/  LDL.LU R198, [R1+0x232c] ;  /* 0x00232c0001c67983 */ /* 0x000ee20000300800 */
[----:B------:R-:W-:Y:S01]  /*9cd70*/  IADD3 R200, P5, R200, R0, RZ ;  /* 0x00000000c8c87210 */ /* 0x000fe20007fbe0ff */
[----:B------:R-:W-:-:S02]  /*9cd80*/  IMAD.X R167, R167, 0x1, R2, P6 ;  /* 0x00000001a7a77824 */ /* 0x000fc400030e0602 */
[----:B------:R-:W4:Y:S01]  /*9cd90*/  LDL.LU R172, [R1+0x2334] ;  /* 0x0023340001ac7983 */ /* 0x000f220000300800 */
[----:B------:R-:W-:-:S03]  /*9cda0*/  IADD3 R164, P6, R164, R0, RZ ;  /* 0x00000000a4a47210 */ /* 0x000fc60007fde0ff */
[----:B------:R-:W-:Y:S01]  /*9cdb0*/  STL [R1+0x22c0], R200 ;  /* 0x0022c0c801007387 */ /* 0x000fe20000100800 */
[----:B------:R-:W-:-:S03]  /*9cdc0*/  IADD3.X R166, R166, R2, RZ, P5, !PT ;  /* 0x00000002a6a67210 */ /* 0x000fc60002ffe4ff */
[----:B------:R-:W-:Y:S04]  /*9cdd0*/  STL [R1+0x22b4], R167 ;  /* 0x0022b4a701007387 */ /* 0x000fe80000100800 */
[----:B-1----:R-:W4:Y:S04]  /*9cde0*/  LDL.LU R170, [R1+0x2340] ;  /* 0x0023400001aa7983 */ /* 0x002f280000300800 */
[----:B------:R-:W4:Y:S04]  /*9cdf0*/  LDL.LU R168, [R1+0x2348] ;  /* 0x0023480001a87983 */ /* 0x000f280000300800 */
[----:B------:R-:W-:Y:S04]  /*9ce00*/  STL [R1+0x22c8], R164 ;  /* 0x0022c8a401007387 */ /* 0x000fe80000100800 */
[----:B------:R-:W-:Y:S04]  /*9ce10*/  STL [R1+0x22bc], R166 ;  /* 0x0022bca601007387 */ /* 0x000fe80000100800 */
[----:B------:R-:W4:Y:S01]  /*9ce20*/  LDL.LU R171, [R1+0x233c] ;  /* 0x00233c0001ab7983 */ /* 0x000f220000300800 */
[----:B------:R-:W-:Y:S01]  /*9ce30*/  IMAD.MOV.U32 R133, RZ, RZ, R204 ;  /* 0x000000ffff857224 */ /* 0x000fe200078e00cc */
[----:B------:R-:W-:-:S02]  /*9ce40*/  SEL R136, R136, RZ, !P0 ;  /* 0x000000ff88887207 */ /* 0x000fc40004000000 */
[----:B------:R-:W-:Y:S01]  /*9ce50*/  ISETP.GT.AND P5, PT, R3, 0x41, PT ;  /* 0x000000410300780c */ /* 0x000fe20003fa4270 */
[----:B------:R-:W-:Y:S01]  /*9ce60*/  IMAD.X R165, R165, 0x1, R2, P6 ;  /* 0x00000001a5a57824 */ /* 0x000fe200030e0602 */
[----:B------:R1:W-:Y:S01]  /*9ce70*/  LDGSTS.E [R250+0x16e00], [R132.64], P2 ;  /* 0x16e0000084fa7fae */ /* 0x0003e20009121846 */
[----:B------:R-:W-:Y:S02]  /*9ce80*/  ISETP.NE.U32.AND P2, PT, R136, RZ, PT ;  /* 0x000000ff8800720c */ /* 0x000fe40003f45070 */
[----:B------:R-:W-:Y:S01]  /*9ce90*/  SEL R136, RZ, 0x4, !P5 ;  /* 0x00000004ff887807 */ /* 0x000fe20006800000 */
[----:B------:R-:W4:Y:S01]  /*9cea0*/  LDL.LU R169, [R1+0x2344] ;  /* 0x0023440001a97983 */ /* 0x000f220000300800 */
[----:B------:R-:W-:-:S03]  /*9ceb0*/  IADD3 R197, P5, R197, R0, RZ ;  /* 0x00000000c5c57210 */ /* 0x000fc60007fbe0ff */
[----:B------:R-:W-:Y:S01]  /*9cec0*/  STL [R1+0x22c4], R165 ;  /* 0x0022c4a501007387 */ /* 0x000fe20000100800 */
[----:B-1----:R-:W-:Y:S01]  /*9ced0*/  IMAD.MOV.U32 R132, RZ, RZ, R202 ;  /* 0x000000ffff847224 */ /* 0x002fe200078e00ca */
[----:B------:R-:W-:Y:S02]  /*9cee0*/  MOV R202, R176 ;  /* 0x000000b000ca7202 */ /* 0x000fe40000000f00 */
[----:B------:R-:W4:Y:S04]  /*9cef0*/  LDL.LU R176, [R1+0x3398] ;  /* 0x0033980001b07983 */ /* 0x000f280000300800 */
[----:B------:R1:W-:Y:S04]  /*9cf00*/  STL [R1+0x2330], R197 ;  /* 0x002330c501007387 */ /* 0x0003e80000100800 */
[----:B------:R-:W4:Y:S04]  /*9cf10*/  LDL.LU R204, [R1+0x1120] ;  /* 0x0011200001cc7983 */ /* 0x000f280000300800 */
[----:B------:R-:W4:Y:S01]  /*9cf20*/  LDL.LU R205, [R1+0x1124] ;  /* 0x0011240001cd7983 */ /* 0x000f220000300800 */
[----:B------:R-:W-:-:S03]  /*9cf30*/  IMAD.MOV.U32 R133, RZ, RZ, R203 ;  /* 0x000000ffff857224 */ /* 0x000fc600078e00cb */
[----:B------:R-:W4:Y:S01]  /*9cf40*/  LDL.LU R206, [R1+0x1128] ;  /* 0x0011280001ce7983 */ /* 0x000f220000300800 */
[----:B------:R-:W-:-:S03]  /*9cf50*/  IMAD.MOV.U32 R203, RZ, RZ, R144 ;  /* 0x000000ffffcb7224 */ /* 0x000fc600078e0090 */
[----:B------:R-:W4:Y:S04]  /*9cf60*/  LDL.LU R207, [R1+0x112c] ;  /* 0x00112c0001cf7983 */ /* 0x000f280000300800 */
[----:B------:R1:W-:Y:S02]  /*9cf70*/  LDGSTS.E [R250+0x18800], [R132.64], P4 ;  /* 0x1880000084fa7fae */ /* 0x0003e4000a121846 */
[----:B-1----:R-:W-:Y:S02]  /*9cf80*/  IMAD.MOV.U32 R132, RZ, RZ, R201 ;  /* 0x000000ffff847224 */ /* 0x002fe400078e00c9 */
[----:B------:R-:W-:-:S05]  /*9cf90*/  IMAD.MOV.U32 R133, RZ, RZ, R167 ;  /* 0x000000ffff857224 */ /* 0x000fca00078e00a7 */
[----:B------:R1:W-:Y:S02]  /*9cfa0*/  LDGSTS.E [R250+0x18a00], [R132.64], P4 ;  /* 0x18a0000084fa7fae */ /* 0x0003e4000a121846 */
[----:B-1----:R-:W-:Y:S01]  /*9cfb0*/  MOV R132, R200 ;  /* 0x000000c800847202 */ /* 0x002fe20000000f00 */
[----:B------:R-:W-:-:S05]  /*9cfc0*/  IMAD.MOV.U32 R133, RZ, RZ, R166 ;  /* 0x000000ffff857224 */ /* 0x000fca00078e00a6 */
[----:B------:R1:W-:Y:S02]  /*9cfd0*/  LDGSTS.E [R250+0x18c00], [R132.64], P4 ;  /* 0x18c0000084fa7fae */ /* 0x0003e4000a121846 */
[----:B-1----:R-:W-:Y:S02]  /*9cfe0*/  IMAD.MOV.U32 R132, RZ, RZ, R164 ;  /* 0x000000ffff847224 */ /* 0x002fe400078e00a4 */
[----:B------:R-:W-:-:S05]  /*9cff0*/  IMAD.MOV.U32 R133, RZ, RZ, R165 ;  /* 0x000000ffff857224 */ /* 0x000fca00078e00a5 */
[----:B------:R1:W-:Y:S02]  /*9d000*/  LDGSTS.E [R250+0x18e00], [R132.64], P4 ;  /* 0x18e0000084fa7fae */ /* 0x0003e4000a121846 */
[----:B-1----:R-:W-:Y:S02]  /*9d010*/  MOV R132, R197 ;  /* 0x000000c500847202 */ /* 0x002fe40000000f00 */
[----:B--2---:R-:W-:-:S05]  /*9d020*/  IADD3 R148, P6, R148, R0, RZ ;  /* 0x0000000094947210 */ /* 0x004fca0007fde0ff */
[----:B------:R1:W-:Y:S01]  /*9d030*/  STL [R1+0x2338], R148 ;  /* 0x0023389401007387 */ /* 0x0003e20000100800 */
[----:B---3--:R-:W-:-:S05]  /*9d040*/  IMAD.X R198, R198, 0x1, R2, P5 ;  /* 0x00000001c6c67824 */ /* 0x008fca00028e0602 */
[----:B------:R-:W-:Y:S04]  /*9d050*/  STL [R1+0x232c], R198 ;  /* 0x00232cc601007387 */ /* 0x000fe80000100800 */
[----:B------:R-:W2:Y:S04]  /*9d060*/  LDL.LU R196, [R1+0x23ac] ;  /* 0x0023ac0001c47983 */ /* 0x000ea80000300800 */
[----:B------:R-:W3:Y:S04]  /*9d070*/  LDL.LU R144, [R1+0x23b0] ;  /* 0x0023b00001907983 */ /* 0x000ee80000300800 */
[----:B------:R-:W2:Y:S01]  /*9d080*/  LDL.LU R175, [R1+0x23b8] ;  /* 0x0023b80001af7983 */ /* 0x000ea20000300800 */
[-C--:B----4-:R-:W-:Y:S01]  /*9d090*/  IADD3 R170, P5, R170, R0.reuse, RZ ;  /* 0x00000000aaaa7210 */ /* 0x090fe20007fbe0ff */
[----:B------:R-:W-:Y:S01]  /*9d0a0*/  IMAD.X R172, R172, 0x1, R2, P6 ;  /* 0x00000001acac7824 */ /* 0x000fe200030e0602 */
[----:B------:R-:W-:Y:S01]  /*9d0b0*/  IADD3 R168, P6, R168, R0, RZ ;  /* 0x00000000a8a87210 */ /* 0x000fe20007fde0ff */
[----:B------:R-:W4:Y:S01]  /*9d0c0*/  LDL.LU R197, [R1+0x23b4] ;  /* 0x0023b40001c57983 */ /* 0x000f220000300800 */
[----:B------:R-:W-:-:S03]  /*9d0d0*/  IMAD.MOV.U32 R133, RZ, RZ, R198 ;  /* 0x000000ffff857224 */ /* 0x000fc600078e00c6 */
[----:B------:R-:W-:Y:S04]  /*9d0e0*/  STL [R1+0x2340], R170 ;  /* 0x002340aa01007387 */ /* 0x000fe80000100800 */
[----:B------:R1:W-:Y:S01]  /*9d0f0*/  STL [R1+0x2334], R172 ;  /* 0x002334ac01007387 */ /* 0x0003e20000100800 */
[----:B------:R-:W-:-:S03]  /*9d100*/  IMAD.X R171, R171, 0x1, R2, P5 ;  /* 0x00000001abab7824 */ /* 0x000fc600028e0602 */
[----:B------:R-:W4:Y:S04]  /*9d110*/  LDL.LU R173, [R1+0x23c0] ;  /* 0x0023c00001ad7983 */ /* 0x000f280000300800 */
[----:B------:R1:W-:Y:S04]  /*9d120*/  LDGSTS.E [R250+0x1a800], [R132.64], P3 ;  /* 0x1a80000084fa7fae */ /* 0x0003e80009921846 */
[----:B------:R-:W-:Y:S04]  /*9d130*/  STL [R1+0x2348], R168 ;  /* 0x002348a801007387 */ /* 0x000fe80000100800 */
[----:B------:R-:W-:Y:S01]  /*9d140*/  STL [R1+0x233c], R171 ;  /* 0x00233cab01007387 */ /* 0x000fe20000100800 */
[----:B-1----:R-:W-:-:S03]  /*9d150*/  IMAD.MOV.U32 R132, RZ, RZ, R148 ;  /* 0x000000ffff847224 */ /* 0x002fc600078e0094 */
[----:B------:R-:W4:Y:S04]  /*9d160*/  LDL.LU R148, [R1+0x23c8] ;  /* 0x0023c80001947983 */ /* 0x000f280000300800 */
[----:B------:R-:W4:Y:S01]  /*9d170*/  LDL.LU R174, [R1+0x23bc] ;  /* 0x0023bc0001ae7983 */ /* 0x000f220000300800 */
[----:B------:R-:W-:Y:S02]  /*9d180*/  SEL R136, R136, RZ, !P0 ;  /* 0x000000ff88887207 */ /* 0x000fe40004000000 */
[----:B------:R-:W-:Y:S02]  /*9d190*/  ISETP.GT.AND P5, PT, R3, 0x45, PT ;  /* 0x000000450300780c */ /* 0x000fe40003fa4270 */
[----:B------:R-:W-:Y:S02]  /*9d1a0*/  ISETP.NE.U32.AND P4, PT, R136, RZ, PT ;  /* 0x000000ff8800720c */ /* 0x000fe40003f85070 */
[----:B------:R-:W-:Y:S01]  /*9d1b0*/  SEL R136, RZ, 0x4, !P5 ;  /* 0x00000004ff887807 */ /* 0x000fe20006800000 */
[----:B------:R-:W-:Y:S01]  /*9d1c0*/  IMAD.X R169, R169, 0x1, R2, P6 ;  /* 0x00000001a9a97824 */ /* 0x000fe200030e0602 */
[----:B------:R-:W-:-:S04]  /*9d1d0*/  MOV R133, R172 ;  /* 0x000000ac00857202 */ /* 0x000fc80000000f00 */
[----:B------:R1:W-:Y:S04]  /*9d1e0*/  STL [R1+0x2344], R169 ;  /* 0x002344a901007387 */ /* 0x0003e80000100800 */
[----:B------:R1:W-:Y:S01]  /*9d1f0*/  LDGSTS.E [R250+0x1aa00], [R132.64], P3 ;  /* 0x1aa0000084fa7fae */ /* 0x0003e20009921846 */
[----:B------:R-:W-:Y:S03]  /*9d200*/  HMMA.1688.F32.TF32 R164, R176, R210, R212 ;  /* 0x000000d2b0a4723c */ /* 0x000fe600000810d4 */
[----:B------:R-:W4:Y:S01]  /*9d210*/  LDL.LU R172, [R1+0x23c4] ;  /* 0x0023c40001ac7983 */ /* 0x000f220000300800 */
[----:B-1----:R-:W-:Y:S02]  /*9d220*/  IMAD.MOV.U32 R132, RZ, RZ, R170 ;  /* 0x000000ffff847224 */ /* 0x002fe400078e00aa */
[----:B------:R-:W-:-:S05]  /*9d230*/  IMAD.MOV.U32 R133, RZ, RZ, R171 ;  /* 0x000000ffff857224 */ /* 0x000fca00078e00ab */
[----:B------:R1:W-:Y:S02]  /*9d240*/  LDGSTS.E [R250+0x1ac00], [R132.64], P3 ;  /* 0x1ac0000084fa7fae */ /* 0x0003e40009921846 */
[----:B-1----:R-:W-:Y:S01]  /*9d250*/  MOV R132, R168 ;  /* 0x000000a800847202 */ /* 0x002fe20000000f00 */
[----:B------:R-:W-:Y:S02]  /*9d260*/  IMAD.MOV.U32 R133, RZ, RZ, R169 ;  /* 0x000000ffff857224 */ /* 0x000fe400078e00a9 */
[----:B------:R-:W-:Y:S03]  /*9d270*/  HMMA.1688.F32.TF32 R168, R176, R202, R204 ;  /* 0x000000cab0a8723c */ /* 0x000fe600000810cc */
[----:B------:R1:W-:Y:S04]  /*9d280*/  LDGSTS.E [R250+0x1ae00], [R132.64], P3 ;  /* 0x1ae0000084fa7fae */ /* 0x0003e80009921846 */
[----:B------:R-:W-:Y:S01]  /*9d290*/  MOV R203, R140 ;  /* 0x0000008c00cb7202 */ /* 0x000fe20000000f00 */
[----:B------:R-:W-:Y:S01]  /*9d2a0*/  IMAD.MOV.U32 R202, RZ, RZ, R145 ;  /* 0x000000ffffca7224 */ /* 0x000fe200078e0091 */
[----:B---3--:R-:W-:-:S02]  /*9d2b0*/  IADD3 R144, P5, R144, R0, RZ ;  /* 0x0000000090907210 */ /* 0x008fc40007fbe0ff */
[----:B--2---:R-:W-:-:S03]  /*9d2c0*/  IADD3 R175, P6, R175, R0, RZ ;  /* 0x00000000afaf7210 */ /* 0x004fc60007fde0ff */
[--C-:B------:R-:W-:Y:S01]  /*9d2d0*/  IMAD.X R196, R196, 0x1, R2.reuse, P5 ;  /* 0x00000001c4c47824 */ /* 0x100fe200028e0602 */
        /* <DEDUP_REMOVED lines=9> */
[----:B------:R-:W3:Y:S01]  /*9d370*/  LDL.LU R145, [R1+0x2438] ;  /* 0x0024380001917983 */ /* 0x000ee20000300800 */
[-C--:B----4-:R-:W-:Y:S01]  /*9d380*/  IADD3 R173, P5, R173, R0.reuse, RZ ;  /* 0x00000000adad7210 */ /* 0x090fe20007fbe0ff */
[----:B------:R-:W-:Y:S01]  /*9d390*/  IMAD.X R197, R197, 0x1, R2, P6 ;  /* 0x00000001c5c57824 */ /* 0x000fe200030e0602 */
[----:B------:R-:W-:Y:S01]  /*9d3a0*/  IADD3 R148, P6, R148, R0, RZ ;  /* 0x0000000094947210 */ /* 0x000fe20007fde0ff */
[----:B------:R-:W3:Y:S01]  /*9d3b0*/  LDL.LU R198, [R1+0x2434] ;  /* 0x0024340001c67983 */ /* 0x000ee20000300800 */
[----:B-1----:R-:W-:Y:S01]  /*9d3c0*/  IMAD.MOV.U32 R132, RZ, RZ, R144 ;  /* 0x000000ffff847224 */ /* 0x002fe200078e0090 */
[----:B------:R-:W-:Y:S01]  /*9d3d0*/  IADD3.X R174, R174, R2, RZ, P5, !PT ;  /* 0x00000002aeae7210 */ /* 0x000fe20002ffe4ff */
[----:B------:R-:W-:Y:S01]  /*9d3e0*/  IMAD.MOV.U32 R133, RZ, RZ, R196 ;  /* 0x000000ffff857224 */ /* 0x000fe200078e00c4 */
[----:B------:R-:W-:Y:S04]  /*9d3f0*/  STL [R1+0x23c0], R173 ;  /* 0x0023c0ad01007387 */ /* 0x000fe80000100800 */
[----:B------:R1:W-:Y:S04]  /*9d400*/  STL [R1+0x23b4], R197 ;  /* 0x0023b4c501007387 */ /* 0x0003e80000100800 */
[----:B--2---:R-:W2:Y:S04]  /*9d410*/  LDL.LU R196, [R1+0x2440] ;  /* 0x0024400001c47983 */ /* 0x004ea80000300800 */
[----:B------:R-:W2:Y:S04]  /*9d420*/  LDL.LU R144, [R1+0x2448] ;  /* 0x0024480001907983 */ /* 0x000ea80000300800 */
[----:B------:R1:W-:Y:S04]  /*9d430*/  LDGSTS.E [R250+0x1c800], [R132.64], P1 ;  /* 0x1c80000084fa7fae */ /* 0x0003e80008921846 */
[----:B------:R1:W-:Y:S04]  /*9d440*/  STL [R1+0x23c8], R148 ;  /* 0x0023c89401007387 */ /* 0x0003e80000100800 */
[----:B------:R-:W-:Y:S01]  /*9d450*/  STL [R1+0x23bc], R174 ;  /* 0x0023bcae01007387 */ /* 0x000fe20000100800 */
[----:B-1----:R-:W-:-:S03]  /*9d460*/  IMAD.MOV.U32 R133, RZ, RZ, R197 ;  /* 0x000000ffff857224 */ /* 0x002fc600078e00c5 */
[----:B------:R-:W3:Y:S01]  /*9d470*/  LDL.LU R197, [R1+0x243c] ;  /* 0x00243c0001c57983 */ /* 0x000ee20000300800 */
[----:B------:R-:W-:Y:S01]  /*9d480*/  IMAD.MOV.U32 R132, RZ, RZ, R175 ;  /* 0x000000ffff847224 */ /* 0x000fe200078e00af */
[----:B------:R-:W-:Y:S02]  /*9d490*/  SEL R136, R136, RZ, !P0 ;  /* 0x000000ff88887207 */ /* 0x000fe40004000000 */
[----:B------:R-:W-:Y:S02]  /*9d4a0*/  ISETP.GT.AND P5, PT, R3, 0x49, PT ;  /* 0x000000490300780c */ /* 0x000fe40003fa4270 */
[----:B------:R1:W-:Y:S01]  /*9d4b0*/  LDGSTS.E [R250+0x1ca00], [R132.64], P1 ;  /* 0x1ca0000084fa7fae */ /* 0x0003e20008921846 */
[----:B------:R-:W-:Y:S01]  /*9d4c0*/  ISETP.NE.U32.AND P3, PT, R136, RZ, PT ;  /* 0x000000ff8800720c */ /* 0x000fe20003f65070 */
[----:B------:R-:W-:Y:S01]  /*9d4d0*/  IMAD.X R172, R172, 0x1, R2, P6 ;  /* 0x00000001acac7824 */ /* 0x000fe200030e0602 */
[----:B------:R-:W-:Y:S02]  /*9d4e0*/  SEL R136, RZ, 0x4, !P5 ;  /* 0x00000004ff887807 */ /* 0x000fe40006800000 */
[----:B-1----:R-:W-:Y:S01]  /*9d4f0*/  MOV R132, R173 ;  /* 0x000000ad00847202 */ /* 0x002fe20000000f00 */
[----:B------:R-:W-:Y:S01]  /*9d500*/  IMAD.MOV.U32 R133, RZ, RZ, R174 ;  /* 0x000000ffff857224 */ /* 0x000fe200078e00ae */
[----:B------:R1:W-:Y:S04]  /*9d510*/  STL [R1+0x23c4], R172 ;  /* 0x0023c4ac01007387 */ /* 0x0003e80000100800 */
[----:B------:R1:W-:Y:S02]  /*9d520*/  LDGSTS.E [R250+0x1cc00], [R132.64], P1 ;  /* 0x1cc0000084fa7fae */ /* 0x0003e40008921846 */
[----:B-1----:R-:W-:-:S02]  /*9d530*/  IMAD.MOV.U32 R132, RZ, RZ, R148 ;  /* 0x000000ffff847224 */ /* 0x002fc400078e0094 */
[----:B------:R-:W3:Y:S01]  /*9d540*/  LDL.LU R148, [R1+0x2444] ;  /* 0x0024440001947983 */ /* 0x000ee20000300800 */
[----:B------:R-:W-:Y:S01]  /*9d550*/  IMAD.MOV.U32 R133, RZ, RZ, R172 ;  /* 0x000000ffff857224 */ /* 0x000fe200078e00ac */
[----:B------:R-:W-:Y:S01]  /*9d560*/  MOV R206, R160 ;  /* 0x000000a000ce7202 */ /* 0x000fe20000000f00 */
[----:B------:R-:W-:-:S03]  /*9d570*/  IMAD.MOV.U32 R207, RZ, RZ, R157 ;  /* 0x000000ffffcf7224 */ /* 0x000fc600078e009d */
[----:B------:R1:W-:Y:S01]  /*9d580*/  LDGSTS.E [R250+0x1ce00], [R132.64], P1 ;  /* 0x1ce0000084fa7fae */ /* 0x0003e20008921846 */
[-C--:B---3--:R-:W-:Y:S02]  /*9d590*/  IADD3 R140, P5, R140, R0.reuse, RZ ;  /* 0x000000008c8c7210 */ /* 0x088fe40007fbe0ff */
[----:B------:R-:W-:-:S03]  /*9d5a0*/  IADD3 R145, P6, R145, R0, RZ ;  /* 0x0000000091917210 */ /* 0x000fc60007fde0ff */
[----:B------:R3:W-:Y:S01]  /*9d5b0*/  STL [R1+0x2430], R140 ;  /* 0x0024308c01007387 */ /* 0x0007e20000100800 */
[----:B------:R-:W-:-:S03]  /*9d5c0*/  IMAD.X R199, R199, 0x1, R2, P5 ;  /* 0x00000001c7c77824 */ /* 0x000fc600028e0602 */
[----:B------:R-:W4:Y:S04]  /*9d5d0*/  LDL.LU R208, [R1+0x1140] ;  /* 0x0011400001d07983 */ /* 0x000f280000300800 */
[----:B------:R-:W4:Y:S01]  /*9d5e0*/  LDL.LU R209, [R1+0x1144] ;  /* 0x0011440001d17983 */ /* 0x000f220000300800 */
[----:B------:R-:W-:Y:S03]  /*9d5f0*/  HMMA.1688.F32.TF32 R172, R176, R202, R212 ;  /* 0x000000cab0ac723c */ /* 0x000fe600000810d4 */
[----:B------:R-:W4:Y:S04]  /*9d600*/  LDL.LU R210, [R1+0x1148] ;  /* 0x0011480001d27983 */ /* 0x000f280000300800 */
[----:B------:R-:W4:Y:S04]  /*9d610*/  LDL.LU R211, [R1+0x114c] ;  /* 0x00114c0001d37983 */ /* 0x000f280000300800 */
[----:B------:R1:W-:Y:S04]  /*9d620*/  STL [R1+0x2438], R145 ;  /* 0x0024389101007387 */ /* 0x0003e80000100800 */
[----:B------:R-:W-:Y:S04]  /*9d630*/  STL [R1+0x242c], R199 ;  /* 0x00242cc701007387 */ /* 0x000fe80000100800 */
[----:B------:R-:W4:Y:S04]  /*9d640*/  LDL.LU R203, [R1+0x24ac] ;  /* 0x0024ac0001cb7983 */ /* 0x000f280000300800 */
[----:B------:R-:W4:Y:S01]  /*9d650*/  LDL.LU R202, [R1+0x24b0] ;  /* 0x0024b00001ca7983 */ /* 0x000f220000300800 */
[----:B--2---:R-:W-:-:S03]  /*9d660*/  IADD3 R196, P5, R196, R0, RZ ;  /* 0x00000000c4c47210 */ /* 0x004fc60007fbe0ff */
[----:B------:R-:W2:Y:S01]  /*9d670*/  LDL.LU R160, [R1+0x24b4] ;  /* 0x0024b40001a07983 */ /* 0x000ea20000300800 */
[----:B---3--:R-:W-:-:S03]  /*9d680*/  IMAD.X R198, R198, 0x1, R2, P6 ;  /* 0x00000001c6c67824 */ /* 0x008fc600030e0602 */
[----:B------:R-:W3:Y:S01]  /*9d690*/  LDL.LU R157, [R1+0x24b8] ;  /* 0x0024b800019d7983 */ /* 0x000ee20000300800 */
[----:B-1----:R-:W-:Y:S01]  /*9d6a0*/  MOV R132, R140 ;  /* 0x0000008c00847202 */ /* 0x002fe20000000f00 */
[----:B------:R-:W-:Y:S01]  /*9d6b0*/  IMAD.MOV.U32 R133, RZ, RZ, R199 ;  /* 0x000000ffff857224 */ /* 0x000fe200078e00c7 */
[----:B------:R-:W-:Y:S01]  /*9d6c0*/  IADD3 R144, P6, R144, R0, RZ ;  /* 0x0000000090907210 */ /* 0x000fe20007fde0ff */
[----:B------:R-:W2:Y:S01]  /*9d6d0*/  LDL.LU R140, [R1+0x24c0] ;  /* 0x0024c000018c7983 */ /* 0x000ea20000300800 */
[----:B------:R-:W-:-:S03]  /*9d6e0*/  IMAD.X R197, R197, 0x1, R2, P5 ;  /* 0x00000001c5c57824 */ /* 0x000fc600028e0602 */
[----:B------:R-:W-:Y:S04]  /*9d6f0*/  STL [R1+0x2440], R196 ;  /* 0x002440c401007387 */ /* 0x000fe80000100800 */
[----:B------:R-:W-:Y:S04]  /*9d700*/  STL [R1+0x2434], R198 ;  /* 0x002434c601007387 */ /* 0x000fe80000100800 */
[----:B------:R1:W-:Y:S04]  /*9d710*/  LDGSTS.E [R250+0x1e800], [R132.64], P2 ;  /* 0x1e80000084fa7fae */ /* 0x0003e80009121846 */
[----:B------:R-:W-:Y:S04]  /*9d720*/  STL [R1+0x2448], R144 ;  /* 0x0024489001007387 */ /* 0x000fe80000100800 */
[----:B------:R4:W-:Y:S01]  /*9d730*/  STL [R1+0x243c], R197 ;  /* 0x00243cc501007387 */ /* 0x0009e20000100800 */
[----:B-1----:R-:W-:-:S03]  /*9d740*/  IMAD.MOV.U32 R132, RZ, RZ, R145 ;  /* 0x000000ffff847224 */ /* 0x002fc600078e0091 */
[----:B------:R-:W2:Y:S04]  /*9d750*/  LDL.LU R145, [R1+0x24bc] ;  /* 0x0024bc0001917983 */ /* 0x000ea80000300800 */
[----:B------:R-:W2:Y:S01]  /*9d760*/  LDL.LU R200, [R1+0x24c8] ;  /* 0x0024c80001c87983 */ /* 0x000ea20000300800 */
[----:B------:R-:W-:Y:S02]  /*9d770*/  SEL R136, R136, RZ, !P0 ;  /* 0x000000ff88887207 */ /* 0x000fe40004000000 */
[----:B------:R-:W-:Y:S01]  /*9d780*/  ISETP.GT.AND P5, PT, R3, 0x4d, PT ;  /* 0x0000004d0300780c */ /* 0x000fe20003fa4270 */
[----:B------:R-:W-:Y:S01]  /*9d790*/  IMAD.X R148, R148, 0x1, R2, P6 ;  /* 0x0000000194947824 */ /* 0x000fe200030e0602 */
[----:B------:R-:W-:Y:S01]  /*9d7a0*/  MOV R133, R198 ;  /* 0x000000c600857202 */ /* 0x000fe20000000f00 */
[----:B------:R-:W2:Y:S01]  /*9d7b0*/  LDL.LU R201, [R1+0x24c4] ;  /* 0x0024c40001c97983 */ /* 0x000ea20000300800 */
[----:B------:R-:W-:-:S02]  /*9d7c0*/  ISETP.NE.U32.AND P1, PT, R136, RZ, PT ;  /* 0x000000ff8800720c */ /* 0x000fc40003f25070 */
[----:B------:R-:W-:Y:S01]  /*9d7d0*/  SEL R136, RZ, 0x4, !P5 ;  /* 0x00000004ff887807 */ /* 0x000fe20006800000 */
[----:B------:R1:W-:Y:S04]  /*9d7e0*/  LDGSTS.E [R250+0x1ea00], [R132.64], P2 ;  /* 0x1ea0000084fa7fae */ /* 0x0003e80009121846 */
[----:B------:R2:W-:Y:S01]  /*9d7f0*/  STL [R1+0x2444], R148 ;  /* 0x0024449401007387 */ /* 0x0005e20000100800 */
[----:B-1----:R-:W-:Y:S02]  /*9d800*/  IMAD.MOV.U32 R132, RZ, RZ, R196 ;  /* 0x000000ffff847224 */ /* 0x002fe400078e00c4 */
[----:B------:R-:W-:-:S05]  /*9d810*/  IMAD.MOV.U32 R133, RZ, RZ, R197 ;  /* 0x000000ffff857224 */ /* 0x000fca00078e00c5 */
[----:B------:R1:W-:Y:S02]  /*9d820*/  LDGSTS.E [R250+0x1ec00], [R132.64], P2 ;  /* 0x1ec0000084fa7fae */ /* 0x0003e40009121846 */
[----:B-1----:R-:W-:Y:S01]  /*9d830*/  MOV R132, R144 ;  /* 0x0000009000847202 */ /* 0x002fe20000000f00 */
[----:B------:R-:W-:-:S05]  /*9d840*/  IMAD.MOV.U32 R133, RZ, RZ, R148 ;  /* 0x000000ffff857224 */ /* 0x000fca00078e0094 */
[----:B------:R1:W-:Y:S01]  /*9d850*/  LDGSTS.E [R250+0x1ee00], [R132.64], P2 ;  /* 0x1ee0000084fa7fae */ /* 0x0003e20009121846 */
[----:B----4-:R-:W-:Y:S01]  /*9d860*/  HMMA.1688.F32.TF32 R196, R176, R206, R208 ;  /* 0x000000ceb0c4723c */ /* 0x010fe200000810d0 */
[----:B------:R-:W-:-:S05]  /*9d870*/  IADD3 R202, P5, R202, R0, RZ ;  /* 0x00000000caca7210 */ /* 0x000fca0007fbe0ff */
[----:B------:R-:W-:Y:S01]  /*9d880*/  IMAD.X R203, R203, 0x1, R2, P5 ;  /* 0x00000001cbcb7824 */ /* 0x000fe200028e0602 */
[-C--:B---3--:R-:W-:Y:S01]  /*9d890*/  IADD3 R157, P6, R157, R0.reuse, RZ ;  /* 0x000000009d9d7210 */ /* 0x088fe20007fde0ff */
[----:B------:R3:W-:Y:S01]  /*9d8a0*/  STL [R1+0x24b0], R202 ;  /* 0x0024b0ca01007387 */ /* 0x0007e20000100800 */
[----:B--2---:R-:W-:-:S03]  /*9d8b0*/  IADD3 R140, P5, R140, R0, RZ ;  /* 0x000000008c8c7210 */ /* 0x004fc60007fbe0ff */
[----:B------:R-:W-:Y:S01]  /*9d8c0*/  STL [R1+0x24b8], R157 ;  /* 0x0024b89d01007387 */ /* 0x000fe20000100800 */
[----:B------:R-:W-:-:S03]  /*9d8d0*/  IMAD.X R160, R160, 0x1, R2, P6 ;  /* 0x00000001a0a07824 */ /* 0x000fc600030e0602 */
[----:B------:R2:W-:Y:S01]  /*9d8e0*/  STL [R1+0x24ac], R203 ;  /* 0x0024accb01007387 */ /* 0x0005e20000100800 */
[----:B-1----:R-:W-:-:S03]  /*9d8f0*/  MOV R132, R202 ;  /* 0x000000ca00847202 */ /* 0x002fc60000000f00 */
[----:B------:R-:W4:Y:S01]  /*9d900*/  LDL.LU R148, [R1+0x252c] ;  /* 0x00252c0001947983 */ /* 0x000f220000300800 */
[----:B------:R-:W-:-:S03]  /*9d910*/  IMAD.MOV.U32 R133, RZ, RZ, R203 ;  /* 0x000000ffff857224 */ /* 0x000fc600078e00cb */
[----:B------:R-:W4:Y:S04]  /*9d920*/  LDL.LU R144, [R1+0x2530] ;  /* 0x0025300001907983 */ /* 0x000f280000300800 */
[----:B------:R-:W-:Y:S04]  /*9d930*/  STL [R1+0x24c0], R140 ;  /* 0x0024c08c01007387 */ /* 0x000fe80000100800 */
[----:B------:R1:W-:Y:S01]  /*9d940*/  STL [R1+0x24b4], R160 ;  /* 0x0024b4a001007387 */ /* 0x0003e20000100800 */
[----:B---3--:R-:W-:-:S03]  /*9d950*/  IMAD.MOV.U32 R202, RZ, RZ, R141 ;  /* 0x000000ffffca7224 */ /* 0x008fc600078e008d */
[----:B------:R-:W3:Y:S01]  /*9d960*/  LDL.LU R208, [R1+0x1150] ;  /* 0x0011500001d07983 */ /* 0x000ee20000300800 */
[----:B------:R-:W-:-:S03]  /*9d970*/  IADD3.X R145, R145, R2, RZ, P5, !PT ;  /* 0x0000000291917210 */ /* 0x000fc60002ffe4ff */
[----:B------:R-:W3:Y:S01]  /*9d980*/  LDL.LU R209, [R1+0x1154] ;  /* 0x0011540001d17983 */ /* 0x000ee20000300800 */
[----:B------:R-:W-:Y:S01]  /*9d990*/  IADD3 R200, P6, R200, R0, RZ ;  /* 0x00000000c8c87210 */ /* 0x000fe20007fde0ff */
[----:B--2---:R-:W-:Y:S02]  /*9d9a0*/  IMAD.MOV.U32 R203, RZ, RZ, R137 ;  /* 0x000000ffffcb7224 */ /* 0x004fe400078e0089 */
[----:B------:R-:W3:Y:S04]  /*9d9b0*/  LDL.LU R210, [R1+0x1158] ;  /* 0x0011580001d27983 */ /* 0x000ee80000300800 */
[----:B------:R-:W3:Y:S04]  /*9d9c0*/  LDL.LU R211, [R1+0x115c] ;  /* 0x00115c0001d37983 */ /* 0x000ee80000300800 */
[----:B------:R-:W2:Y:S04]  /*9d9d0*/  LDL.LU R141, [R1+0x2534] ;  /* 0x00253400018d7983 */ /* 0x000ea80000300800 */
[----:B------:R1:W-:Y:S04]  /*9d9e0*/  LDGSTS.E [R250+0x20800], [R132.64], P4 ;  /* 0x2080000084fa7fae */ /* 0x0003e8000a121846 */
[----:B------:R-:W2:Y:S04]  /*9d9f0*/  LDL.LU R137, [R1+0x2538] ;  /* 0x0025380001897983 */ /* 0x000ea80000300800 */
[----:B------:R-:W-:Y:S01]  /*9da00*/  STL [R1+0x24c8], R200 ;  /* 0x0024c8c801007387 */ /* 0x000fe20000100800 */
[----:B-1----:R-:W-:-:S02]  /*9da10*/  IMAD.MOV.U32 R132, RZ, RZ, R157 ;  /* 0x000000ffff847224 */ /* 0x002fc400078e009d */
[----:B------:R-:W-:Y:S01]  /*9da20*/  IMAD.MOV.U32 R133, RZ, RZ, R160 ;  /* 0x000000ffff857224 */ /* 0x000fe200078e00a0 */
[----:B------:R1:W-:Y:S04]  /*9da30*/  STL [R1+0x24bc], R145 ;  /* 0x0024bc9101007387 */ /* 0x0003e80000100800 */
[----:B------:R-:W2:Y:S04]  /*9da40*/  LDL.LU R160, [R1+0x253c] ;  /* 0x00253c0001a07983 */ /* 0x000ea80000300800 */
[----:B------:R-:W2:Y:S04]  /*9da50*/  LDL.LU R157, [R1+0x2540] ;  /* 0x00254000019d7983 */ /* 0x000ea80000300800 */
[----:B------:R1:W-:Y:S02]  /*9da60*/  LDGSTS.E [R250+0x20a00], [R132.64], P4 ;  /* 0x20a0000084fa7fae */ /* 0x0003e4000a121846 */
[----:B-1----:R-:W-:Y:S01]  /*9da70*/  IMAD.MOV.U32 R133, RZ, RZ, R145 ;  /* 0x000000ffff857224 */ /* 0x002fe200078e0091 */
[----:B------:R-:W-:Y:S01]  /*9da80*/  MOV R132, R140 ;  /* 0x0000008c00847202 */ /* 0x000fe20000000f00 */
[----:B------:R-:W2:Y:S04]  /*9da90*/  LDL.LU R145, [R1+0x2544] ;  /* 0x0025440001917983 */ /* 0x000ea80000300800 */
[----:B------:R-:W2:Y:S01]  /*9daa0*/  LDL.LU R140, [R1+0x2548] ;  /* 0x00254800018c7983 */ /* 0x000ea20000300800 */
[----:B------:R-:W-:-:S02]  /*9dab0*/  SEL R136, R136, RZ, !P0 ;  /* 0x000000ff88887207 */ /* 0x000fc40004000000 */
[----:B------:R-:W-:Y:S01]  /*9dac0*/  ISETP.GT.AND P5, PT, R3, 0x51, PT ;  /* 0x000000510300780c */ /* 0x000fe20003fa4270 */
[----:B------:R-:W-:Y:S01]  /*9dad0*/  IMAD.X R201, R201, 0x1, R2, P6 ;  /* 0x00000001c9c97824 */ /* 0x000fe200030e0602 */
[----:B------:R-:W-:Y:S01]  /*9dae0*/  ISETP.NE.U32.AND P2, PT, R136, RZ, PT ;  /* 0x000000ff8800720c */ /* 0x000fe20003f45070 */
[----:B------:R1:W-:Y:S01]  /*9daf0*/  LDGSTS.E [R250+0x20c00], [R132.64], P4 ;  /* 0x20c0000084fa7fae */ /* 0x0003e2000a121846 */
[----:B------:R-:W-:Y:S02]  /*9db00*/  SEL R136, RZ, 0x4, !P5 ;  /* 0x00000004ff887807 */ /* 0x000fe40006800000 */
[----:B------:R-:W-:Y:S01]  /*9db10*/  MOV R206, R180 ;  /* 0x000000b400ce7202 */ /* 0x000fe20000000f00 */
[----:B------:R3:W-:Y:S04]  /*9db20*/  STL [R1+0x24c4], R201 ;  /* 0x0024c4c901007387 */ /* 0x0007e80000100800 */
[----:B------:R-:W2:Y:S01]  /*9db30*/  LDL.LU R180, [R1+0x3394] ;  /* 0x0033940001b47983 */ /* 0x000ea20000300800 */
[----:B-1----:R-:W-:-:S02]  /*9db40*/  IMAD.MOV.U32 R132, RZ, RZ, R200 ;  /* 0x000000ffff847224 */ /* 0x002fc400078e00c8 */
[----:B------:R-:W-:Y:S02]  /*9db50*/  IMAD.MOV.U32 R133, RZ, RZ, R201 ;  /* 0x000000ffff857224 */ /* 0x000fe400078e00c9 */
[----:B------:R-:W-:-:S03]  /*9db60*/  IMAD.MOV.U32 R207, RZ, RZ, R161 ;  /* 0x000000ffffcf7224 */ /* 0x000fc600078e00a1 */
[----:B------:R1:W-:Y:S01]  /*9db70*/  LDGSTS.E [R250+0x20e00], [R132.64], P4 ;  /* 0x20e0000084fa7fae */ /* 0x0003e2000a121846 */
[----:B----4-:R-:W-:-:S05]  /*9db80*/  IADD3 R144, P5, R144, R0, RZ ;  /* 0x0000000090907210 */ /* 0x010fca0007fbe0ff */
[----:B------:R-:W-:Y:S01]  /*9db90*/  STL [R1+0x2530], R144 ;  /* 0x0025309001007387 */ /* 0x000fe20000100800 */
[----:B------:R-:W-:-:S03]  /*9dba0*/  IMAD.X R148, R148, 0x1, R2, P5 ;  /* 0x0000000194947824 */ /* 0x000fc600028e0602 */
[----:B------:R-:W4:Y:S04]  /*9dbb0*/  LDL.LU R212, [R1+0x1180] ;  /* 0x0011800001d47983 */ /* 0x000f280000300800 */
[----:B------:R-:W4:Y:S04]  /*9dbc0*/  LDL.LU R213, [R1+0x1184] ;  /* 0x0011840001d57983 */ /* 0x000f280000300800 */
[----:B------:R-:W4:Y:S04]  /*9dbd0*/  LDL.LU R214, [R1+0x1188] ;  /* 0x0011880001d67983 */ /* 0x000f280000300800 */
[----:B------:R-:W4:Y:S01]  /*9dbe0*/  LDL.LU R215, [R1+0x118c] ;  /* 0x00118c0001d77983 */ /* 0x000f220000300800 */
[----:B-1----:R-:W-:Y:S01]  /*9dbf0*/  MOV R132, R144 ;  /* 0x0000009000847202 */ /* 0x002fe20000000f00 */
[----:B---3--:R-:W-:Y:S01]  /*9dc00*/  HMMA.1688.F32.TF32 R200, R176, R202, R208 ;  /* 0x000000cab0c8723c */ /* 0x008fe200000810d0 */
[----:B------:R-:W-:-:S05]  /*9dc10*/  IMAD.MOV.U32 R133, RZ, RZ, R148 ;  /* 0x000000ffff857224 */ /* 0x000fca00078e0094 */
[----:B------:R1:W-:Y:S01]  /*9dc20*/  LDGSTS.E [R250+0x22800], [R132.64], P3 ;  /* 0x2280000084fa7fae */ /* 0x0003e20009921846 */
[----:B--2---:R-:W-:-:S05]  /*9dc30*/  IADD3 R137, P6, R137, R0, RZ ;  /* 0x0000000089897210 */ /* 0x004fca0007fde0ff */
[----:B------:R-:W-:Y:S01]  /*9dc40*/  STL [R1+0x2538], R137 ;  /* 0x0025388901007387 */ /* 0x000fe20000100800 */
[----:B------:R-:W-:-:S03]  /*9dc50*/  IMAD.X R141, R141, 0x1, R2, P6 ;  /* 0x000000018d8d7824 */ /* 0x000fc600030e0602 */
[----:B------:R2:W-:Y:S04]  /*9dc60*/  STL [R1+0x252c], R148 ;  /* 0x00252c9401007387 */ /* 0x0005e80000100800 */
[----:B------:R-:W3:Y:S04]  /*9dc70*/  LDL.LU R208, [R1+0x25ac] ;  /* 0x0025ac0001d07983 */ /* 0x000ee80000300800 */
[----:B------:R-:W3:Y:S01]  /*9dc80*/  LDL.LU R161, [R1+0x25b0] ;  /* 0x0025b00001a17983 */ /* 0x000ee20000300800 */
[----:B------:R-:W-:-:S03]  /*9dc90*/  IADD3 R157, P5, R157, R0, RZ ;  /* 0x000000009d9d7210 */ /* 0x000fc60007fbe0ff */
[----:B--2---:R-:W2:Y:S02]  /*9dca0*/  LDL.LU R148, [R1+0x25b4] ;  /* 0x0025b40001947983 */ /* 0x004ea40000300800 */
[----:B------:R-:W-:Y:S02]  /*9dcb0*/  IMAD.X R160, R160, 0x1, R2, P5 ;  /* 0x00000001a0a07824 */ /* 0x000fe400028e0602 */
[----:B------:R-:W-:Y:S01]  /*9dcc0*/  STL [R1+0x2540], R157 ;  /* 0x0025409d01007387 */ /* 0x000fe20000100800 */
[----:B-1----:R-:W-:-:S03]  /*9dcd0*/  MOV R133, R141 ;  /* 0x0000008d00857202 */ /* 0x002fc60000000f00 */
[----:B------:R1:W-:Y:S01]  /*9dce0*/  STL [R1+0x2534], R141 ;  /* 0x0025348d01007387 */ /* 0x0003e20000100800 */
[----:B------:R-:W-:-:S03]  /*9dcf0*/  IMAD.MOV.U32 R132, RZ, RZ, R137 ;  /* 0x000000ffff847224 */ /* 0x000fc600078e0089 */
[----:B------:R-:W2:Y:S04]  /*9dd00*/  LDL.LU R144, [R1+0x25b8] ;  /* 0x0025b80001907983 */ /* 0x000ea80000300800 */
[----:B------:R1:W-:Y:S01]  /*9dd10*/  LDGSTS.E [R250+0x22a00], [R132.64], P3 ;  /* 0x22a0000084fa7fae */ /* 0x0003e20009921846 */
[----:B------:R-:W-:-:S05]  /*9dd20*/  IADD3 R140, P6, R140, R0, RZ ;  /* 0x000000008c8c7210 */ /* 0x000fca0007fde0ff */
[----:B------:R-:W-:Y:S04]  /*9dd30*/  STL [R1+0x2548], R140 ;  /* 0x0025488c01007387 */ /* 0x000fe80000100800 */
[----:B------:R1:W-:Y:S04]  /*9dd40*/  STL [R1+0x253c], R160 ;  /* 0x00253ca001007387 */ /* 0x0003e80000100800 */
[----:B-1----:R-:W4:Y:S04]  /*9dd50*/  LDL.LU R141, [R1+0x25bc] ;  /* 0x0025bc00018d7983 */ /* 0x002f280000300800 */
[----:B------:R-:W4:Y:S01]  /*9dd60*/  LDL.LU R137, [R1+0x25c0] ;  /* 0x0025c00001897983 */ /* 0x000f220000300800 */
[----:B------:R-:W-:-:S02]  /*9dd70*/  IMAD.MOV.U32 R133, RZ, RZ, R160 ;  /* 0x000000ffff857224 */ /* 0x000fc400078e00a0 */
[----:B------:R-:W-:Y:S01]  /*9dd80*/  IMAD.MOV.U32 R132, RZ, RZ, R157 ;  /* 0x000000ffff847224 */ /* 0x000fe200078e009d */
[----:B------:R-:W4:Y:S04]  /*9dd90*/  LDL.LU R160, [R1+0x25c4] ;  /* 0x0025c40001a07983 */ /* 0x000f280000300800 */
[----:B------:R-:W4:Y:S01]  /*9dda0*/  LDL.LU R157, [R1+0x25c8] ;  /* 0x0025c800019d7983 */ /* 0x000f220000300800 */
[----:B------:R-:W-:Y:S02]  /*9ddb0*/  SEL R136, R136, RZ, !P0 ;  /* 0x000000ff88887207 */ /* 0x000fe40004000000 */
[----:B------:R-:W-:Y:S01]  /*9ddc0*/  ISETP.GT.AND P5, PT, R3, 0x55, PT ;  /* 0x000000550300780c */ /* 0x000fe20003fa4270 */
[----:B------:R-:W-:Y:S01]  /*9ddd0*/  IMAD.X R145, R145, 0x1, R2, P6 ;  /* 0x0000000191917824 */ /* 0x000fe200030e0602 */
[----:B------:R-:W-:Y:S01]  /*9dde0*/  ISETP.NE.U32.AND P4, PT, R136, RZ, PT ;  /* 0x000000ff8800720c */ /* 0x000fe20003f85070 */
[----:B------:R1:W-:Y:S01]  /*9ddf0*/  LDGSTS.E [R250+0x22c00], [R132.64], P3 ;  /* 0x22c0000084fa7fae */ /* 0x0003e20009921846 */
[----:B------:R-:W-:-:S03]  /*9de00*/  SEL R136, RZ, 0x4, !P5 ;  /* 0x00000004ff887807 */ /* 0x000fc60006800000 */
[----:B------:R2:W-:Y:S01]  /*9de10*/  STL [R1+0x2544], R145 ;  /* 0x0025449101007387 */ /* 0x0005e20000100800 */
[----:B-1----:R-:W-:Y:S01]  /*9de20*/  MOV R132, R140 ;  /* 0x0000008c00847202 */ /* 0x002fe20000000f00 */
[----:B------:R-:W-:Y:S02]  /*9de30*/  IMAD.MOV.U32 R133, RZ, RZ, R145 ;  /* 0x000000ffff857224 */ /* 0x000fe400078e0091 */
[----:B------:R-:W-:-:S03]  /*9de40*/  IMAD.MOV.U32 R210, RZ, RZ, R152 ;  /* 0x000000ffffd27224 */ /* 0x000fc600078e0098 */
[----:B------:R1:W-:Y:S01]  /*9de50*/  LDGSTS.E [R250+0x22e00], [R132.64], P3 ;  /* 0x22e0000084fa7fae */ /* 0x0003e20009921846 */
[----:B------:R-:W-:Y:S01]  /*9de60*/  IMAD.MOV.U32 R211, RZ, RZ, R149 ;  /* 0x000000ffffd37224 */ /* 0x000fe200078e0095 */
[----:B---3--:R-:W-:-:S05]  /*9de70*/  IADD3 R161, P5, R161, R0, RZ ;  /* 0x00000000a1a17210 */ /* 0x008fca0007fbe0ff */
[----:B------:R-:W-:Y:S01]  /*9de80*/  IMAD.X R208, R208, 0x1, R2, P5 ;  /* 0x00000001d0d07824 */ /* 0x000fe200028e0602 */
[----:B------:R-:W-:Y:S01]  /*9de90*/  STL [R1+0x25b0], R161 ;  /* 0x0025b0a101007387 */ /* 0x000fe20000100800 */
[----:B--2---:R-:W-:-:S05]  /*9dea0*/  IADD3 R144, P6, R144, R0, RZ ;  /* 0x0000000090907210 */ /* 0x004fca0007fde0ff */
[----:B------:R-:W-:Y:S01]  /*9deb0*/  STL [R1+0x25b8], R144 ;  /* 0x0025b89001007387 */ /* 0x000fe20000100800 */
[----:B------:R-:W-:-:S03]  /*9dec0*/  IMAD.X R148, R148, 0x1, R2, P6 ;  /* 0x0000000194947824 */ /* 0x000fc600030e0602 */
[----:B------:R-:W-:Y:S04]  /*9ded0*/  STL [R1+0x25ac], R208 ;  /* 0x0025acd001007387 */ /* 0x000fe80000100800 */
[----:B------:R-:W2:Y:S04]  /*9dee0*/  LDL.LU R145, [R1+0x262c] ;  /* 0x00262c0001917983 */ /* 0x000ea80000300800 */
[----:B------:R-:W3:Y:S01]  /*9def0*/  LDL.LU R140, [R1+0x2630] ;  /* 0x00263000018c7983 */ /* 0x000ee20000300800 */
[----:B----4-:R-:W-:Y:S01]  /*9df00*/  IADD3 R137, P5, R137, R0, RZ ;  /* 0x0000000089897210 */ /* 0x010fe20007fbe0ff */
[----:B-1----:R-:W-:Y:S01]  /*9df10*/  IMAD.MOV.U32 R133, RZ, RZ, R208 ;  /* 0x000000ffff857224 */ /* 0x002fe200078e00d0 */
[----:B------:R-:W-:-:S03]  /*9df20*/  MOV R132, R161 ;  /* 0x000000a100847202 */ /* 0x000fc60000000f00 */
[----:B------:R-:W-:Y:S01]  /*9df30*/  STL [R1+0x25c0], R137 ;  /* 0x0025c08901007387 */ /* 0x000fe20000100800 */
[----:B------:R-:W-:-:S03]  /*9df40*/  IADD3.X R141, R141, R2, RZ, P5, !PT ;  /* 0x000000028d8d7210 */ /* 0x000fc60002ffe4ff */
[----:B------:R1:W-:Y:S01]  /*9df50*/  STL [R1+0x25b4], R148 ;  /* 0x0025b49401007387 */ /* 0x0003e20000100800 */
[----:B------:R-:W-:-:S03]  /*9df60*/  IADD3 R157, P6, R157, R0, RZ ;  /* 0x000000009d9d7210 */ /* 0x000fc60007fde0ff */
[----:B------:R-:W4:Y:S04]  /*9df70*/  LDL.LU R220, [R1+0x1190] ;  /* 0x0011900001dc7983 */ /* 0x000f280000300800 */
[----:B------:R-:W4:Y:S04]  /*9df80*/  LDL.LU R221, [R1+0x1194] ;  /* 0x0011940001dd7983 */ /* 0x000f280000300800 */
[----:B------:R-:W4:Y:S04]  /*9df90*/  LDL.LU R222, [R1+0x1198] ;  /* 0x0011980001de7983 */ /* 0x000f280000300800 */
[----:B------:R-:W4:Y:S04]  /*9dfa0*/  LDL.LU R223, [R1+0x119c] ;  /* 0x00119c0001df7983 */ /* 0x000f280000300800 */
[----:B------:R-:W4:Y:S04]  /*9dfb0*/  LDL.LU R152, [R1+0x2634] ;  /* 0x0026340001987983 */ /* 0x000f280000300800 */
[----:B------:R-:W4:Y:S04]  /*9dfc0*/  LDL.LU R149, [R1+0x2638] ;  /* 0x0026380001957983 */ /* 0x000f280000300800 */
[----:B------:R1:W-:Y:S04]  /*9dfd0*/  LDGSTS.E [R250+0x24800], [R132.64], P1 ;  /* 0x2480000084fa7fae */ /* 0x0003e80008921846 */
[----:B------:R-:W-:Y:S04]  /*9dfe0*/  STL [R1+0x25c8], R157 ;  /* 0x0025c89d01007387 */ /* 0x000fe80000100800 */
[----:B------:R1:W-:Y:S02]  /*9dff0*/  STL [R1+0x25bc], R141 ;  /* 0x0025bc8d01007387 */ /* 0x0003e40000100800 */
[----:B-1----:R-:W-:-:S02]  /*9e000*/  IMAD.MOV.U32 R133, RZ, RZ, R148 ;  /* 0x000000ffff857224 */ /* 0x002fc400078e0094 */
[----:B------:R-:W-:Y:S01]  /*9e010*/  IMAD.MOV.U32 R132, RZ, RZ, R144 ;  /* 0x000000ffff847224 */ /* 0x000fe200078e0090 */
[----:B------:R-:W4:Y:S04]  /*9e020*/  LDL.LU R148, [R1+0x263c] ;  /* 0x00263c0001947983 */ /* 0x000f280000300800 */
[----:B------:R-:W4:Y:S04]  /*9e030*/  LDL.LU R144, [R1+0x2640] ;  /* 0x0026400001907983 */ /* 0x000f280000300800 */
[----:B------:R1:W-:Y:S02]  /*9e040*/  LDGSTS.E [R250+0x24a00], [R132.64], P1 ;  /* 0x24a0000084fa7fae */ /* 0x0003e40008921846 */
[----:B-1----:R-:W-:Y:S01]  /*9e050*/  IMAD.MOV.U32 R133, RZ, RZ, R141 ;  /* 0x000000ffff857224 */ /* 0x002fe200078e008d */
[----:B------:R-:W-:Y:S01]  /*9e060*/  MOV R132, R137 ;  /* 0x0000008900847202 */ /* 0x000fe20000000f00 */
[----:B------:R-:W4:Y:S04]  /*9e070*/  LDL.LU R141, [R1+0x2644] ;  /* 0x00264400018d7983 */ /* 0x000f280000300800 */
[----:B------:R-:W4:Y:S01]  /*9e080*/  LDL.LU R137, [R1+0x2648] ;  /* 0x0026480001897983 */ /* 0x000f220000300800 */
[----:B------:R-:W-:-:S02]  /*9e090*/  SEL R136, R136, RZ, !P0 ;  /* 0x000000ff88887207 */ /* 0x000fc40004000000 */
[----:B------:R-:W-:Y:S01]  /*9e0a0*/  ISETP.GT.AND P5, PT, R3, 0x59, PT ;  /* 0x000000590300780c */ /* 0x000fe20003fa4270 */
[----:B------:R-:W-:Y:S01]  /*9e0b0*/  IMAD.X R160, R160, 0x1, R2, P6 ;  /* 0x00000001a0a07824 */ /* 0x000fe200030e0602 */
[----:B------:R-:W-:Y:S01]  /*9e0c0*/  ISETP.NE.U32.AND P3, PT, R136, RZ, PT ;  /* 0x000000ff8800720c */ /* 0x000fe20003f65070 */
[----:B------:R1:W-:Y:S01]  /*9e0d0*/  LDGSTS.E [R250+0x24c00], [R132.64], P1 ;  /* 0x24c0000084fa7fae */ /* 0x0003e20008921846 */
[----:B------:R-:W-:-:S03]  /*9e0e0*/  SEL R136, RZ, 0x4, !P5 ;  /* 0x00000004ff887807 */ /* 0x000fc60006800000 */
[----:B------:R-:W-:Y:S01]  /*9e0f0*/  STL [R1+0x25c4], R160 ;  /* 0x0025c4a001007387 */ /* 0x000fe20000100800 */
[----:B-1----:R-:W-:Y:S02]  /*9e100*/  IMAD.MOV.U32 R132, RZ, RZ, R157 ;  /* 0x000000ffff847224 */ /* 0x002fe400078e009d */
[----:B------:R-:W-:-:S05]  /*9e110*/  IMAD.MOV.U32 R133, RZ, RZ, R160 ;  /* 0x000000ffff857224 */ /* 0x000fca00078e00a0 */
[----:B------:R1:W-:Y:S01]  /*9e120*/  LDGSTS.E [R250+0x24e00], [R132.64], P1 ;  /* 0x24e0000084fa7fae */ /* 0x0003e20008921846 */
[----:B------:R-:W-:Y:S07]  /*9e130*/  HMMA.1688.F32.TF32 R204, R176, R206, R212 ;  /* 0x000000ceb0cc723c */ /* 0x000fee00000810d4 */
[----:B------:R-:W-:Y:S02]  /*9e140*/  MOV R214, R156 ;  /* 0x0000009c00d67202 */ /* 0x000fe40000000f00 */
[----:B---3--:R-:W-:-:S05]  /*9e150*/  IADD3 R140, P5, R140, R0, RZ ;  /* 0x000000008c8c7210 */ /* 0x008fca0007fbe0ff */
[----:B------:R3:W-:Y:S01]  /*9e160*/  STL [R1+0x2630], R140 ;  /* 0x0026308c01007387 */ /* 0x0007e20000100800 */
[----:B--2---:R-:W-:-:S03]  /*9e170*/  IMAD.X R145, R145, 0x1, R2, P5 ;  /* 0x0000000191917824 */ /* 0x004fc600028e0602 */
[----:B------:R-:W2:Y:S04]  /*9e180*/  LDL.LU R216, [R1+0x11c0] ;  /* 0x0011c00001d87983 */ /* 0x000ea80000300800 */
[----:B------:R-:W2:Y:S04]  /*9e190*/  LDL.LU R217, [R1+0x11c4] ;  /* 0x0011c40001d97983 */ /* 0x000ea80000300800 */
[----:B------:R-:W2:Y:S04]  /*9e1a0*/  LDL.LU R218, [R1+0x11c8] ;  /* 0x0011c80001da7983 */ /* 0x000ea80000300800 */
[----:B------:R-:W2:Y:S01]  /*9e1b0*/  LDL.LU R219, [R1+0x11cc] ;  /* 0x0011cc0001db7983 */ /* 0x000ea20000300800 */
[----:B-1----:R-:W-:Y:S01]  /*9e1c0*/  MOV R132, R140 ;  /* 0x0000008c00847202 */ /* 0x002fe20000000f00 */
[----:B------:R-:W-:-:S05]  /*9e1d0*/  IMAD.MOV.U32 R133, RZ, RZ, R145 ;  /* 0x000000ffff857224 */ /* 0x000fca00078e0091 */
[----:B------:R1:W-:Y:S01]  /*9e1e0*/  LDGSTS.E [R250+0x26800], [R132.64], P2 ;  /* 0x2680000084fa7fae */ /* 0x0003e20009121846 */
[----:B----4-:R-:W-:-:S05]  /*9e1f0*/  IADD3 R149, P6, R149, R0, RZ ;  /* 0x0000000095957210 */ /* 0x010fca0007fde0ff */
[----:B------:R-:W-:Y:S01]  /*9e200*/  IMAD.X R152, R152, 0x1, R2, P6 ;  /* 0x0000000198987824 */ /* 0x000fe200030e0602 */
[----:B------:R-:W-:Y:S04]  /*9e210*/  STL [R1+0x2638], R149 ;  /* 0x0026389501007387 */ /* 0x000fe80000100800 */
[----:B------:R4:W-:Y:S04]  /*9e220*/  STL [R1+0x262c], R145 ;  /* 0x00262c9101007387 */ /* 0x0009e80000100800 */
[----:B------:R-:W2:Y:S01]  /*9e230*/  LDL.LU R157, [R1+0x26ac] ;  /* 0x0026ac00019d7983 */ /* 0x000ea20000300800 */
[----:B------:R-:W-:-:S05]  /*9e240*/  IADD3 R144, P5, R144, R0, RZ ;  /* 0x0000000090907210 */ /* 0x000fca0007fbe0ff */
[----:B------:R-:W-:Y:S04]  /*9e250*/  STL [R1+0x2640], R144 ;  /* 0x0026409001007387 */ /* 0x000fe80000100800 */
[----:B------:R4:W-:Y:S04]  /*9e260*/  STL [R1+0x2634], R152 ;  /* 0x0026349801007387 */ /* 0x0009e80000100800 */
[----:B---3--:R-:W3:Y:S04]  /*9e270*/  LDL.LU R140, [R1+0x26b0] ;  /* 0x0026b000018c7983 */ /* 0x008ee80000300800 */
[----:B----4-:R-:W4:Y:S01]  /*9e280*/  LDL.LU R145, [R1+0x26b8] ;  /* 0x0026b80001917983 */ /* 0x010f220000300800 */
[----:B-1----:R-:W-:Y:S01]  /*9e290*/  IMAD.MOV.U32 R132, RZ, RZ, R149 ;  /* 0x000000ffff847224 */ /* 0x002fe200078e0095 */
[----:B------:R-:W-:Y:S01]  /*9e2a0*/  MOV R133, R152 ;  /* 0x0000009800857202 */ /* 0x000fe20000000f00 */
[----:B------:R-:W-:Y:S01]  /*9e2b0*/  IMAD.X R148, R148, 0x1, R2, P5 ;  /* 0x0000000194947824 */ /* 0x000fe200028e0602 */
[----:B------:R-:W-:-:S03]  /*9e2c0*/  IADD3 R137, P6, R137, R0, RZ ;  /* 0x0000000089897210 */ /* 0x000fc60007fde0ff */
[----:B------:R1:W-:Y:S02]  /*9e2d0*/  LDGSTS.E [R250+0x26a00], [R132.64], P2 ;  /* 0x26a0000084fa7fae */ /* 0x0003e40009121846 */
[----:B------:R-:W-:Y:S02]  /*9e2e0*/  IMAD.X R141, R141, 0x1, R2, P6 ;  /* 0x000000018d8d7824 */ /* 0x000fe400030e0602 */
[----:B------:R-:W-:Y:S04]  /*9e2f0*/  STL [R1+0x2648], R137 ;  /* 0x0026488901007387 */ /* 0x000fe80000100800 */
[----:B------:R1:W-:Y:S02]  /*9e300*/  STL [R1+0x263c], R148 ;  /* 0x00263c9401007387 */ /* 0x0003e40000100800 */
[----:B-1----:R-:W-:-:S02]  /*9e310*/  IMAD.MOV.U32 R132, RZ, RZ, R144 ;  /* 0x000000ffff847224 */ /* 0x002fc400078e0090 */
[----:B------:R-:W4:Y:S01]  /*9e320*/  LDL.LU R149, [R1+0x26b4] ;  /* 0x0026b40001957983 */ /* 0x000f220000300800 */
[----:B------:R-:W-:-:S03]  /*9e330*/  IMAD.MOV.U32 R133, RZ, RZ, R148 ;  /* 0x000000ffff857224 */ /* 0x000fc600078e0094 */
[----:B------:R-:W4:Y:S04]  /*9e340*/  LDL.LU R156, [R1+0x26bc] ;  /* 0x0026bc00019c7983 */ /* 0x000f280000300800 */
[----:B------:R-:W4:Y:S04]  /*9e350*/  LDL.LU R152, [R1+0x26c0] ;  /* 0x0026c00001987983 */ /* 0x000f280000300800 */
[----:B------:R1:W-:Y:S04]  /*9e360*/  STL [R1+0x2644], R141 ;  /* 0x0026448d01007387 */ /* 0x0003e80000100800 */
[----:B------:R1:W-:Y:S04]  /*9e370*/  LDGSTS.E [R250+0x26c00], [R132.64], P2 ;  /* 0x26c0000084fa7fae */ /* 0x0003e80009121846 */
[----:B------:R-:W4:Y:S01]  /*9e380*/  LDL.LU R148, [R1+0x26c4] ;  /* 0x0026c40001947983 */ /* 0x000f220000300800 */
[----:B-1----:R-:W-:-:S03]  /*9e390*/  IMAD.MOV.U32 R133, RZ, RZ, R141 ;  /* 0x000000ffff857224 */ /* 0x002fc600078e008d */
[----:B------:R-:W4:Y:S01]  /*9e3a0*/  LDL.LU R141, [R1+0x26c8] ;  /* 0x0026c800018d7983 */ /* 0x000f220000300800 */
[----:B------:R-:W-:Y:S02]  /*9e3b0*/  SEL R136, R136, RZ, !P0 ;  /* 0x000000ff88887207 */ /* 0x000fe40004000000 */
[----:B------:R-:W-:Y:S02]  /*9e3c0*/  ISETP.GT.AND P5, PT, R3, 0x5d, PT ;  /* 0x0000005d0300780c */ /* 0x000fe40003fa4270 */
[----:B------:R-:W-:Y:S02]  /*9e3d0*/  ISETP.NE.U32.AND P1, PT, R136, RZ, PT ;  /* 0x000000ff8800720c */ /* 0x000fe40003f25070 */
[----:B------:R-:W-:Y:S01]  /*9e3e0*/  SEL R136, RZ, 0x4, !P5 ;  /* 0x00000004ff887807 */ /* 0x000fe20006800000 */
[----:B------:R-:W-:Y:S01]  /*9e3f0*/  IMAD.MOV.U32 R215, RZ, RZ, R153 ;  /* 0x000000ffffd77224 */ /* 0x000fe200078e0099 */
[----:B------:R-:W-:-:S05]  /*9e400*/  MOV R132, R137 ;  /* 0x0000008900847202 */ /* 0x000fca0000000f00 */
[----:B------:R1:W-:Y:S01]  /*9e410*/  LDGSTS.E [R250+0x26e00], [R132.64], P2 ;  /* 0x26e0000084fa7fae */ /* 0x0003e20009121846 */
[----:B--2---:R-:W-:Y:S01]  /*9e420*/  HMMA.1688.F32.TF32 R212, R176, R214, R216 ;  /* 0x000000d6b0d4723c */ /* 0x004fe200000810d8 */
[-C--:B---3--:R-:W-:Y:S02]  /*9e430*/  IADD3 R140, P5, R140, R0.reuse, RZ ;  /* 0x000000008c8c7210 */ /* 0x088fe40007fbe0ff */
[----:B----4-:R-:W-:-:S03]  /*9e440*/  IADD3 R145, P6, R145, R0, RZ ;  /* 0x0000000091917210 */ /* 0x010fc60007fde0ff */
[----:B------:R-:W-:Y:S01]  /*9e450*/  IMAD.X R157, R157, 0x1, R2, P5 ;  /* 0x000000019d9d7824 */ /* 0x000fe200028e0602 */
[----:B------:R2:W-:Y:S04]  /*9e460*/  STL [R1+0x26b0], R140 ;  /* 0x0026b08c01007387 */ /* 0x0005e80000100800 */
[----:B------:R-:W-:Y:S04]  /*9e470*/  STL [R1+0x26b8], R145 ;  /* 0x0026b89101007387 */ /* 0x000fe80000100800 */
[----:B------:R-:W-:Y:S04]  /*9e480*/  STL [R1+0x26ac], R157 ;  /* 0x0026ac9d01007387 */ /* 0x000fe80000100800 */
[----:B------:R-:W3:Y:S04]  /*9e490*/  LDL.LU R216, [R1+0x11e0] ;  /* 0x0011e00001d87983 */ /* 0x000ee80000300800 */
[----:B------:R-:W3:Y:S04]  /*9e4a0*/  LDL.LU R217, [R1+0x11e4] ;  /* 0x0011e40001d97983 */ /* 0x000ee80000300800 */
[----:B------:R-:W3:Y:S04]  /*9e4b0*/  LDL.LU R218, [R1+0x11e8] ;  /* 0x0011e80001da7983 */ /* 0x000ee80000300800 */
[----:B------:R-:W3:Y:S04]  /*9e4c0*/  LDL.LU R219, [R1+0x11ec] ;  /* 0x0011ec0001db7983 */ /* 0x000ee80000300800 */
[----:B------:R-:W4:Y:S01]  /*9e4d0*/  LDL.LU R144, [R1+0x272c] ;  /* 0x00272c0001907983 */ /* 0x000f220000300800 */
[----:B------:R-:W-:-:S03]  /*9e4e0*/  IADD3 R152, P5, R152, R0, RZ ;  /* 0x0000000098987210 */ /* 0x000fc60007fbe0ff */
[----:B------:R-:W3:Y:S01]  /*9e4f0*/  LDL.LU R137, [R1+0x2730] ;  /* 0x0027300001897983 */ /* 0x000ee20000300800 */
[----:B------:R-:W-:-:S03]  /*9e500*/  IMAD.X R149, R149, 0x1, R2, P6 ;  /* 0x0000000195957824 */ /* 0x000fc600030e0602 */
[----:B------:R-:W4:Y:S01]  /*9e510*/  LDL.LU R153, [R1+0x2738] ;  /* 0x0027380001997983 */ /* 0x000f220000300800 */
[----:B-1----:R-:W-:Y:S01]  /*9e520*/  MOV R132, R140 ;  /* 0x0000008c00847202 */ /* 0x002fe20000000f00 */
[----:B------:R-:W-:Y:S02]  /*9e530*/  IMAD.MOV.U32 R133, RZ, RZ, R157 ;  /* 0x000000ffff857224 */ /* 0x000fe400078e009d */
[----:B------:R-:W4:Y:S01]  /*9e540*/  LDL.LU R160, [R1+0x2734] ;  /* 0x0027340001a07983 */ /* 0x000f220000300800 */
[----:B------:R-:W-:-:S03]  /*9e550*/  IMAD.X R156, R156, 0x1, R2, P5 ;  /* 0x000000019c9c7824 */ /* 0x000fc600028e0602 */
[----:B------:R-:W-:Y:S01]  /*9e560*/  STL [R1+0x26c0], R152 ;  /* 0x0026c09801007387 */ /* 0x000fe20000100800 */
[----:B------:R-:W-:-:S03]  /*9e570*/  IADD3 R141, P6, R141, R0, RZ ;  /* 0x000000008d8d7210 */ /* 0x000fc60007fde0ff */
[----:B------:R1:W-:Y:S04]  /*9e580*/  STL [R1+0x26b4], R149 ;  /* 0x0026b49501007387 */ /* 0x0003e80000100800 */
[----:B--2---:R-:W2:Y:S04]  /*9e590*/  LDL.LU R140, [R1+0x2740] ;  /* 0x00274000018c7983 */ /* 0x004ea80000300800 */
[----:B------:R1:W-:Y:S04]  /*9e5a0*/  LDGSTS.E [R250+0x28800], [R132.64], P4 ;  /* 0x2880000084fa7fae */ /* 0x0003e8000a121846 */
[----:B------:R-:W-:Y:S04]  /*9e5b0*/  STL [R1+0x26c8], R141 ;  /* 0x0026c88d01007387 */ /* 0x000fe80000100800 */
[----:B------:R1:W-:Y:S02]  /*9e5c0*/  STL [R1+0x26bc], R156 ;  /* 0x0026bc9c01007387 */ /* 0x0003e40000100800 */
[----:B-1----:R-:W-:Y:S01]  /*9e5d0*/  MOV R133, R149 ;  /* 0x0000009500857202 */ /* 0x002fe20000000f00 */
[----:B------:R-:W-:Y:S01]  /*9e5e0*/  IMAD.MOV.U32 R132, RZ, RZ, R145 ;  /* 0x000000ffff847224 */ /* 0x000fe200078e0091 */
[----:B------:R-:W2:Y:S04]  /*9e5f0*/  LDL.LU R149, [R1+0x273c] ;  /* 0x00273c0001957983 */ /* 0x000ea80000300800 */
[----:B------:R-:W2:Y:S01]  /*9e600*/  LDL.LU R145, [R1+0x2748] ;  /* 0x0027480001917983 */ /* 0x000ea20000300800 */
[----:B------:R-:W-:-:S02]  /*9e610*/  SEL R136, R136, RZ, !P0 ;  /* 0x000000ff88887207 */ /* 0x000fc40004000000 */
[----:B------:R-:W-:Y:S01]  /*9e620*/  ISETP.GT.AND P5, PT, R3, 0x61, PT ;  /* 0x000000610300780c */ /* 0x000fe20003fa4270 */
[----:B------:R1:W-:Y:S01]  /*9e630*/  LDGSTS.E [R250+0x28a00], [R132.64], P4 ;  /* 0x28a0000084fa7fae */ /* 0x0003e2000a121846 */
[----:B------:R-:W-:Y:S01]  /*9e640*/  ISETP.NE.U32.AND P2, PT, R136, RZ, PT ;  /* 0x000000ff8800720c */ /* 0x000fe20003f45070 */
[----:B------:R-:W-:Y:S01]  /*9e650*/  IMAD.X R148, R148, 0x1, R2, P6 ;  /* 0x0000000194947824 */ /* 0x000fe200030e0602 */
[----:B------:R-:W-:Y:S01]  /*9e660*/  SEL R136, RZ, 0x4, !P5 ;  /* 0x00000004ff887807 */ /* 0x000fe20006800000 */
[----:B-1----:R-:W-:Y:S02]  /*9e670*/  IMAD.MOV.U32 R132, RZ, RZ, R152 ;  /* 0x000000ffff847224 */ /* 0x002fe400078e0098 */
[----:B------:R-:W-:Y:S01]  /*9e680*/  IMAD.MOV.U32 R133, RZ, RZ, R156 ;  /* 0x000000ffff857224 */ /* 0x000fe200078e009c */
[----:B------:R-:W-:Y:S01]  /*9e690*/  SEL R136, R136, RZ, !P0 ;  /* 0x000000ff88887207 */ /* 0x000fe20004000000 */
[----:B------:R-:W2:Y:S04]  /*9e6a0*/  LDL.LU R156, [R1+0x2744] ;  /* 0x00274400019c7983 */ /* 0x000ea80000300800 */
[----:B------:R1:W-:Y:S04]  /*9e6b0*/  LDGSTS.E [R250+0x28c00], [R132.64], P4 ;  /* 0x28c0000084fa7fae */ /* 0x0003e8000a121846 */
[----:B------:R1:W-:Y:S02]  /*9e6c0*/  STL [R1+0x26c4], R148 ;  /* 0x0026c49401007387 */ /* 0x0003e40000100800 */
[----:B-1----:R-:W-:Y:S01]  /*9e6d0*/  MOV R132, R141 ;  /* 0x0000008d00847202 */ /* 0x002fe20000000f00 */
[----:B------:R-:W-:Y:S01]  /*9e6e0*/  IMAD.MOV.U32 R133, RZ, RZ, R148 ;  /* 0x000000ffff857224 */ /* 0x000fe200078e0094 */
[----:B------:R-:W2:Y:S04]  /*9e6f0*/  LDL.LU R141, [R1+0x27b0] ;  /* 0x0027b000018d7983 */ /* 0x000ea80000300800 */
[----:B------:R-:W2:Y:S04]  /*9e700*/  LDL.LU R148, [R1+0x27b8] ;  /* 0x0027b80001947983 */ /* 0x000ea80000300800 */
[----:B------:R1:W-:Y:S01]  /*9e710*/  LDGSTS.E [R250+0x28e00], [R132.64], P4 ;  /* 0x28e0000084fa7fae */ /* 0x0003e2000a121846 */
[----:B------:R-:W-:-:S02]  /*9e720*/  ISETP.NE.U32.AND P4, PT, R136, RZ, PT ;  /* 0x000000ff8800720c */ /* 0x000fc40003f85070 */
[-C--:B---3--:R-:W-:Y:S02]  /*9e730*/  IADD3 R137, P5, R137, R0.reuse, RZ ;  /* 0x0000000089897210 */ /* 0x088fe40007fbe0ff */
[----:B----4-:R-:W-:-:S03]  /*9e740*/  IADD3 R153, P6, R153, R0, RZ ;  /* 0x0000000099997210 */ /* 0x010fc60007fde0ff */
[--C-:B------:R-:W-:Y:S01]  /*9e750*/  IMAD.X R144, R144, 0x1, R2.reuse, P5 ;  /* 0x0000000190907824 */ /* 0x100fe200028e0602 */
[----:B------:R3:W-:Y:S01]  /*9e760*/  STL [R1+0x2730], R137 ;  /* 0x0027308901007387 */ /* 0x0007e20000100800 */
[----:B-1----:R-:W-:Y:S01]  /*9e770*/  HMMA.1688.F32.TF32 R132, R176, R134, R216 ;  /* 0x00000086b084723c */ /* 0x002fe200000810d8 */
[----:B------:R-:W-:Y:S02]  /*9e780*/  MOV R136, R137 ;  /* 0x0000008900887202 */ /* 0x000fe40000000f00 */
[----:B------:R-:W-:Y:S01]  /*9e790*/  STL [R1+0x2738], R153 ;  /* 0x0027389901007387 */ /* 0x000fe20000100800 */
[----:B------:R-:W-:-:S03]  /*9e7a0*/  IMAD.X R160, R160, 0x1, R2, P6 ;  /* 0x00000001a0a07824 */ /* 0x000fc600030e0602 */
[----:B------:R1:W-:Y:S01]  /*9e7b0*/  STL [R1+0x272c], R144 ;  /* 0x00272c9001007387 */ /* 0x0003e20000100800 */
[----:B---3--:R-:W-:-:S03]  /*9e7c0*/  IMAD.MOV.U32 R137, RZ, RZ, R144 ;  /* 0x000000ffff897224 */ /* 0x008fc600078e0090 */
[----:B------:R-:W3:Y:S01]  /*9e7d0*/  LDL.LU R216, [R1+0x1200] ;  /* 0x0012000001d87983 */ /* 0x000ee20000300800 */
[----:B--2---:R-:W-:-:S03]  /*9e7e0*/  IADD3 R140, P5, R140, R0, RZ ;  /* 0x000000008c8c7210 */ /* 0x004fc60007fbe0ff */
[----:B------:R-:W3:Y:S04]  /*9e7f0*/  LDL.LU R217, [R1+0x1204] ;  /* 0x0012040001d97983 */ /* 0x000ee80000300800 */
[----:B------:R-:W3:Y:S04]  /*9e800*/  LDL.LU R218, [R1+0x1208] ;  /* 0x0012080001da7983 */ /* 0x000ee80000300800 */
[----:B------:R-:W3:Y:S04]  /*9e810*/  LDL.LU R219, [R1+0x120c] ;  /* 0x00120c0001db7983 */ /* 0x000ee80000300800 */
[----:B------:R-:W2:Y:S04]  /*9e820*/  LDL.LU R152, [R1+0x27ac] ;  /* 0x0027ac0001987983 */ /* 0x000ea80000300800 */
[----:B------:R-:W4:Y:S01]  /*9e830*/  LDL.LU R157, [R1+0x27b4] ;  /* 0x0027b400019d7983 */ /* 0x000f220000300800 */
[----:B------:R-:W-:-:S03]  /*9e840*/  IMAD.X R149, R149, 0x1, R2, P5 ;  /* 0x0000000195957824 */ /* 0x000fc600028e0602 */
[----:B------:R1:W-:Y:S01]  /*9e850*/  LDGSTS.E [R250+0x2a800], [R136.64], P3 ;  /* 0x2a80000088fa7fae */ /* 0x0003e20009921846 */
[----:B------:R-:W-:-:S03]  /*9e860*/  IADD3 R145, P6, R145, R0, RZ ;  /* 0x0000000091917210 */ /* 0x000fc60007fde0ff */
[----:B------:R-:W-:Y:S04]  /*9e870*/  STL [R1+0x2740], R140 ;  /* 0x0027408c01007387 */ /* 0x000fe80000100800 */
[----:B------:R1:W-:Y:S02]  /*9e880*/  STL [R1+0x2734], R160 ;  /* 0x002734a001007387 */ /* 0x0003e40000100800 */
[----:B-1----:R-:W-:Y:S01]  /*9e890*/  IMAD.MOV.U32 R136, RZ, RZ, R153 ;  /* 0x000000ffff887224 */ /* 0x002fe200078e0099 */
[----:B------:R-:W-:Y:S01]  /*9e8a0*/  MOV R137, R160 ;  /* 0x000000a000897202 */ /* 0x000fe20000000f00 */
[----:B------:R-:W3:Y:S04]  /*9e8b0*/  LDL.LU R144, [R1+0x27c0] ;  /* 0x0027c00001907983 */ /* 0x000ee80000300800 */
[----:B------:R-:W-:Y:S04]  /*9e8c0*/  STL [R1+0x2748], R145 ;  /* 0x0027489101007387 */ /* 0x000fe80000100800 */
[----:B------:R1:W-:Y:S04]  /*9e8d0*/  STL [R1+0x273c], R149 ;  /* 0x00273c9501007387 */ /* 0x0003e80000100800 */
[----:B------:R-:W3:Y:S04]  /*9e8e0*/  LDL.LU R153, [R1+0x27bc] ;  /* 0x0027bc0001997983 */ /* 0x000ee80000300800 */
[----:B------:R1:W-:Y:S04]  /*9e8f0*/  LDGSTS.E [R250+0x2aa00], [R136.64], P3 ;  /* 0x2aa0000088fa7fae */ /* 0x0003e80009921846 */
[----:B------:R-:W3:Y:S01]  /*9e900*/  LDL.LU R160, [R1+0x27c4] ;  /* 0x0027c40001a07983 */ /* 0x000ee20000300800 */
[----:B-1----:R-:W-:-:S03]  /*9e910*/  IMAD.MOV.U32 R137, RZ, RZ, R149 ;  /* 0x000000ffff897224 */ /* 0x002fc600078e0095 */
[----:B------:R-:W3:Y:S01]  /*9e920*/  LDL.LU R149, [R1+0x27c8] ;  /* 0x0027c80001957983 */ /* 0x000ee20000300800 */
[----:B------:R-:W-:Y:S01]  /*9e930*/  ISETP.GT.AND P5, PT, R3, 0x65, PT ;  /* 0x000000650300780c */ /* 0x000fe20003fa4270 */
[----:B------:R-:W-:Y:S02]  /*9e940*/  IMAD.X R156, R156, 0x1, R2, P6 ;  /* 0x000000019c9c7824 */ /* 0x000fe400030e0602 */
[----:B------:R-:W-:Y:S01]  /*9e950*/  IMAD.MOV.U32 R136, RZ, RZ, R140 ;  /* 0x000000ffff887224 */ /* 0x000fe200078e008c */
[----:B------:R-:W-:Y:S02]  /*9e960*/  SEL R140, RZ, 0x4, !P5 ;  /* 0x00000004ff8c7807 */ /* 0x000fe40006800000 */
[-C--:B------:R-:W-:Y:S01]  /*9e970*/  IADD3 R141, P5, R141, R0.reuse, RZ ;  /* 0x000000008d8d7210 */ /* 0x080fe20007fbe0ff */
[----:B------:R-:W-:Y:S01]  /*9e980*/  HMMA.1688.F32.TF32 R208, R176, R210, R220 ;  /* 0x000000d2b0d0723c */ /* 0x000fe200000810dc */
[----:B------:R1:W-:Y:S01]  /*9e990*/  STL [R1+0x2744], R156 ;  /* 0x0027449c01007387 */ /* 0x0003e20000100800 */
[----:B------:R-:W-:-:S03]  /*9e9a0*/  IADD3 R148, P6, R148, R0, RZ ;  /* 0x0000000094947210 */ /* 0x000fc60007fde0ff */
[----:B------:R1:W-:Y:S01]  /*9e9b0*/  LDGSTS.E [R250+0x2ac00], [R136.64], P3 ;  /* 0x2ac0000088fa7fae */ /* 0x0003e20009921846 */
[----:B------:R-:W-:-:S03]  /*9e9c0*/  SEL R140, R140, RZ, !P0 ;  /* 0x000000ff8c8c7207 */ /* 0x000fc60004000000 */
[----:B------:R-:W3:Y:S04]  /*9e9d0*/  LDL.LU R220, [R1+0x1210] ;  /* 0x0012100001dc7983 */ /* 0x000ee80000300800 */
[----:B------:R-:W3:Y:S01]  /*9e9e0*/  LDL.LU R221, [R1+0x1214] ;  /* 0x0012140001dd7983 */ /* 0x000ee20000300800 */
[----:B-1----:R-:W-:Y:S01]  /*9e9f0*/  MOV R136, R145 ;  /* 0x0000009100887202 */ /* 0x002fe20000000f00 */
[----:B------:R-:W-:Y:S02]  /*9ea00*/  IMAD.MOV.U32 R137, RZ, RZ, R156 ;  /* 0x000000ffff897224 */ /* 0x000fe400078e009c */
[----:B------:R1:W-:Y:S04]  /*9ea10*/  STL [R1+0x27b0], R141 ;  /* 0x0027b08d01007387 */ /* 0x0003e80000100800 */
[----:B------:R-:W3:Y:S04]  /*9ea20*/  LDL.LU R222, [R1+0x1218] ;  /* 0x0012180001de7983 */ /* 0x000ee80000300800 */
[----:B------:R-:W3:Y:S04]  /*9ea30*/  LDL.LU R223, [R1+0x121c] ;  /* 0x00121c0001df7983 */ /* 0x000ee80000300800 */
[----:B------:R-:W3:Y:S04]  /*9ea40*/  LDL.LU R156, [R1+0x282c] ;  /* 0x00282c00019c7983 */ /* 0x000ee80000300800 */
[----:B------:R1:W-:Y:S01]  /*9ea50*/  LDGSTS.E [R250+0x2ae00], [R136.64], P3 ;  /* 0x2ae0000088fa7fae */ /* 0x0003e20009921846 */
[----:B------:R-:W-:-:S02]  /*9ea60*/  ISETP.NE.U32.AND P3, PT, R140, RZ, PT ;  /* 0x000000ff8c00720c */ /* 0x000fc40003f65070 */
[----:B------:R-:W-:Y:S01]  /*9ea70*/  MOV R140, R141 ;  /* 0x0000008d008c7202 */ /* 0x000fe20000000f00 */
[----:B------:R-:W3:Y:S04]  /*9ea80*/  LDL.LU R145, [R1+0x2830] ;  /* 0x0028300001917983 */ /* 0x000ee80000300800 */
[----:B------:R-:W-:Y:S01]  /*9ea90*/  STL [R1+0x27b8], R148 ;  /* 0x0027b89401007387 */ /* 0x000fe20000100800 */
[--C-:B--2---:R-:W-:Y:S02]  /*9eaa0*/  IMAD.X R152, R152, 0x1, R2.reuse, P5 ;  /* 0x0000000198987824 */ /* 0x104fe400028e0602 */
[----:B----4-:R-:W-:-:S03]  /*9eab0*/  IMAD.X R157, R157, 0x1, R2, P6 ;  /* 0x000000019d9d7824 */ /* 0x010fc600030e0602 */
[----:B------:R2:W-:Y:S01]  /*9eac0*/  STL [R1+0x27ac], R152 ;  /* 0x0027ac9801007387 */ /* 0x0005e20000100800 */
[----:B-1----:R-:W-:-:S03]  /*9ead0*/  IMAD.MOV.U32 R141, RZ, RZ, R152 ;  /* 0x000000ffff8d7224 */ /* 0x002fc600078e0098 */
[----:B------:R-:W4:Y:S04]  /*9eae0*/  LDL.LU R161, [R1+0x2834] ;  /* 0x0028340001a17983 */ /* 0x000f280000300800 */
[----:B------:R1:W-:Y:S01]  /*9eaf0*/  LDGSTS.E [R250+0x2c800], [R140.64], P1 ;  /* 0x2c8000008cfa7fae */ /* 0x0003e20008921846 */
[----:B---3--:R-:W-:-:S05]  /*9eb00*/  IADD3 R144, P5, R144, R0, RZ ;  /* 0x0000000090907210 */ /* 0x008fca0007fbe0ff */
[----:B------:R-:W-:Y:S01]  /*9eb10*/  STL [R1+0x27c0], R144 ;  /* 0x0027c09001007387 */ /* 0x000fe20000100800 */
[----:B-1----:R-:W-:-:S03]  /*9eb20*/  MOV R141, R157 ;  /* 0x0000009d008d7202 */ /* 0x002fc60000000f00 */
[----:B------:R1:W-:Y:S01]  /*9eb30*/  STL [R1+0x27b4], R157 ;  /* 0x0027b49d01007387 */ /* 0x0003e20000100800 */
[----:B------:R-:W-:-:S03]  /*9eb40*/  IMAD.X R153, R153, 0x1, R2, P5 ;  /* 0x0000000199997824 */ /* 0x000fc600028e0602 */
[----:B--2---:R-:W2:Y:S01]  /*9eb50*/  LDL.LU R152, [R1+0x2838] ;  /* 0x0028380001987983 */ /* 0x004ea20000300800 */
[----:B------:R-:W-:Y:S01]  /*9eb60*/  IMAD.MOV.U32 R140, RZ, RZ, R148 ;  /* 0x000000ffff8c7224 */ /* 0x000fe200078e0094 */
[----:B------:R-:W-:Y:S04]  /*9eb70*/  HMMA.1688.F32.TF32 R136, R176, R138, R216 ;  /* 0x0000008ab088723c */ /* 0x000fe800000810d8 */
[----:B------:R3:W-:Y:S01]  /*9eb80*/  LDGSTS.E [R250+0x2ca00], [R140.64], P1 ;  /* 0x2ca000008cfa7fae */ /* 0x0007e20008921846 */
[----:B------:R-:W-:-:S05]  /*9eb90*/  IADD3 R149, P6, R149, R0, RZ ;  /* 0x0000000095957210 */ /* 0x000fca0007fde0ff */
[----:B------:R-:W-:Y:S04]  /*9eba0*/  STL [R1+0x27c8], R149 ;  /* 0x0027c89501007387 */ /* 0x000fe80000100800 */
[----:B------:R3:W-:Y:S04]  /*9ebb0*/  STL [R1+0x27bc], R153 ;  /* 0x0027bc9901007387 */ /* 0x0007e80000100800 */
[----:B-1----:R-:W4:Y:S04]  /*9ebc0*/  LDL.LU R157, [R1+0x283c] ;  /* 0x00283c00019d7983 */ /* 0x002f280000300800 */
[----:B------:R-:W4:Y:S01]  /*9ebd0*/  LDL.LU R148, [R1+0x2840] ;  /* 0x0028400001947983 */ /* 0x000f220000300800 */
[----:B---3--:R-:W-:-:S03]  /*9ebe0*/  IMAD.MOV.U32 R141, RZ, RZ, R153 ;  /* 0x000000ffff8d7224 */ /* 0x008fc600078e0099 */
[----:B------:R-:W3:Y:S04]  /*9ebf0*/  LDL.LU R217, [R1+0x2844] ;  /* 0x0028440001d97983 */ /* 0x000ee80000300800 */
[----:B------:R-:W3:Y:S01]  /*9ec00*/  LDL.LU R153, [R1+0x2848] ;  /* 0x0028480001997983 */ /* 0x000ee20000300800 */
[----:B------:R-:W-:Y:S01]  /*9ec10*/  ISETP.GT.AND P5, PT, R3, 0x69, PT ;  /* 0x000000690300780c */ /* 0x000fe20003fa4270 */
[----:B------:R-:W-:-:S03]  /*9ec20*/  IMAD.MOV.U32 R140, RZ, RZ, R144 ;  /* 0x000000ffff8c7224 */ /* 0x000fc600078e0090 */
[----:B------:R-:W-:Y:S01]  /*9ec30*/  SEL R144, RZ, 0x4, !P5 ;  /* 0x00000004ff907807 */ /* 0x000fe20006800000 */
[----:B------:R-:W-:Y:S01]  /*9ec40*/  IMAD.X R160, R160, 0x1, R2, P6 ;  /* 0x00000001a0a07824 */ /* 0x000fe200030e0602 */
[----:B------:R1:W-:Y:S04]  /*9ec50*/  LDGSTS.E [R250+0x2cc00], [R140.64], P1 ;  /* 0x2cc000008cfa7fae */ /* 0x0003e80008921846 */
[----:B------:R-:W-:Y:S01]  /*9ec60*/  STL [R1+0x27c4], R160 ;  /* 0x0027c4a001007387 */ /* 0x000fe20000100800 */
[----:B------:R-:W-:Y:S02]  /*9ec70*/  SEL R144, R144, RZ, !P0 ;  /* 0x000000ff90907207 */ /* 0x000fe40004000000 */
[----:B------:R-:W-:Y:S01]  /*9ec80*/  IADD3 R145, P5, R145, R0, RZ ;  /* 0x0000000091917210 */ /* 0x000fe20007fbe0ff */
[----:B-1----:R-:W-:Y:S01]  /*9ec90*/  IMAD.MOV.U32 R141, RZ, RZ, R160 ;  /* 0x000000ffff8d7224 */ /* 0x002fe200078e00a0 */
[----:B------:R-:W-:-:S02]  /*9eca0*/  MOV R140, R149 ;  /* 0x00000095008c7202 */ /* 0x000fc40000000f00 */
[----:B------:R-:W3:Y:S01]  /*9ecb0*/  LDL.LU R149, [R1+0x28b0] ;  /* 0x0028b00001957983 */ /* 0x000ee20000300800 */
[----:B------:R-:W-:-:S03]  /*9ecc0*/  IMAD.X R156, R156, 0x1, R2, P5 ;  /* 0x000000019c9c7824 */ /* 0x000fc600028e0602 */
[----:B------:R1:W-:Y:S04]  /*9ecd0*/  STL [R1+0x2830], R145 ;  /* 0x0028309101007387 */ /* 0x0003e80000100800 */
[----:B------:R2:W-:Y:S01]  /*9ece0*/  LDGSTS.E [R250+0x2ce00], [R140.64], P1 ;  /* 0x2ce000008cfa7fae */ /* 0x0005e20008921846 */
[----:B------:R-:W-:Y:S02]  /*9ecf0*/  ISETP.NE.U32.AND P1, PT, R144, RZ, PT ;  /* 0x000000ff9000720c */ /* 0x000fe40003f25070 */
[----:B------:R-:W-:Y:S01]  /*9ed00*/  MOV R144, R145 ;  /* 0x0000009100907202 */ /* 0x000fe20000000f00 */
[----:B-1----:R-:W-:-:S05]  /*9ed10*/  IMAD.MOV.U32 R145, RZ, RZ, R156 ;  /* 0x000000ffff917224 */ /* 0x002fca00078e009c */
[----:B------:R1:W-:Y:S01]  /*9ed20*/  LDGSTS.E [R250+0x2e800], [R144.64], P2 ;  /* 0x2e80000090fa7fae */ /* 0x0003e20009121846 */
[----:B--2---:R-:W-:-:S05]  /*9ed30*/  IADD3 R152, P6, R152, R0, RZ ;  /* 0x0000000098987210 */ /* 0x004fca0007fde0ff */
[----:B------:R-:W-:Y:S01]  /*9ed40*/  STL [R1+0x2838], R152 ;  /* 0x0028389801007387 */ /* 0x000fe20000100800 */
[----:B----4-:R-:W-:-:S03]  /*9ed50*/  IMAD.X R161, R161, 0x1, R2, P6 ;  /* 0x00000001a1a17824 */ /* 0x010fc600030e0602 */
[----:B------:R2:W-:Y:S04]  /*9ed60*/  STL [R1+0x282c], R156 ;  /* 0x00282c9c01007387 */ /* 0x0005e80000100800 */
[----:B------:R-:W4:Y:S04]  /*9ed70*/  LDL.LU R216, [R1+0x28ac] ;  /* 0x0028ac0001d87983 */ /* 0x000f280000300800 */
[----:B------:R-:W4:Y:S01]  /*9ed80*/  LDL.LU R224, [R1+0x1220] ;  /* 0x0012200001e07983 */ /* 0x000f220000300800 */
[----:B-1----:R-:W-:Y:S01]  /*9ed90*/  IMAD.MOV.U32 R144, RZ, RZ, R152 ;  /* 0x000000ffff907224 */ /* 0x002fe200078e0098 */
[----:B------:R-:W-:-:S05]  /*9eda0*/  MOV R145, R161 ;  /* 0x000000a100917202 */ /* 0x000fca0000000f00 */
[----:B------:R1:W-:Y:S01]  /*9edb0*/  LDGSTS.E [R250+0x2ea00], [R144.64], P2 ;  /* 0x2ea0000090fa7fae */ /* 0x0003e20009121846 */
[----:B------:R-:W-:-:S05]  /*9edc0*/  IADD3 R148, P5, R148, R0, RZ ;  /* 0x0000000094947210 */ /* 0x000fca0007fbe0ff */
[----:B------:R-:W-:Y:S01]  /*9edd0*/  STL [R1+0x2840], R148 ;  /* 0x0028409401007387 */ /* 0x000fe20000100800 */
[----:B------:R-:W-:-:S03]  /*9ede0*/  IMAD.X R157, R157, 0x1, R2, P5 ;  /* 0x000000019d9d7824 */ /* 0x000fc600028e0602 */
[----:B------:R1:W-:Y:S01]  /*9edf0*/  STL [R1+0x2834], R161 ;  /* 0x002834a101007387 */ /* 0x0003e20000100800 */
[----:B---3--:R-:W-:-:S03]  /*9ee00*/  IADD3 R153, P6, R153, R0, RZ ;  /* 0x0000000099997210 */ /* 0x008fc60007fde0ff */
[----:B------:R-:W3:Y:S04]  /*9ee10*/  LDL.LU R225, [R1+0x1224] ;  /* 0x0012240001e17983 */ /* 0x000ee80000300800 */
[----:B------:R-:W3:Y:S04]  /*9ee20*/  LDL.LU R226, [R1+0x1228] ;  /* 0x0012280001e27983 */ /* 0x000ee80000300800 */
[----:B------:R-:W3:Y:S04]  /*9ee30*/  LDL.LU R227, [R1+0x122c] ;  /* 0x00122c0001e37983 */ /* 0x000ee80000300800 */
[----:B------:R-:W3:Y:S04]  /*9ee40*/  LDL.LU R160, [R1+0x28b4] ;  /* 0x0028b40001a07983 */ /* 0x000ee80000300800 */
[----:B--2---:R-:W2:Y:S04]  /*9ee50*/  LDL.LU R156, [R1+0x28b8] ;  /* 0x0028b800019c7983 */ /* 0x004ea80000300800 */
[----:B------:R-:W-:Y:S04]  /*9ee60*/  STL [R1+0x2848], R153 ;  /* 0x0028489901007387 */ /* 0x000fe80000100800 */
[----:B------:R1:W-:Y:S04]  /*9ee70*/  STL [R1+0x283c], R157 ;  /* 0x00283c9d01007387 */ /* 0x0003e80000100800 */
[----:B------:R-:W3:Y:S01]  /*9ee80*/  LDL.LU R218, [R1+0x28bc] ;  /* 0x0028bc0001da7983 */ /* 0x000ee20000300800 */
[----:B-1----:R-:W-:-:S03]  /*9ee90*/  IMAD.MOV.U32 R145, RZ, RZ, R157 ;  /* 0x000000ffff917224 */ /* 0x002fc600078e009d */
[----:B------:R-:W3:Y:S04]  /*9eea0*/  LDL.LU R152, [R1+0x28c0] ;  /* 0x0028c00001987983 */ /* 0x000ee80000300800 */
[----:B------:R-:W3:Y:S04]  /*9eeb0*/  LDL.LU R161, [R1+0x28c4] ;  /* 0x0028c40001a17983 */ /* 0x000ee80000300800 */
[----:B------:R-:W3:Y:S01]  /*9eec0*/  LDL.LU R157, [R1+0x28c8] ;  /* 0x0028c800019d7983 */ /* 0x000ee20000300800 */
[----:B------:R-:W-:Y:S01]  /*9eed0*/  ISETP.GT.AND P5, PT, R3, 0x6d, PT ;  /* 0x0000006d0300780c */ /* 0x000fe20003fa4270 */
[----:B------:R-:W-:-:S02]  /*9eee0*/  IMAD.MOV.U32 R144, RZ, RZ, R148 ;  /* 0x000000ffff907224 */ /* 0x000fc400078e0094 */
[----:B------:R-:W-:Y:S01]  /*9eef0*/  IMAD.X R217, R217, 0x1, R2, P6 ;  /* 0x00000001d9d97824 */ /* 0x000fe200030e0602 */
[----:B------:R-:W-:Y:S02]  /*9ef00*/  SEL R148, RZ, 0x4, !P5 ;  /* 0x00000004ff947807 */ /* 0x000fe40006800000 */
[----:B------:R1:W-:Y:S01]  /*9ef10*/  LDGSTS.E [R250+0x2ec00], [R144.64], P2 ;  /* 0x2ec0000090fa7fae */ /* 0x0003e20009121846 */
[----:B------:R-:W-:Y:S02]  /*9ef20*/  IADD3 R149, P5, R149, R0, RZ ;  /* 0x0000000095957210 */ /* 0x000fe40007fbe0ff */
[----:B------:R-:W-:Y:S01]  /*9ef30*/  SEL R148, R148, RZ, !P0 ;  /* 0x000000ff94947207 */ /* 0x000fe20004000000 */
[----:B------:R-:W-:Y:S01]  /*9ef40*/  HMMA.1688.F32.TF32 R140, R176, R142, R220 ;  /* 0x0000008eb08c723c */ /* 0x000fe200000810dc */
[----:B------:R-:W-:Y:S04]  /*9ef50*/  STL [R1+0x2844], R217 ;  /* 0x002844d901007387 */ /* 0x000fe80000100800 */
[----:B------:R-:W3:Y:S01]  /*9ef60*/  LDL.LU R220, [R1+0x1230] ;  /* 0x0012300001dc7983 */ /* 0x000ee20000300800 */
[----:B-1----:R-:W-:Y:S01]  /*9ef70*/  MOV R144, R153 ;  /* 0x0000009900907202 */ /* 0x002fe20000000f00 */
[----:B------:R-:W-:-:S02]  /*9ef80*/  IMAD.MOV.U32 R145, RZ, RZ, R217 ;  /* 0x000000ffff917224 */ /* 0x000fc400078e00d9 */
[----:B------:R-:W3:Y:S04]  /*9ef90*/  LDL.LU R221, [R1+0x1234] ;  /* 0x0012340001dd7983 */ /* 0x000ee80000300800 */
[----:B------:R1:W-:Y:S01]  /*9efa0*/  LDGSTS.E [R250+0x2ee00], [R144.64], P2 ;  /* 0x2ee0000090fa7fae */ /* 0x0003e20009121846 */
[----:B------:R-:W-:Y:S02]  /*9efb0*/  ISETP.NE.U32.AND P2, PT, R148, RZ, PT ;  /* 0x000000ff9400720c */ /* 0x000fe40003f45070 */
[----:B------:R-:W-:Y:S01]  /*9efc0*/  MOV R148, R149 ;  /* 0x0000009500947202 */ /* 0x000fe20000000f00 */
[----:B------:R1:W-:Y:S04]  /*9efd0*/  STL [R1+0x28b0], R149 ;  /* 0x0028b09501007387 */ /* 0x0003e80000100800 */
[----:B------:R-:W3:Y:S04]  /*9efe0*/  LDL.LU R222, [R1+0x1238] ;  /* 0x0012380001de7983 */ /* 0x000ee80000300800 */
[----:B------:R-:W3:Y:S04]  /*9eff0*/  LDL.LU R223, [R1+0x123c] ;  /* 0x00123c0001df7983 */ /* 0x000ee80000300800 */
[----:B------:R-:W3:Y:S04]  /*9f000*/  LDL.LU R219, [R1+0x292c] ;  /* 0x00292c0001db7983 */ /* 0x000ee80000300800 */
[----:B------:R-:W3:Y:S01]  /*9f010*/  LDL.LU R153, [R1+0x2930] ;  /* 0x0029300001997983 */ /* 0x000ee20000300800 */
[----:B----4-:R-:W-:-:S04]  /*9f020*/  IMAD.X R216, R216, 0x1, R2, P5 ;  /* 0x00000001d8d87824 */ /* 0x010fc800028e0602 */
[----:B-1----:R-:W-:-:S05]  /*9f030*/  IMAD.MOV.U32 R149, RZ, RZ, R216 ;  /* 0x000000ffff957224 */ /* 0x002fca00078e00d8 */
[----:B------:R1:W-:Y:S01]  /*9f040*/  LDGSTS.E [R250+0x30800], [R148.64], P4 ;  /* 0x3080000094fa7fae */ /* 0x0003e2000a121846 */
[----:B--2---:R-:W-:-:S05]  /*9f050*/  IADD3 R156, P6, R156, R0, RZ ;  /* 0x000000009c9c7210 */ /* 0x004fca0007fde0ff */
[----:B---3--:R-:W-:Y:S01]  /*9f060*/  IMAD.X R160, R160, 0x1, R2, P6 ;  /* 0x00000001a0a07824 */ /* 0x008fe200030e0602 */
[----:B------:R-:W-:Y:S01]  /*9f070*/  STL [R1+0x28b8], R156 ;  /* 0x0028b89c01007387 */ /* 0x000fe20000100800 */
[----:B-1----:R-:W-:-:S03]  /*9f080*/  IMAD.MOV.U32 R148, RZ, RZ, R156 ;  /* 0x000000ffff947224 */ /* 0x002fc600078e009c */
[----:B------:R1:W-:Y:S01]  /*9f090*/  STL [R1+0x28ac], R216 ;  /* 0x0028acd801007387 */ /* 0x0003e20000100800 */
[----:B------:R-:W-:-:S03]  /*9f0a0*/  MOV R149, R160 ;  /* 0x000000a000957202 */ /* 0x000fc60000000f00 */
[----:B------:R-:W2:Y:S01]  /*9f0b0*/  LDL.LU R217, [R1+0x2934] ;  /* 0x0029340001d97983 */ /* 0x000ea20000300800 */
[----:B------:R-:W-:-:S03]  /*9f0c0*/  IADD3 R152, P5, R152, R0, RZ ;  /* 0x0000000098987210 */ /* 0x000fc60007fbe0ff */
[----:B------:R3:W-:Y:S02]  /*9f0d0*/  LDGSTS.E [R250+0x30a00], [R148.64], P4 ;  /* 0x30a0000094fa7fae */ /* 0x0007e4000a121846 */
[----:B------:R-:W-:Y:S02]  /*9f0e0*/  IMAD.X R218, R218, 0x1, R2, P5 ;  /* 0x00000001dada7824 */ /* 0x000fe400028e0602 */
[----:B------:R-:W-:Y:S01]  /*9f0f0*/  STL [R1+0x28c0], R152 ;  /* 0x0028c09801007387 */ /* 0x000fe20000100800 */
[----:B------:R-:W-:-:S03]  /*9f100*/  IADD3 R157, P6, R157, R0, RZ ;  /* 0x000000009d9d7210 */ /* 0x000fc60007fde0ff */
[----:B------:R4:W-:Y:S04]  /*9f110*/  STL [R1+0x28b4], R160 ;  /* 0x0028b4a001007387 */ /* 0x0009e80000100800 */
[----:B-1----:R-:W2:Y:S01]  /*9f120*/  LDL.LU R216, [R1+0x2938] ;  /* 0x0029380001d87983 */ /* 0x002ea20000300800 */
[----:B---3--:R-:W-:-:S03]  /*9f130*/  IMAD.MOV.U32 R148, RZ, RZ, R152 ;  /* 0x000000ffff947224 */ /* 0x008fc600078e0098 */
[----:B------:R-:W-:Y:S01]  /*9f140*/  STL [R1+0x28c8], R157 ;  /* 0x0028c89d01007387 */ /* 0x000fe20000100800 */
[----:B------:R-:W-:-:S03]  /*9f150*/  IMAD.MOV.U32 R149, RZ, RZ, R218 ;  /* 0x000000ffff957224 */ /* 0x000fc600078e00da */
[----:B------:R1:W-:Y:S01]  /*9f160*/  STL [R1+0x28bc], R218 ;  /* 0x0028bcda01007387 */ /* 0x0003e20000100800 */
[----:B------:R-:W-:-:S03]  /*9f170*/  IMAD.X R161, R161, 0x1, R2, P6 ;  /* 0x00000001a1a17824 */ /* 0x000fc600030e0602 */
[----:B----4-:R-:W2:Y:S04]  /*9f180*/  LDL.LU R160, [R1+0x293c] ;  /* 0x00293c0001a07983 */ /* 0x010ea80000300800 */
[----:B------:R-:W4:Y:S04]  /*9f190*/  LDL.LU R156, [R1+0x2940] ;  /* 0x00294000019c7983 */ /* 0x000f280000300800 */
[----:B-1----:R-:W2:Y:S04]  /*9f1a0*/  LDL.LU R218, [R1+0x2944] ;  /* 0x0029440001da7983 */ /* 0x002ea80000300800 */
[----:B------:R1:W-:Y:S04]  /*9f1b0*/  LDGSTS.E [R250+0x30c00], [R148.64], P4 ;  /* 0x30c0000094fa7fae */ /* 0x0003e8000a121846 */
[----:B------:R1:W-:Y:S02]  /*9f1c0*/  STL [R1+0x28c4], R161 ;  /* 0x0028c4a101007387 */ /* 0x0003e40000100800 */
[----:B-1----:R-:W-:-:S02]  /*9f1d0*/  IMAD.MOV.U32 R149, RZ, RZ, R161 ;  /* 0x000000ffff957224 */ /* 0x002fc400078e00a1 */
[----:B------:R-:W2:Y:S01]  /*9f1e0*/  LDL.LU R161, [R1+0x2948] ;  /* 0x0029480001a17983 */ /* 0x000ea20000300800 */
[----:B------:R-:W-:-:S04]  /*9f1f0*/  ISETP.GT.AND P5, PT, R3, 0x71, PT ;  /* 0x000000710300780c */ /* 0x000fc80003fa4270 */
[----:B------:R-:W-:Y:S02]  /*9f200*/  SEL R152, RZ, 0x4, !P5 ;  /* 0x00000004ff987807 */ /* 0x000fe40006800000 */
[----:B------:R-:W-:Y:S02]  /*9f210*/  IADD3 R153, P5, R153, R0, RZ ;  /* 0x0000000099997210 */ /* 0x000fe40007fbe0ff */
[----:B------:R-:W-:Y:S02]  /*9f220*/  MOV R148, R157 ;  /* 0x0000009d00947202 */ /* 0x000fe40000000f00 */
[----:B------:R-:W-:Y:S01]  /*9f230*/  SEL R152, R152, RZ, !P0 ;  /* 0x000000ff98987207 */ /* 0x000fe20004000000 */
[----:B------:R-:W-:Y:S01]  /*9f240*/  IMAD.X R219, R219, 0x1, R2, P5 ;  /* 0x00000001dbdb7824 */ /* 0x000fe200028e0602 */
[----:B------:R-:W2:Y:S04]  /*9f250*/  LDL.LU R157, [R1+0x29b0] ;  /* 0x0029b000019d7983 */ /* 0x000ea80000300800 */
[----:B------:R1:W-:Y:S04]  /*9f260*/  STL [R1+0x2930], R153 ;  /* 0x0029309901007387 */ /* 0x0003e80000100800 */
[----:B------:R1:W-:Y:S01]  /*9f270*/  LDGSTS.E [R250+0x30e00], [R148.64], P4 ;  /* 0x30e0000094fa7fae */ /* 0x0003e2000a121846 */
[----:B------:R-:W-:-:S02]  /*9f280*/  ISETP.NE.U32.AND P4, PT, R152, RZ, PT ;  /* 0x000000ff9800720c */ /* 0x000fc40003f85070 */
[----:B------:R-:W-:Y:S01]  /*9f290*/  MOV R152, R153 ;  /* 0x0000009900987202 */ /* 0x000fe20000000f00 */
[----:B-1----:R-:W-:-:S05]  /*9f2a0*/  IMAD.MOV.U32 R153, RZ, RZ, R219 ;  /* 0x000000ffff997224 */ /* 0x002fca00078e00db */
[----:B------:R1:W-:Y:S01]  /*9f2b0*/  LDGSTS.E [R250+0x32800], [R152.64], P3 ;  /* 0x3280000098fa7fae */ /* 0x0003e20009921846 */
[----:B------:R-:W-:Y:S01]  /*9f2c0*/  HMMA.1688.F32.TF32 R148, R176, R150, R220 ;  /* 0x00000096b094723c */ /* 0x000fe200000810dc */
[----:B--2---:R-:W-:-:S05]  /*9f2d0*/  IADD3 R216, P6, R216, R0, RZ ;  /* 0x00000000d8d87210 */ /* 0x004fca0007fde0ff */
[----:B------:R-:W-:Y:S01]  /*9f2e0*/  IMAD.X R217, R217, 0x1, R2, P6 ;  /* 0x00000001d9d97824 */ /* 0x000fe200030e0602 */
[----:B------:R-:W-:Y:S04]  /*9f2f0*/  STL [R1+0x2938], R216 ;  /* 0x002938d801007387 */ /* 0x000fe80000100800 */
[----:B------:R2:W-:Y:S04]  /*9f300*/  STL [R1+0x292c], R219 ;  /* 0x00292cdb01007387 */ /* 0x0005e80000100800 */
[----:B------:R-:W3:Y:S01]  /*9f310*/  LDL.LU R228, [R1+0x1240] ;  /* 0x0012400001e47983 */ /* 0x000ee20000300800 */
[----:B----4-:R-:W-:-:S05]  /*9f320*/  IADD3 R156, P5, R156, R0, RZ ;  /* 0x000000009c9c7210 */ /* 0x010fca0007fbe0ff */
[----:B------:R-:W-:Y:S01]  /*9f330*/  STL [R1+0x2940], R156 ;  /* 0x0029409c01007387 */ /* 0x000fe20000100800 */
[----:B--2---:R-:W-:-:S03]  /*9f340*/  IMAD.X R160, R160, 0x1, R2, P5 ;  /* 0x00000001a0a07824 */ /* 0x004fc600028e0602 */
[----:B------:R2:W-:Y:S04]  /*9f350*/  STL [R1+0x2934], R217 ;  /* 0x002934d901007387 */ /* 0x0005e80000100800 */
[----:B------:R-:W3:Y:S01]  /*9f360*/  LDL.LU R229, [R1+0x1244] ;  /* 0x0012440001e57983 */ /* 0x000ee20000300800 */
[----:B-1----:R-:W-:-:S03]  /*9f370*/  IMAD.MOV.U32 R152, RZ, RZ, R216 ;  /* 0x000000ffff987224 */ /* 0x002fc600078e00d8 */
[----:B------:R-:W3:Y:S01]  /*9f380*/  LDL.LU R230, [R1+0x1248] ;  /* 0x0012480001e67983 */ /* 0x000ee20000300800 */
[----:B------:R-:W-:-:S03]  /*9f390*/  IADD3 R161, P6, R161, R0, RZ ;  /* 0x00000000a1a17210 */ /* 0x000fc60007fde0ff */
[----:B------:R-:W3:Y:S01]  /*9f3a0*/  LDL.LU R231, [R1+0x124c] ;  /* 0x00124c0001e77983 */ /* 0x000ee20000300800 */
[----:B------:R-:W-:-:S03]  /*9f3b0*/  MOV R153, R217 ;  /* 0x000000d900997202 */ /* 0x000fc60000000f00 */
[----:B------:R-:W4:Y:S04]  /*9f3c0*/  LDL.LU R219, [R1+0x29ac] ;  /* 0x0029ac0001db7983 */ /* 0x000f280000300800 */
[----:B------:R-:W-:Y:S04]  /*9f3d0*/  STL [R1+0x2948], R161 ;  /* 0x002948a101007387 */ /* 0x000fe80000100800 */
[----:B------:R1:W-:Y:S04]  /*9f3e0*/  STL [R1+0x293c], R160 ;  /* 0x00293ca001007387 */ /* 0x0003e80000100800 */
[----:B------:R-:W3:Y:S01]  /*9f3f0*/  LDL.LU R220, [R1+0x29b4] ;  /* 0x0029b40001dc7983 */ /* 0x000ee20000300800 */
[----:B------:R-:W-:-:S03]  /*9f400*/  IMAD.X R218, R218, 0x1, R2, P6 ;  /* 0x00000001dada7824 */ /* 0x000fc600030e0602 */
[----:B--2---:R-:W2:Y:S04]  /*9f410*/  LDL.LU R217, [R1+0x29b8] ;  /* 0x0029b80001d97983 */ /* 0x004ea80000300800 */
[----:B------:R1:W-:Y:S04]  /*9f420*/  LDGSTS.E [R250+0x32a00], [R152.64], P3 ;  /* 0x32a0000098fa7fae */ /* 0x0003e80009921846 */
[----:B------:R-:W3:Y:S01]  /*9f430*/  LDL.LU R216, [R1+0x29bc] ;  /* 0x0029bc0001d87983 */ /* 0x000ee20000300800 */
[----:B-1----:R-:W-:Y:S02]  /*9f440*/  IMAD.MOV.U32 R152, RZ, RZ, R156 ;  /* 0x000000ffff987224 */ /* 0x002fe400078e009c */
[----:B------:R-:W-:-:S02]  /*9f450*/  IMAD.MOV.U32 R153, RZ, RZ, R160 ;  /* 0x000000ffff997224 */ /* 0x000fc400078e00a0 */
[----:B------:R-:W3:Y:S04]  /*9f460*/  LDL.LU R160, [R1+0x29c0] ;  /* 0x0029c00001a07983 */ /* 0x000ee80000300800 */
[----:B------:R1:W-:Y:S04]  /*9f470*/  STL [R1+0x2944], R218 ;  /* 0x002944da01007387 */ /* 0x0003e80000100800 */
[----:B------:R1:W-:Y:S04]  /*9f480*/  LDGSTS.E [R250+0x32c00], [R152.64], P3 ;  /* 0x32c0000098fa7fae */ /* 0x0003e80009921846 */
[----:B------:R-:W3:Y:S01]  /*9f490*/  LDL.LU R222, [R1+0x29c4] ;  /* 0x0029c40001de7983 */ /* 0x000ee20000300800 */
[----:B-1----:R-:W-:-:S03]  /*9f4a0*/  IMAD.MOV.U32 R153, RZ, RZ, R218 ;  /* 0x000000ffff997224 */ /* 0x002fc600078e00da */
[----:B------:R-:W3:Y:S01]  /*9f4b0*/  LDL.LU R218, [R1+0x29c8] ;  /* 0x0029c80001da7983 */ /* 0x000ee20000300800 */
[----:B------:R-:W-:Y:S02]  /*9f4c0*/  ISETP.GT.AND P5, PT, R3, 0x75, PT ;  /* 0x000000750300780c */ /* 0x000fe40003fa4270 */
[----:B------:R-:W-:Y:S02]  /*9f4d0*/  MOV R152, R161 ;  /* 0x000000a100987202 */ /* 0x000fe40000000f00 */
[----:B------:R-:W-:Y:S02]  /*9f4e0*/  SEL R156, RZ, 0x4, !P5 ;  /* 0x00000004ff9c7807 */ /* 0x000fe40006800000 */
[----:B------:R-:W-:Y:S01]  /*9f4f0*/  IADD3 R157, P5, R157, R0, RZ ;  /* 0x000000009d9d7210 */ /* 0x000fe20007fbe0ff */
[----:B------:R1:W-:Y:S01]  /*9f500*/  LDGSTS.E [R250+0x32e00], [R152.64], P3 ;  /* 0x32e0000098fa7fae */ /* 0x0003e20009921846 */
[----:B------:R-:W-:Y:S01]  /*9f510*/  SEL R156, R156, RZ, !P0 ;  /* 0x000000ff9c9c7207 */ /* 0x000fe20004000000 */
[----:B------:R-:W-:Y:S02]  /*9f520*/  HMMA.1688.F32.TF32 R144, R176, R146, R224 ;  /* 0x00000092b090723c */ /* 0x000fe400000810e0 */
[----:B------:R1:W-:Y:S01]  /*9f530*/  STL [R1+0x29b0], R157 ;  /* 0x0029b09d01007387 */ /* 0x0003e20000100800 */
[----:B------:R-:W-:-:S02]  /*9f540*/  ISETP.NE.U32.AND P3, PT, R156, RZ, PT ;  /* 0x000000ff9c00720c */ /* 0x000fc40003f65070 */
[----:B------:R-:W-:Y:S01]  /*9f550*/  MOV R156, R157 ;  /* 0x0000009d009c7202 */ /* 0x000fe20000000f00 */
[----:B------:R-:W3:Y:S04]  /*9f560*/  LDL.LU R224, [R1+0x1250] ;  /* 0x0012500001e07983 */ /* 0x000ee80000300800 */
        /* <DEDUP_REMOVED lines=13> */
[----:B------:R-:W2:Y:S04]  /*9f640*/  LDL.LU R221, [R1+0x2a2c] ;  /* 0x002a2c0001dd7983 */ /* 0x000ea80000300800 */
[----:B------:R3:W-:Y:S01]  /*9f650*/  LDGSTS.E [R250+0x34a00], [R156.64], P1 ;  /* 0x34a000009cfa7fae */ /* 0x0007e20008921846 */
[----:B------:R-:W-:-:S05]  /*9f660*/  IADD3 R160, P5, R160, R0, RZ ;  /* 0x00000000a0a07210 */ /* 0x000fca0007fbe0ff */
[----:B------:R-:W-:Y:S01]  /*9f670*/  IMAD.X R216, R216, 0x1, R2, P5 ;  /* 0x00000001d8d87824 */ /* 0x000fe200028e0602 */
[----:B------:R-:W-:Y:S04]  /*9f680*/  STL [R1+0x29c0], R160 ;  /* 0x0029c0a001007387 */ /* 0x000fe80000100800 */
[----:B------:R4:W-:Y:S01]  /*9f690*/  STL [R1+0x29b4], R220 ;  /* 0x0029b4dc01007387 */ /* 0x0009e20000100800 */
[----:B---3--:R-:W-:-:S03]  /*9f6a0*/  IMAD.MOV.U32 R156, RZ, RZ, R160 ;  /* 0x000000ffff9c7224 */ /* 0x008fc600078e00a0 */
[----:B-1----:R-:W3:Y:S01]  /*9f6b0*/  LDL.LU R219, [R1+0x2a38] ;  /* 0x002a380001db7983 */ /* 0x002ee20000300800 */
[----:B------:R-:W-:-:S05]  /*9f6c0*/  IMAD.MOV.U32 R157, RZ, RZ, R216 ;  /* 0x000000ffff9d7224 */ /* 0x000fca00078e00d8 */
[----:B------:R1:W-:Y:S01]  /*9f6d0*/  LDGSTS.E [R250+0x34c00], [R156.64], P1 ;  /* 0x34c000009cfa7fae */ /* 0x0003e20008921846 */
[----:B------:R-:W-:-:S05]  /*9f6e0*/  IADD3 R218, P6, R218, R0, RZ ;  /* 0x00000000dada7210 */ /* 0x000fca0007fde0ff */
[----:B------:R-:W-:Y:S01]  /*9f6f0*/  STL [R1+0x29c8], R218 ;  /* 0x0029c8da01007387 */ /* 0x000fe20000100800 */
[----:B------:R-:W-:-:S03]  /*9f700*/  IMAD.X R222, R222, 0x1, R2, P6 ;  /* 0x00000001dede7824 */ /* 0x000fc600030e0602 */
[----:B------:R1:W-:Y:S04]  /*9f710*/  STL [R1+0x29bc], R216 ;  /* 0x0029bcd801007387 */ /* 0x0003e80000100800 */
[----:B----4-:R-:W4:Y:S04]  /*9f720*/  LDL.LU R220, [R1+0x2a34] ;  /* 0x002a340001dc7983 */ /* 0x010f280000300800 */
[----:B------:R-:W4:Y:S01]  /*9f730*/  LDL.LU R217, [R1+0x2a3c] ;  /* 0x002a3c0001d97983 */ /* 0x000f220000300800 */
[----:B-1----:R-:W-:-:S03]  /*9f740*/  MOV R156, R218 ;  /* 0x000000da009c7202 */ /* 0x002fc60000000f00 */
[----:B------:R-:W4:Y:S04]  /*9f750*/  LDL.LU R216, [R1+0x2a40] ;  /* 0x002a400001d87983 */ /* 0x000f280000300800 */
[----:B------:R1:W-:Y:S04]  /*9f760*/  STL [R1+0x29c4], R222 ;  /* 0x0029c4de01007387 */ /* 0x0003e80000100800 */
[----:B------:R-:W4:Y:S04]  /*9f770*/  LDL.LU R223, [R1+0x2a44] ;  /* 0x002a440001df7983 */ /* 0x000f280000300800 */
[----:B------:R-:W4:Y:S01]  /*9f780*/  LDL.LU R218, [R1+0x2a48] ;  /* 0x002a480001da7983 */ /* 0x000f220000300800 */
[----:B------:R-:W-:-:S04]  /*9f790*/  ISETP.GT.AND P5, PT, R3, 0x79, PT ;  /* 0x000000790300780c */ /* 0x000fc80003fa4270 */
[----:B------:R-:W-:Y:S02]  /*9f7a0*/  SEL R160, RZ, 0x4, !P5 ;  /* 0x00000004ffa07807 */ /* 0x000fe40006800000 */
[----:B------:R-:W-:Y:S01]  /*9f7b0*/  IADD3 R161, P5, R161, R0, RZ ;  /* 0x00000000a1a17210 */ /* 0x000fe20007fbe0ff */
[----:B------:R-:W-:Y:S01]  /*9f7c0*/  IMAD.MOV.U32 R157, RZ, RZ, R222 ;  /* 0x000000ffff9d7224 */ /* 0x000fe200078e00de */
[----:B------:R-:W-:-:S03]  /*9f7d0*/  SEL R160, R160, RZ, !P0 ;  /* 0x000000ffa0a07207 */ /* 0x000fc60004000000 */
[----:B------:R2:W-:Y:S01]  /*9f7e0*/  STL [R1+0x2a30], R161 ;  /* 0x002a30a101007387 */ /* 0x0005e20000100800 */
[C---:B------:R-:W-:Y:S03]  /*9f7f0*/  HMMA.1688.F32.TF32 R152, R176.reuse, R154, R228 ;  /* 0x0000009ab098723c */ /* 0x040fe600000810e4 */
[----:B-1----:R-:W4:Y:S04]  /*9f800*/  LDL.LU R222, [R1+0x2aac] ;  /* 0x002aac0001de7983 */ /* 0x002f280000300800 */
[----:B------:R1:W-:Y:S01]  /*9f810*/  LDGSTS.E [R250+0x34e00], [R156.64], P1 ;  /* 0x34e000009cfa7fae */ /* 0x0003e20008921846 */
[----:B------:R-:W-:Y:S02]  /*9f820*/  ISETP.NE.U32.AND P1, PT, R160, RZ, PT ;  /* 0x000000ffa000720c */ /* 0x000fe40003f25070 */
[----:B------:R-:W-:Y:S01]  /*9f830*/  MOV R160, R161 ;  /* 0x000000a100a07202 */ /* 0x000fe20000000f00 */
[----:B-1----:R-:W-:Y:S01]  /*9f840*/  HMMA.1688.F32.TF32 R156, R176, R158, R224 ;  /* 0x0000009eb09c723c */ /* 0x002fe200000810e0 */
[----:B--2---:R-:W-:-:S04]  /*9f850*/  IMAD.X R221, R221, 0x1, R2, P5 ;  /* 0x00000001dddd7824 */ /* 0x004fc800028e0602 */
[----:B------:R-:W-:-:S05]  /*9f860*/  IMAD.MOV.U32 R161, RZ, RZ, R221 ;  /* 0x000000ffffa17224 */ /* 0x000fca00078e00dd */
[----:B------:R1:W-:Y:S01]  /*9f870*/  LDGSTS.E [R250+0x36800], [R160.64], P2 ;  /* 0x36800000a0fa7fae */ /* 0x0003e20009121846 */
[----:B---3--:R-:W-:-:S05]  /*9f880*/  IADD3 R219, P6, R219, R0, RZ ;  /* 0x00000000dbdb7210 */ /* 0x008fca0007fde0ff */
[----:B------:R-:W-:Y:S04]  /*9f890*/  STL [R1+0x2a38], R219 ;  /* 0x002a38db01007387 */ /* 0x000fe80000100800 */
[----:B------:R2:W-:Y:S04]  /*9f8a0*/  STL [R1+0x2a2c], R221 ;  /* 0x002a2cdd01007387 */ /* 0x0005e80000100800 */
[----:B------:R-:W3:Y:S04]  /*9f8b0*/  LDL.LU R228, [R1+0x1260] ;  /* 0x0012600001e47983 */ /* 0x000ee80000300800 */
[----:B------:R-:W3:Y:S01]  /*9f8c0*/  LDL.LU R229, [R1+0x1264] ;  /* 0x0012640001e57983 */ /* 0x000ee20000300800 */
[----:B----4-:R-:W-:-:S03]  /*9f8d0*/  IMAD.X R220, R220, 0x1, R2, P6 ;  /* 0x00000001dcdc7824 */ /* 0x010fc600030e0602 */
[----:B------:R-:W3:Y:S04]  /*9f8e0*/  LDL.LU R230, [R1+0x1268] ;  /* 0x0012680001e67983 */ /* 0x000ee80000300800 */
[----:B------:R-:W3:Y:S01]  /*9f8f0*/  LDL.LU R231, [R1+0x126c] ;  /* 0x00126c0001e77983 */ /* 0x000ee20000300800 */
[----:B------:R-:W-:-:S03]  /*9f900*/  IADD3 R216, P5, R216, R0, RZ ;  /* 0x00000000d8d87210 */ /* 0x000fc60007fbe0ff */
[----:B--2---:R-:W2:Y:S02]  /*9f910*/  LDL.LU R221, [R1+0x2ab0] ;  /* 0x002ab00001dd7983 */ /* 0x004ea40000300800 */
[----:B------:R-:W-:Y:S02]  /*9f920*/  IMAD.X R217, R217, 0x1, R2, P5 ;  /* 0x00000001d9d97824 */ /* 0x000fe400028e0602 */
[----:B------:R-:W-:Y:S01]  /*9f930*/  STL [R1+0x2a40], R216 ;  /* 0x002a40d801007387 */ /* 0x000fe20000100800 */
[----:B-1----:R-:W-:Y:S01]  /*9f940*/  IMAD.MOV.U32 R160, RZ, RZ, R219 ;  /* 0x000000ffffa07224 */ /* 0x002fe200078e00db */
[----:B------:R-:W-:Y:S02]  /*9f950*/  IADD3 R218, P6, R218, R0, RZ ;  /* 0x00000000dada7210 */ /* 0x000fe40007fde0ff */
[----:B------:R1:W-:Y:S01]  /*9f960*/  STL [R1+0x2a34], R220 ;  /* 0x002a34dc01007387 */ /* 0x0003e20000100800 */
[----:B------:R-:W-:-:S03]  /*9f970*/  MOV R161, R220 ;  /* 0x000000dc00a17202 */ /* 0x000fc60000000f00 */
[----:B------:R-:W-:Y:S04]  /*9f980*/  STL [R1+0x2a48], R218 ;  /* 0x002a48da01007387 */ /* 0x000fe80000100800 */
[----:B------:R4:W-:Y:S04]  /*9f990*/  STL [R1+0x2a3c], R217 ;  /* 0x002a3cd901007387 */ /* 0x0009e80000100800 */
[----:B------:R-:W3:Y:S04]  /*9f9a0*/  LDL.LU R226, [R1+0x2ab4] ;  /* 0x002ab40001e27983 */ /* 0x000ee80000300800 */
[----:B-1----:R-:W3:Y:S04]  /*9f9b0*/  LDL.LU R220, [R1+0x2ab8] ;  /* 0x002ab80001dc7983 */ /* 0x002ee80000300800 */
[----:B------:R1:W-:Y:S04]  /*9f9c0*/  LDGSTS.E [R250+0x36a00], [R160.64], P2 ;  /* 0x36a00000a0fa7fae */ /* 0x0003e80009121846 */
[----:B------:R-:W3:Y:S01]  /*9f9d0*/  LDL.LU R225, [R1+0x2abc] ;  /* 0x002abc0001e17983 */ /* 0x000ee20000300800 */
[----:B-1----:R-:W-:-:S03]  /*9f9e0*/  IMAD.MOV.U32 R161, RZ, RZ, R217 ;  /* 0x000000ffffa17224 */ /* 0x002fc600078e00d9 */
[----:B----4-:R-:W4:Y:S01]  /*9f9f0*/  LDL.LU R217, [R1+0x2ac0] ;  /* 0x002ac00001d97983 */ /* 0x010f220000300800 */
[----:B------:R-:W-:-:S03]  /*9fa00*/  IMAD.X R223, R223, 0x1, R2, P6 ;  /* 0x00000001dfdf7824 */ /* 0x000fc600030e0602 */
[----:B------:R-:W4:Y:S04]  /*9fa10*/  LDL.LU R224, [R1+0x2ac4] ;  /* 0x002ac40001e07983 */ /* 0x000f280000300800 */
[----:B------:R1:W-:Y:S04]  /*9fa20*/  STL [R1+0x2a44], R223 ;  /* 0x002a44df01007387 */ /* 0x0003e80000100800 */
[----:B------:R-:W4:Y:S01]  /*9fa30*/  LDL.LU R219, [R1+0x2ac8] ;  /* 0x002ac80001db7983 */ /* 0x000f220000300800 */
[----:B------:R-:W-:Y:S01]  /*9fa40*/  ISETP.GT.AND P5, PT, R3, 0x7d, PT ;  /* 0x0000007d0300780c */ /* 0x000fe20003fa4270 */
[----:B------:R-:W-:-:S03]  /*9fa50*/  IMAD.MOV.U32 R160, RZ, RZ, R216 ;  /* 0x000000ffffa07224 */ /* 0x000fc600078e00d8 */
[----:B------:R-:W-:Y:S02]  /*9fa60*/  SEL R216, RZ, 0x4, !P5 ;  /* 0x00000004ffd87807 */ /* 0x000fe40006800000 */
[----:B------:R1:W-:Y:S02]  /*9fa70*/  LDGSTS.E [R250+0x36c00], [R160.64], P2 ;  /* 0x36c00000a0fa7fae */ /* 0x0003e40009121846 */
[----:B------:R-:W-:Y:S01]  /*9fa80*/  SEL R216, R216, RZ, !P0 ;  /* 0x000000ffd8d87207 */ /* 0x000fe20004000000 */
[----:B-1----:R-:W-:Y:S01]  /*9fa90*/  IMAD.MOV.U32 R161, RZ, RZ, R223 ;  /* 0x000000ffffa17224 */ /* 0x002fe200078e00df */
[----:B------:R-:W-:Y:S01]  /*9faa0*/  MOV R160, R218 ;  /* 0x000000da00a07202 */ /* 0x000fe20000000f00 */
[----:B------:R-:W4:Y:S04]  /*9fab0*/  LDL.LU R223, [R1+0x2b30] ;  /* 0x002b300001df7983 */ /* 0x000f280000300800 */
[----:B------:R-:W4:Y:S04]  /*9fac0*/  LDL.LU R218, [R1+0x2b38] ;  /* 0x002b380001da7983 */ /* 0x000f280000300800 */
[----:B------:R1:W-:Y:S01]  /*9fad0*/  LDGSTS.E [R250+0x36e00], [R160.64], P2 ;  /* 0x36e00000a0fa7fae */ /* 0x0003e20009121846 */
[----:B------:R-:W-:-:S02]  /*9fae0*/  ISETP.NE.U32.AND P2, PT, R216, RZ, PT ;  /* 0x000000ffd800720c */ /* 0x000fc40003f45070 */
[----:B--2---:R-:W-:-:S05]  /*9faf0*/  IADD3 R221, P5, R221, R0, RZ ;  /* 0x00000000dddd7210 */ /* 0x004fca0007fbe0ff */
[----:B------:R-:W-:Y:S01]  /*9fb00*/  IMAD.X R222, R222, 0x1, R2, P5 ;  /* 0x00000001dede7824 */ /* 0x000fe200028e0602 */
[----:B------:R-:W-:Y:S01]  /*9fb10*/  STL [R1+0x2ab0], R221 ;  /* 0x002ab0dd01007387 */ /* 0x000fe20000100800 */
[----:B-1----:R-:W-:Y:S02]  /*9fb20*/  MOV R160, R221 ;  /* 0x000000dd00a07202 */ /* 0x002fe40000000f00 */
[----:B------:R-:W-:Y:S01]  /*9fb30*/  IMAD.MOV.U32 R161, RZ, RZ, R222 ;  /* 0x000000ffffa17224 */ /* 0x000fe200078e00de */
[----:B---3--:R-:W-:Y:S04]  /*9fb40*/  HMMA.1688.F32.TF32 R176, R176, R162, R228 ;  /* 0x000000a2b0b0723c */ /* 0x008fe800000810e4 */
[----:B------:R1:W-:Y:S01]  /*9fb50*/  LDGSTS.E [R250+0x38800], [R160.64], P4 ;  /* 0x38800000a0fa7fae */ /* 0x0003e2000a121846 */
[----:B------:R-:W-:-:S05]  /*9fb60*/  IADD3 R220, P6, R220, R0, RZ ;  /* 0x00000000dcdc7210 */ /* 0x000fca0007fde0ff */
[----:B------:R-:W-:Y:S01]  /*9fb70*/  STL [R1+0x2ab8], R220 ;  /* 0x002ab8dc01007387 */ /* 0x000fe20000100800 */
[----:B------:R-:W-:-:S03]  /*9fb80*/  IMAD.X R226, R226, 0x1, R2, P6 ;  /* 0x00000001e2e27824 */ /* 0x000fc600030e0602 */
[----:B------:R2:W-:Y:S04]  /*9fb90*/  STL [R1+0x2aac], R222 ;  /* 0x002aacde01007387 */ /* 0x0005e80000100800 */
[----:B------:R-:W3:Y:S04]  /*9fba0*/  LDL.LU R216, [R1+0x2b2c] ;  /* 0x002b2c0001d87983 */ /* 0x000ee80000300800 */
[----:B------:R-:W3:Y:S01]  /*9fbb0*/  LDL.LU R227, [R1+0x2b34] ;  /* 0x002b340001e37983 */ /* 0x000ee20000300800 */
[----:B----4-:R-:W-:-:S05]  /*9fbc0*/  IADD3 R217, P5, R217, R0, RZ ;  /* 0x00000000d9d97210 */ /* 0x010fca0007fbe0ff */
[----:B------:R4:W-:Y:S04]  /*9fbd0*/  STL [R1+0x2ac0], R217 ;  /* 0x002ac0d901007387 */ /* 0x0009e80000100800 */
[----:B------:R1:W-:Y:S04]  /*9fbe0*/  STL [R1+0x2ab4], R226 ;  /* 0x002ab4e201007387 */ /* 0x0003e80000100800 */
[----:B--2---:R-:W2:Y:S04]  /*9fbf0*/  LDL.LU R222, [R1+0x2b3c] ;  /* 0x002b3c0001de7983 */ /* 0x004ea80000300800 */
[----:B------:R-:W2:Y:S01]  /*9fc00*/  LDL.LU R221, [R1+0x2b40] ;  /* 0x002b400001dd7983 */ /* 0x000ea20000300800 */
[----:B------:R-:W-:Y:S01]  /*9fc10*/  IADD3 R219, P6, R219, R0, RZ ;  /* 0x00000000dbdb7210 */ /* 0x000fe20007fde0ff */
[----:B------:R-:W-:Y:S01]  /*9fc20*/  IMAD.X R225, R225, 0x1, R2, P5 ;  /* 0x00000001e1e17824 */ /* 0x000fe200028e0602 */
[----:B-1----:R-:W-:Y:S01]  /*9fc30*/  MOV R161, R226 ;  /* 0x000000e200a17202 */ /* 0x002fe20000000f00 */
[----:B------:R-:W2:Y:S01]  /*9fc40*/  LDL.LU R163, [R1+0x2b48] ;  /* 0x002b480001a37983 */ /* 0x000ea20000300800 */
[----:B------:R-:W-:-:S03]  /*9fc50*/  IMAD.MOV.U32 R160, RZ, RZ, R220 ;  /* 0x000000ffffa07224 */ /* 0x000fc600078e00dc */
[----:B------:R-:W-:Y:S04]  /*9fc60*/  STL [R1+0x2ac8], R219 ;  /* 0x002ac8db01007387 */ /* 0x000fe80000100800 */
[----:B------:R1:W-:Y:S04]  /*9fc70*/  STL [R1+0x2abc], R225 ;  /* 0x002abce101007387 */ /* 0x0003e80000100800 */
[----:B------:R-:W2:Y:S04]  /*9fc80*/  LDL.LU R220, [R1+0x2b44] ;  /* 0x002b440001dc7983 */ /* 0x000ea80000300800 */
[----:B------:R1:W-:Y:S01]  /*9fc90*/  LDGSTS.E [R250+0x38a00], [R160.64], P4 ;  /* 0x38a00000a0fa7fae */ /* 0x0003e2000a121846 */
[----:B------:R-:W-:Y:S01]  /*9fca0*/  ISETP.GT.AND P5, PT, R3, 0x2, PT ;  /* 0x000000020300780c */ /* 0x000fe20003fa4270 */
[----:B------:R-:W-:-:S03]  /*9fcb0*/  IMAD.X R224, R224, 0x1, R2, P6 ;  /* 0x00000001e0e07824 */ /* 0x000fc600030e0602 */
[----:B------:R-:W-:Y:S01]  /*9fcc0*/  SEL R162, RZ, 0x4, !P5 ;  /* 0x00000004ffa27807 */ /* 0x000fe20006800000 */
[----:B-1----:R-:W-:Y:S02]  /*9fcd0*/  IMAD.MOV.U32 R160, RZ, RZ, R217 ;  /* 0x000000ffffa07224 */ /* 0x002fe400078e00d9 */
[----:B----4-:R-:W2:Y:S01]  /*9fce0*/  LDL.LU R217, [R1+0x2bb0] ;  /* 0x002bb00001d97983 */ /* 0x010ea20000300800 */
[----:B------:R-:W-:Y:S01]  /*9fcf0*/  IMAD.MOV.U32 R161, RZ, RZ, R225 ;  /* 0x000000ffffa17224 */ /* 0x000fe200078e00e1 */
[----:B------:R-:W-:Y:S02]  /*9fd00*/  IADD3 R223, P5, R223, R0, RZ ;  /* 0x00000000dfdf7210 */ /* 0x000fe40007fbe0ff */
[----:B------:R1:W-:Y:S04]  /*9fd10*/  STL [R1+0x2ac4], R224 ;  /* 0x002ac4e001007387 */ /* 0x0003e80000100800 */
[----:B------:R-:W2:Y:S04]  /*9fd20*/  LDL.LU R226, [R1+0x2bac] ;  /* 0x002bac0001e27983 */ /* 0x000ea80000300800 */
[----:B------:R1:W-:Y:S04]  /*9fd30*/  LDGSTS.E [R250+0x38c00], [R160.64], P4 ;  /* 0x38c00000a0fa7fae */ /* 0x0003e8000a121846 */
[----:B------:R-:W2:Y:S04]  /*9fd40*/  LDL.LU R225, [R1+0x2bb4] ;  /* 0x002bb40001e17983 */ /* 0x000ea80000300800 */
[----:B------:R3:W-:Y:S01]  /*9fd50*/  STL [R1+0x2b30], R223 ;  /* 0x002b30df01007387 */ /* 0x0007e20000100800 */
[----:B-1----:R-:W-:-:S03]  /*9fd60*/  IMAD.MOV.U32 R161, RZ, RZ, R224 ;  /* 0x000000ffffa17224 */ /* 0x002fc600078e00e0 */
[----:B------:R-:W2:Y:S01]  /*9fd70*/  LDL.LU R224, [R1+0x2bb8] ;  /* 0x002bb80001e07983 */ /* 0x000ea20000300800 */
[----:B------:R-:W-:Y:S02]  /*9fd80*/  MOV R160, R219 ;  /* 0x000000db00a07202 */ /* 0x000fe40000000f00 */
[----:B------:R-:W-:Y:S01]  /*9fd90*/  IADD3 R218, P6, R218, R0, RZ ;  /* 0x00000000dada7210 */ /* 0x000fe20007fde0ff */
[----:B------:R-:W2:Y:S01]  /*9fda0*/  LDL.LU R219, [R1+0x2bc0] ;  /* 0x002bc00001db7983 */ /* 0x000ea20000300800 */
[----:B------:R-:W-:Y:S03]  /*9fdb0*/  HMMA.1688.F32.TF32 R164, R180, R4, R164 ;  /* 0x00000004b4a4723c */ /* 0x000fe600000810a4 */
[----:B------:R-:W-:Y:S04]  /*9fdc0*/  STL [R1+0x2b38], R218 ;  /* 0x002b38da01007387 */ /* 0x000fe80000100800 */
[----:B------:R-:W-:Y:S01]  /*9fdd0*/  MOV R4, R223 ;  /* 0x000000df00047202 */ /* 0x000fe20000000f00 */
[----:B------:R1:W-:Y:S01]  /*9fde0*/  LDGSTS.E [R250+0x38e00], [R160.64], P4 ;  /* 0x38e00000a0fa7fae */ /* 0x0003e2000a121846 */
[----:B---3--:R-:W-:-:S02]  /*9fdf0*/  IMAD.X R216, R216, 0x1, R2, P5 ;  /* 0x00000001d8d87824 */ /* 0x008fc400028e0602 */
[----:B------:R-:W-:-:S03]  /*9fe00*/  IMAD.X R227, R227, 0x1, R2, P6 ;  /* 0x00000001e3e37824 */ /* 0x000fc600030e0602 */
[----:B------:R3:W-:Y:S01]  /*9fe10*/  STL [R1+0x2b2c], R216 ;  /* 0x002b2cd801007387 */ /* 0x0007e20000100800 */
[----:B------:R-:W-:-:S03]  /*9fe20*/  IMAD.MOV.U32 R5, RZ, RZ, R216 ;  /* 0x000000ffff057224 */ /* 0x000fc600078e00d8 */
[----:B------:R-:W4:Y:S04]  /*9fe30*/  LDL.LU R223, [R1+0x2bbc] ;  /* 0x002bbc0001df7983 */ /* 0x000f280000300800 */
[----:B------:R1:W-:Y:S01]  /*9fe40*/  LDGSTS.E [R250+0x3a800], [R4.64], P3 ;  /* 0x3a80000004fa7fae */ /* 0x0003e20009921846 */
[----:B--2---:R-:W-:-:S05]  /*9fe50*/  IADD3 R221, P5, R221, R0, RZ ;  /* 0x00000000dddd7210 */ /* 0x004fca0007fbe0ff */
[----:B------:R-:W-:Y:S04]  /*9fe60*/  STL [R1+0x2b40], R221 ;  /* 0x002b40dd01007387 */ /* 0x000fe80000100800 */
[----:B------:R-:W-:Y:S04]  /*9fe70*/  STL [R1+0x2b34], R227 ;  /* 0x002b34e301007387 */ /* 0x000fe80000100800 */
[----:B---3--:R-:W2:Y:S01]  /*9fe80*/  LDL.LU R216, [R1+0x2bc8] ;  /* 0x002bc80001d87983 */ /* 0x008ea20000300800 */
[----:B------:R-:W-:Y:S01]  /*9fe90*/  IADD3 R163, P6, R163, R0, RZ ;  /* 0x00000000a3a37210 */ /* 0x000fe20007fde0ff */
[----:B-1----:R-:W-:Y:S01]  /*9fea0*/  IMAD.MOV.U32 R4, RZ, RZ, R218 ;  /* 0x000000ffff047224 */ /* 0x002fe200078e00da */
[----:B------:R-:W-:Y:S01]  /*9feb0*/  MOV R5, R227 ;  /* 0x000000e300057202 */ /* 0x000fe20000000f00 */
[--C-:B------:R-:W-:Y:S01]  /*9fec0*/  IMAD.X R222, R222, 0x1, R2.reuse, P5 ;  /* 0x00000001dede7824 */ /* 0x100fe200028e0602 */
[----:B------:R-:W-:Y:S01]  /*9fed0*/  ISETP.GT.AND P5, PT, R3, 0x6, PT ;  /* 0x000000060300780c */ /* 0x000fe20003fa4270 */
[----:B------:R-:W-:Y:S01]  /*9fee0*/  IMAD.X R220, R220, 0x1, R2, P6 ;  /* 0x00000001dcdc7824 */ /* 0x000fe200030e0602 */
[----:B------:R-:W-:Y:S02]  /*9fef0*/  STL [R1+0x2b48], R163 ;  /* 0x002b48a301007387 */ /* 0x000fe40000100800 */
[----:B------:R-:W-:-:S02]  /*9ff00*/  SEL R160, RZ, 0x4, !P5 ;  /* 0x00000004ffa07807 */ /* 0x000fc40006800000 */
[----:B------:R1:W-:Y:S04]  /*9ff10*/  LDGSTS.E [R250+0x3aa00], [R4.64], P3 ;  /* 0x3aa0000004fa7fae */ /* 0x0003e80009921846 */
[----:B------:R3:W-:Y:S04]  /*9ff20*/  STL [R1+0x2b3c], R222 ;  /* 0x002b3cde01007387 */ /* 0x0007e80000100800 */
[----:B------:R-:W2:Y:S01]  /*9ff30*/  LDL.LU R218, [R1+0x2bc4] ;  /* 0x002bc40001da7983 */ /* 0x000ea20000300800 */
[----:B------:R-:W-:Y:S01]  /*9ff40*/  IADD3 R217, P5, R217, R0, RZ ;  /* 0x00000000d9d97210 */ /* 0x000fe20007fbe0ff */
[----:B-1----:R-:W-:-:S02]  /*9ff50*/  IMAD.MOV.U32 R4, RZ, RZ, R221 ;  /* 0x000000ffff047224 */ /* 0x002fc400078e00dd */
[----:B------:R-:W2:Y:S01]  /*9ff60*/  LDL.LU R161, [R1+0x2c30] ;  /* 0x002c300001a17983 */ /* 0x000ea20000300800 */
[----:B------:R-:W-:-:S03]  /*9ff70*/  IMAD.MOV.U32 R5, RZ, RZ, R222 ;  /* 0x000000ffff057224 */ /* 0x000fc600078e00de */
[----:B------:R1:W-:Y:S04]  /*9ff80*/  STL [R1+0x2b44], R220 ;  /* 0x002b44dc01007387 */ /* 0x0003e80000100800 */
[----:B---3--:R-:W3:Y:S04]  /*9ff90*/  LDL.LU R222, [R1+0x2c2c] ;  /* 0x002c2c0001de7983 */ /* 0x008ee80000300800 */
[----:B------:R1:W-:Y:S04]  /*9ffa0*/  LDGSTS.E [R250+0x3ac00], [R4.64], P3 ;  /* 0x3ac0000004fa7fae */ /* 0x0003e80009921846 */
[----:B------:R-:W3:Y:S04]  /*9ffb0*/  LDL.LU R221, [R1+0x2c34] ;  /* 0x002c340001dd7983 */ /* 0x000ee80000300800 */
[----:B------:R1:W-:Y:S02]  /*9ffc0*/  STL [R1+0x2bb0], R217 ;  /* 0x002bb0d901007387 */ /* 0x0003e40000100800 */
[----:B-1----:R-:W-:-:S02]  /*9ffd0*/  IMAD.MOV.U32 R5, RZ, RZ, R220 ;  /* 0x000000ffff057224 */ /* 0x002fc400078e00dc */
[----:B------:R-:W3:Y:S01]  /*9ffe0*/  LDL.LU R220, [R1+0x2c38] ;  /* 0x002c380001dc7983 */ /* 0x000ee20000300800 */
[----:B------:R-:W-:-:S03]  /*9fff0*/  MOV R4, R163 ;  /* 0x000000a300047202 */ /* 0x000fc60000000f00 */
[----:B------:R-:W3:Y:S01]  /*a0000*/  LDL.LU R163, [R1+0x2c40] ;  /* 0x002c400001a37983 */ /* 0x000ee20000300800 */
[-C--:B------:R-:W-:Y:S01]  /*a0010*/  IADD3 R224, P6, R224, R0.reuse, RZ ;  /* 0x00000000e0e07210 */ /* 0x080fe20007fde0ff */
[--C-:B------:R-:W-:Y:S01]  /*a0020*/  IMAD.X R226, R226, 0x1, R2.reuse, P5 ;  /* 0x00000001e2e27824 */ /* 0x100fe200028e0602 */
[----:B------:R-:W-:Y:S01]  /*a0030*/  IADD3 R219, P5, R219, R0, RZ ;  /* 0x00000000dbdb7210 */ /* 0x000fe20007fbe0ff */
[----:B------:R1:W-:Y:S01]  /*a0040*/  LDGSTS.E [R250+0x3ae00], [R4.64], P3 ;  /* 0x3ae0000004fa7fae */ /* 0x0003e20009921846 */
[----:B------:R-:W-:Y:S01]  /*a0050*/  SEL R160, R160, RZ, !P0 ;  /* 0x000000ffa0a07207 */ /* 0x000fe20004000000 */
[----:B------:R-:W-:Y:S02]  /*a0060*/  IMAD.X R225, R225, 0x1, R2, P6 ;  /* 0x00000001e1e17824 */ /* 0x000fe400030e0602 */
[----:B------:R-:W-:Y:S01]  /*a0070*/  STL [R1+0x2bb8], R224 ;  /* 0x002bb8e001007387 */ /* 0x000fe20000100800 */
[----:B------:R-:W-:-:S03]  /*a0080*/  ISETP.NE.U32.AND P3, PT, R160, RZ, PT ;  /* 0x000000ffa000720c */ /* 0x000fc60003f65070 */
[----:B------:R-:W-:Y:S01]  /*a0090*/  STL [R1+0x2bac], R226 ;  /* 0x002bace201007387 */ /* 0x000fe20000100800 */
[----:B-1----:R-:W-:-:S03]  /*a00a0*/  MOV R4, R217 ;  /* 0x000000d900047202 */ /* 0x002fc60000000f00 */
[----:B------:R-:W3:Y:S04]  /*a00b0*/  LDL.LU R217, [R1+0x2c3c] ;  /* 0x002c3c0001d97983 */ /* 0x000ee80000300800 */
[----:B------:R1:W-:Y:S04]  /*a00c0*/  STL [R1+0x2bc0], R219 ;  /* 0x002bc0db01007387 */ /* 0x0003e80000100800 */
[----:B------:R-:W-:Y:S04]  /*a00d0*/  STL [R1+0x2bb4], R225 ;  /* 0x002bb4e101007387 */ /* 0x000fe80000100800 */
[----:B------:R-:W3:Y:S01]  /*a00e0*/  LDL.LU R160, [R1+0x2c48] ;  /* 0x002c480001a07983 */ /* 0x000ee20000300800 */
[----:B------:R-:W-:Y:S01]  /*a00f0*/  SEL R162, R162, RZ, !P0 ;  /* 0x000000ffa2a27207 */ /* 0x000fe20004000000 */
[----:B------:R-:W-:Y:S03]  /*a0100*/  HMMA.1688.F32.TF32 R168, R180, R8, R168 ;  /* 0x00000008b4a8723c */ /* 0x000fe600000810a8 */
[----:B------:R-:W-:Y:S01]  /*a0110*/  ISETP.NE.U32.AND P4, PT, R162, RZ, PT ;  /* 0x000000ffa200720c */ /* 0x000fe20003f85070 */
[----:B----4-:R-:W-:Y:S01]  /*a0120*/  IMAD.X R223, R223, 0x1, R2, P5 ;  /* 0x00000001dfdf7824 */ /* 0x010fe200028e0602 */
[----:B--2---:R-:W-:-:S05]  /*a0130*/  IADD3 R216, P6, R216, R0, RZ ;  /* 0x00000000d8d87210 */ /* 0x004fca0007fde0ff */
[----:B------:R2:W-:Y:S04]  /*a0140*/  STL [R1+0x2bc8], R216 ;  /* 0x002bc8d801007387 */ /* 0x0005e80000100800 */
[----:B------:R-:W-:Y:S04]  /*a0150*/  STL [R1+0x2bbc], R223 ;  /* 0x002bbcdf01007387 */ /* 0x000fe80000100800 */
[----:B------:R-:W4:Y:S04]  /*a0160*/  LDL.LU R162, [R1+0x2c44] ;  /* 0x002c440001a27983 */ /* 0x000f280000300800 */
[----:B------:R-:W4:Y:S01]  /*a0170*/  LDL.LU R9, [R1+0x2f50] ;  /* 0x002f500001097983 */ /* 0x000f220000300800 */
[----:B------:R-:W-:Y:S01]  /*a0180*/  IMAD.MOV.U32 R5, RZ, RZ, R226 ;  /* 0x000000ffff057224 */ /* 0x000fe200078e00e2 */
[----:B------:R-:W-:-:S04]  /*a0190*/  ISETP.GT.AND P5, PT, R3, 0xa, PT ;  /* 0x0000000a0300780c */ /* 0x000fc80003fa4270 */
[----:B------:R1:W-:Y:S01]  /*a01a0*/  LDGSTS.E [R250+0x3c800], [R4.64], P1 ;  /* 0x3c80000004fa7fae */ /* 0x0003e20008921846 */
[----:B------:R-:W-:Y:S01]  /*a01b0*/  IMAD.X R218, R218, 0x1, R2, P6 ;  /* 0x00000001dada7824 */ /* 0x000fe200030e0602 */
[----:B------:R-:W-:Y:S02]  /*a01c0*/  SEL R8, RZ, 0x4, !P5 ;  /* 0x00000004ff087807 */ /* 0x000fe40006800000 */
[----:B------:R-:W-:Y:S01]  /*a01d0*/  IADD3 R161, P5, R161, R0, RZ ;  /* 0x00000000a1a17210 */ /* 0x000fe20007fbe0ff */
[----:B-1----:R-:W-:Y:S01]  /*a01e0*/  IMAD.MOV.U32 R4, RZ, RZ, R224 ;  /* 0x000000ffff047224 */ /* 0x002fe200078e00e0 */
[----:B------:R-:W-:-:S05]  /*a01f0*/  MOV R5, R225 ;  /* 0x000000e100057202 */ /* 0x000fca0000000f00 */
[----:B------:R1:W-:Y:S01]  /*a0200*/  LDGSTS.E [R250+0x3ca00], [R4.64], P1 ;  /* 0x3ca0000004fa7fae */ /* 0x0003e20008921846 */
[----:B---3--:R-:W-:-:S03]  /*a0210*/  IMAD.X R222, R222, 0x1, R2, P5 ;  /* 0x00000001dede7824 */ /* 0x008fc600028e0602 */
[----:B------:R3:W-:Y:S01]  /*a0220*/  STL [R1+0x2bc4], R218 ;  /* 0x002bc4da01007387 */ /* 0x0007e20000100800 */
[----:B-1----:R-:W-:Y:S02]  /*a0230*/  IMAD.MOV.U32 R4, RZ, RZ, R219 ;  /* 0x000000ffff047224 */ /* 0x002fe400078e00db */
[----:B------:R-:W-:Y:S01]  /*a0240*/  IMAD.MOV.U32 R5, RZ, RZ, R223 ;  /* 0x000000ffff057224 */ /* 0x000fe200078e00df */
[-C--:B------:R-:W-:Y:S01]  /*a0250*/  IADD3 R220, P6, R220, R0.reuse, RZ ;  /* 0x00000000dcdc7210 */ /* 0x080fe20007fde0ff */
[----:B------:R-:W4:Y:S04]  /*a0260*/  LDL.LU R219, [R1+0x2f44] ;  /* 0x002f440001db7983 */ /* 0x000f280000300800 */
[----:B------:R1:W-:Y:S01]  /*a0270*/  LDGSTS.E [R250+0x3cc00], [R4.64], P1 ;  /* 0x3cc0000004fa7fae */ /* 0x0003e20008921846 */
[----:B------:R-:W-:Y:S01]  /*a0280*/  IADD3 R163, P5, R163, R0, RZ ;  /* 0x00000000a3a37210 */ /* 0x000fe20007fbe0ff */
[----:B------:R-:W-:Y:S01]  /*a0290*/  IMAD.X R221, R221, 0x1, R2, P6 ;  /* 0x00000001dddd7824 */ /* 0x000fe200030e0602 */
[----:B------:R-:W-:Y:S01]  /*a02a0*/  HMMA.1688.F32.TF32 R172, R180, R12, R172 ;  /* 0x0000000cb4ac723c */ /* 0x000fe200000810ac */
[----:B-1----:R-:W-:Y:S01]  /*a02b0*/  MOV R4, R216 ;  /* 0x000000d800047202 */ /* 0x002fe20000000f00 */
[----:B------:R-:W-:Y:S01]  /*a02c0*/  IMAD.MOV.U32 R5, RZ, RZ, R218 ;  /* 0x000000ffff057224 */ /* 0x000fe200078e00da */
[----:B--2---:R-:W2:Y:S04]  /*a02d0*/  LDL.LU R216, [R1+0x2f48] ;  /* 0x002f480001d87983 */ /* 0x004ea80000300800 */
[----:B------:R-:W-:Y:S04]  /*a02e0*/  STL [R1+0x2c30], R161 ;  /* 0x002c30a101007387 */ /* 0x000fe80000100800 */
[----:B---3--:R-:W3:Y:S04]  /*a02f0*/  LDL.LU R218, [R1+0x2f40] ;  /* 0x002f400001da7983 */ /* 0x008ee80000300800 */
[----:B------:R1:W-:Y:S04]  /*a0300*/  LDGSTS.E [R250+0x3ce00], [R4.64], P1 ;  /* 0x3ce0000004fa7fae */ /* 0x0003e80008921846 */
[----:B------:R-:W-:Y:S04]  /*a0310*/  STL [R1+0x2c38], R220 ;  /* 0x002c38dc01007387 */ /* 0x000fe80000100800 */
[----:B------:R1:W-:Y:S02]  /*a0320*/  STL [R1+0x2c2c], R222 ;  /* 0x002c2cde01007387 */ /* 0x0003e40000100800 */
[----:B-1----:R-:W-:Y:S01]  /*a0330*/  IMAD.MOV.U32 R5, RZ, RZ, R222 ;  /* 0x000000ffff057224 */ /* 0x002fe200078e00de */
[----:B------:R-:W-:Y:S01]  /*a0340*/  MOV R4, R161 ;  /* 0x000000a100047202 */ /* 0x000fe20000000f00 */
[----:B------:R-:W3:Y:S04]  /*a0350*/  LDL.LU R222, [R1+0x2f3c] ;  /* 0x002f3c0001de7983 */ /* 0x000ee80000300800 */
[----:B------:R1:W-:Y:S04]  /*a0360*/  STL [R1+0x2c40], R163 ;  /* 0x002c40a301007387 */ /* 0x0003e80000100800 */
[----:B------:R-:W-:Y:S04]  /*a0370*/  STL [R1+0x2c34], R221 ;  /* 0x002c34dd01007387 */ /* 0x000fe80000100800 */
[----:B------:R-:W3:Y:S04]  /*a0380*/  LDL.LU R12, [R1+0x2f34] ;  /* 0x002f3400010c7983 */ /* 0x000ee80000300800 */
[----:B------:R-:W3:Y:S01]  /*a0390*/  LDL.LU R161, [R1+0x2f38] ;  /* 0x002f380001a17983 */ /* 0x000ee20000300800 */
[----:B------:R-:W-:Y:S01]  /*a03a0*/  IADD3 R160, P6, R160, R0, RZ ;  /* 0x00000000a0a07210 */ /* 0x000fe20007fde0ff */
[----:B------:R-:W-:-:S02]  /*a03b0*/  IMAD.X R217, R217, 0x1, R2, P5 ;  /* 0x00000001d9d97824 */ /* 0x000fc400028e0602 */
[----:B------:R1:W-:Y:S01]  /*a03c0*/  LDGSTS.E [R250+0x3e800], [R4.64], P2 ;  /* 0x3e80000004fa7fae */ /* 0x0003e20009121846 */
[----:B------:R-:W-:-:S03]  /*a03d0*/  SEL R8, R8, RZ, !P0 ;  /* 0x000000ff08087207 */ /* 0x000fc60004000000 */
[----:B------:R-:W-:Y:S01]  /*a03e0*/  STL [R1+0x2c48], R160 ;  /* 0x002c48a001007387 */ /* 0x000fe20000100800 */
[----:B-1----:R-:W-:Y:S01]  /*a03f0*/  IMAD.MOV.U32 R4, RZ, RZ, R220 ;  /* 0x000000ffff047224 */ /* 0x002fe200078e00dc */
[----:B------:R-:W-:Y:S02]  /*a0400*/  MOV R5, R221 ;  /* 0x000000dd00057202 */ /* 0x000fe40000000f00 */
[----:B------:R-:W-:Y:S01]  /*a0410*/  STL [R1+0x2c3c], R217 ;  /* 0x002c3cd901007387 */ /* 0x000fe20000100800 */
[----:B------:R-:W-:-:S03]  /*a0420*/  ISETP.GT.AND P5, PT, R3, 0xe, PT ;  /* 0x0000000e0300780c */ /* 0x000fc60003fa4270 */
[----:B------:R1:W-:Y:S01]  /*a0430*/  LDGSTS.E [R250+0x3ea00], [R4.64], P2 ;  /* 0x3ea0000004fa7fae */ /* 0x0003e20009121846 */
[----:B------:R-:W-:Y:S02]  /*a0440*/  ISETP.NE.U32.AND P1, PT, R8, RZ, PT ;  /* 0x000000ff0800720c */ /* 0x000fe40003f25070 */
[----:B------:R-:W-:Y:S01]  /*a0450*/  SEL R8, RZ, 0x4, !P5 ;  /* 0x00000004ff087807 */ /* 0x000fe20006800000 */
[----:B-1----:R-:W-:Y:S02]  /*a0460*/  IMAD.MOV.U32 R4, RZ, RZ, R163 ;  /* 0x000000ffff047224 */ /* 0x002fe400078e00a3 */
[----:B------:R-:W3:Y:S01]  /*a0470*/  LDL.LU R163, [R1+0x2f2c] ;  /* 0x002f2c0001a37983 */ /* 0x000ee20000300800 */
[----:B------:R-:W-:-:S03]  /*a0480*/  IMAD.MOV.U32 R5, RZ, RZ, R217 ;  /* 0x000000ffff057224 */ /* 0x000fc600078e00d9 */
[----:B------:R-:W3:Y:S04]  /*a0490*/  LDL.LU R13, [R1+0x2ed0] ;  /* 0x002ed000010d7983 */ /* 0x000ee80000300800 */
[----:B------:R1:W-:Y:S01]  /*a04a0*/  LDGSTS.E [R250+0x3ec00], [R4.64], P2 ;  /* 0x3ec0000004fa7fae */ /* 0x0003e20009121846 */
[----:B----4-:R-:W-:Y:S01]  /*a04b0*/  IMAD.X R162, R162, 0x1, R2, P6 ;  /* 0x00000001a2a27824 */ /* 0x010fe200030e0602 */
[----:B------:R-:W-:-:S04]  /*a04c0*/  IADD3 R9, P5, R9, R0, RZ ;  /* 0x0000000009097210 */ /* 0x000fc80007fbe0ff */
[----:B------:R4:W-:Y:S01]  /*a04d0*/  STL [R1+0x2c44], R162 ;  /* 0x002c44a201007387 */ /* 0x0009e20000100800 */
[----:B-1----:R-:W-:-:S03]  /*a04e0*/  IMAD.MOV.U32 R5, RZ, RZ, R162 ;  /* 0x000000ffff057224 */ /* 0x002fc600078e00a2 */
[----:B----4-:R-:W4:Y:S04]  /*a04f0*/  LDL.LU R162, [R1+0x2ec4] ;  /* 0x002ec40001a27983 */ /* 0x010f280000300800 */
[----:B------:R-:W4:Y:S04]  /*a0500*/  LDL.LU R221, [R1+0x2ebc] ;  /* 0x002ebc0001dd7983 */ /* 0x000f280000300800 */
[----:B------:R-:W-:Y:S04]  /*a0510*/  STL [R1+0x2f50], R9 ;  /* 0x002f500901007387 */ /* 0x000fe80000100800 */
[----:B------:R-:W4:Y:S04]  /*a0520*/  LDL.LU R220, [R1+0x2ec8] ;  /* 0x002ec80001dc7983 */ /* 0x000f280000300800 */
[----:B------:R-:W4:Y:S01]  /*a0530*/  LDL.LU R217, [R1+0x2ec0] ;  /* 0x002ec00001d97983 */ /* 0x000f220000300800 */
[----:B------:R-:W-:-:S02]  /*a0540*/  MOV R4, R160 ;  /* 0x000000a000047202 */ /* 0x000fc40000000f00 */
[----:B------:R-:W-:-:S03]  /*a0550*/  LOP3.LUT R160, R252, 0x40, RZ, 0x3c, !PT ;  /* 0x00000040fca07812 */ /* 0x000fc600078e3cff */
[----:B------:R1:W-:Y:S01]  /*a0560*/  LDGSTS.E [R250+0x3ee00], [R4.64], P2 ;  /* 0x3ee0000004fa7fae */ /* 0x0003e20009121846 */
[----:B------:R-:W-:Y:S01]  /*a0570*/  IMAD.X R219, R219, 0x1, R2, P5 ;  /* 0x00000001dbdb7824 */ /* 0x000fe200028e0602 */
[----:B-1----:R-:W-:-:S03]  /*a0580*/  MOV R4, R9 ;  /* 0x0000000900047202 */ /* 0x002fc60000000f00 */
[----:B------:R-:W-:-:S05]  /*a0590*/  IMAD.MOV.U32 R5, RZ, RZ, R219 ;  /* 0x000000ffff057224 */ /* 0x000fca00078e00db */
[----:B------:R1:W-:Y:S01]  /*a05a0*/  LDGSTS.E [R160+0x1000], [R4.64], P4 ;  /* 0x0100000004a07fae */ /* 0x0003e2000a121846 */
[----:B--2---:R-:W-:-:S05]  /*a05b0*/  IADD3 R216, P6, R216, R0, RZ ;  /* 0x00000000d8d87210 */ /* 0x004fca0007fde0ff */
[----:B------:R-:W-:Y:S01]  /*a05c0*/  STL [R1+0x2f48], R216 ;  /* 0x002f48d801007387 */ /* 0x000fe20000100800 */
[----:B---3--:R-:W-:-:S03]  /*a05d0*/  IADD3 R218, P5, R218, R0, RZ ;  /* 0x00000000dada7210 */ /* 0x008fc60007fbe0ff */
[----:B------:R2:W-:Y:S01]  /*a05e0*/  STL [R1+0x2f44], R219 ;  /* 0x002f44db01007387 */ /* 0x0005e20000100800 */
[----:B-1----:R-:W-:-:S03]  /*a05f0*/  IMAD.MOV.U32 R4, RZ, RZ, R216 ;  /* 0x000000ffff047224 */ /* 0x002fc600078e00d8 */
[----:B--2---:R-:W2:Y:S04]  /*a0600*/  LDL.LU R219, [R1+0x2eb4] ;  /* 0x002eb40001db7983 */ /* 0x004ea80000300800 */
[----:B------:R-:W-:Y:S01]  /*a0610*/  STL [R1+0x2f40], R218 ;  /* 0x002f40da01007387 */ /* 0x000fe20000100800 */
[----:B------:R-:W-:-:S05]  /*a0620*/  IMAD.X R222, R222, 0x1, R2, P6 ;  /* 0x00000001dede7824 */ /* 0x000fca00030e0602 */
[----:B------:R-:W-:Y:S01]  /*a0630*/  STL [R1+0x2f3c], R222 ;  /* 0x002f3cde01007387 */ /* 0x000fe20000100800 */
[----:B------:R-:W-:-:S03]  /*a0640*/  MOV R5, R222 ;  /* 0x000000de00057202 */ /* 0x000fc60000000f00 */
[----:B------:R-:W3:Y:S01]  /*a0650*/  LDL.LU R9, [R1+0x2eb8] ;  /* 0x002eb80001097983 */ /* 0x000ee20000300800 */
[----:B------:R-:W-:-:S03]  /*a0660*/  IMAD.X R12, R12, 0x1, R2, P5 ;  /* 0x000000010c0c7824 */ /* 0x000fc600028e0602 */
[----:B------:R1:W-:Y:S01]  /*a0670*/  LDGSTS.E [R160+0x1200], [R4.64], P4 ;  /* 0x0120000004a07fae */ /* 0x0003e2000a121846 */
[----:B------:R-:W-:-:S05]  /*a0680*/  IADD3 R161, P6, R161, R0, RZ ;  /* 0x00000000a1a17210 */ /* 0x000fca0007fde0ff */
[----:B------:R-:W-:Y:S04]  /*a0690*/  STL [R1+0x2f38], R161 ;  /* 0x002f38a101007387 */ /* 0x000fe80000100800 */
[----:B------:R1:W-:Y:S02]  /*a06a0*/  STL [R1+0x2f34], R12 ;  /* 0x002f340c01007387 */ /* 0x0003e40000100800 */
[----:B-1----:R-:W-:Y:S02]  /*a06b0*/  IMAD.MOV.U32 R5, RZ, RZ, R12 ;  /* 0x000000ffff057224 */ /* 0x002fe400078e000c */
[----:B------:R-:W3:Y:S01]  /*a06c0*/  LDL.LU R216, [R1+0x2eac] ;  /* 0x002eac0001d87983 */ /* 0x000ee20000300800 */
[----:B------:R-:W-:Y:S01]  /*a06d0*/  SEL R8, R8, RZ, !P0 ;  /* 0x000000ff08087207 */ /* 0x000fe20004000000 */
[----:B------:R-:W-:Y:S01]  /*a06e0*/  IMAD.MOV.U32 R4, RZ, RZ, R218 ;  /* 0x000000ffff047224 */ /* 0x000fe200078e00da */
[----:B------:R-:W-:Y:S01]  /*a06f0*/  ISETP.GT.AND P5, PT, R3, 0x12, PT ;  /* 0x000000120300780c */ /* 0x000fe20003fa4270 */
[----:B------:R-:W3:Y:S01]  /*a0700*/  LDL.LU R12, [R1+0x2e50] ;  /* 0x002e5000010c7983 */ /* 0x000ee20000300800 */
[----:B------:R-:W-:-:S02]  /*a0710*/  ISETP.NE.U32.AND P2, PT, R8, RZ, PT ;  /* 0x000000ff0800720c */ /* 0x000fc40003f45070 */
[----:B------:R-:W-:Y:S01]  /*a0720*/  SEL R8, RZ, 0x4, !P5 ;  /* 0x00000004ff087807 */ /* 0x000fe20006800000 */
[----:B------:R1:W-:Y:S01]  /*a0730*/  LDGSTS.E [R160+0x1400], [R4.64], P4 ;  /* 0x0140000004a07fae */ /* 0x0003e2000a121846 */
[----:B------:R-:W-:Y:S01]  /*a0740*/  HMMA.1688.F32.TF32 R196, R180, R16, R196 ;  /* 0x00000010b4c4723c */ /* 0x000fe200000810c4 */
[----:B------:R-:W-:Y:S01]  /*a0750*/  IMAD.X R163, R163, 0x1, R2, P6 ;  /* 0x00000001a3a37824 */ /* 0x000fe200030e0602 */
[----:B-1----:R-:W-:Y:S02]  /*a0760*/  MOV R4, R161 ;  /* 0x000000a100047202 */ /* 0x002fe40000000f00 */
[----:B------:R-:W-:Y:S02]  /*a0770*/  IADD3 R13, P5, R13, R0, RZ ;  /* 0x000000000d0d7210 */ /* 0x000fe40007fbe0ff */
[----:B------:R1:W-:Y:S01]  /*a0780*/  STL [R1+0x2f2c], R163 ;  /* 0x002f2ca301007387 */ /* 0x0003e20000100800 */
[----:B------:R-:W-:-:S03]  /*a0790*/  IMAD.MOV.U32 R5, RZ, RZ, R163 ;  /* 0x000000ffff057224 */ /* 0x000fc600078e00a3 */
[----:B------:R-:W3:Y:S04]  /*a07a0*/  LDL.LU R161, [R1+0x2e44] ;  /* 0x002e440001a17983 */ /* 0x000ee80000300800 */
[----:B------:R-:W3:Y:S04]  /*a07b0*/  LDL.LU R218, [R1+0x2e3c] ;  /* 0x002e3c0001da7983 */ /* 0x000ee80000300800 */
[----:B------:R-:W-:Y:S04]  /*a07c0*/  STL [R1+0x2ed0], R13 ;  /* 0x002ed00d01007387 */ /* 0x000fe80000100800 */
[----:B-1----:R-:W3:Y:S04]  /*a07d0*/  LDL.LU R163, [R1+0x2e48] ;  /* 0x002e480001a37983 */ /* 0x002ee80000300800 */
[----:B------:R-:W3:Y:S04]  /*a07e0*/  LDL.LU R16, [R1+0x2e40] ;  /* 0x002e400001107983 */ /* 0x000ee80000300800 */
[----:B------:R1:W-:Y:S02]  /*a07f0*/  LDGSTS.E [R160+0x1600], [R4.64], P4 ;  /* 0x0160000004a07fae */ /* 0x0003e4000a121846 */
[----:B-1----:R-:W-:Y:S01]  /*a0800*/  MOV R4, R13 ;  /* 0x0000000d00047202 */ /* 0x002fe20000000f00 */
[----:B----4-:R-:W-:-:S04]  /*a0810*/  IMAD.X R162, R162, 0x1, R2, P5 ;  /* 0x00000001a2a27824 */ /* 0x010fc800028e0602 */
[----:B------:R-:W-:Y:S01]  /*a0820*/  IMAD.MOV.U32 R5, RZ, RZ, R162 ;  /* 0x000000ffff057224 */ /* 0x000fe200078e00a2 */
[----:B------:R-:W-:-:S04]  /*a0830*/  SEL R8, R8, RZ, !P0 ;  /* 0x000000ff08087207 */ /* 0x000fc80004000000 */
[----:B------:R1:W-:Y:S01]  /*a0840*/  LDGSTS.E [R160+0x3000], [R4.64], P3 ;  /* 0x0300000004a07fae */ /* 0x0003e20009921846 */
[-C--:B------:R-:W-:Y:S02]  /*a0850*/  IADD3 R220, P6, R220, R0.reuse, RZ ;  /* 0x00000000dcdc7210 */ /* 0x080fe40007fde0ff */
[----:B------:R-:W-:-:S03]  /*a0860*/  IADD3 R217, P5, R217, R0, RZ ;  /* 0x00000000d9d97210 */ /* 0x000fc60007fbe0ff */
[----:B------:R-:W-:Y:S01]  /*a0870*/  IMAD.X R221, R221, 0x1, R2, P6 ;  /* 0x00000001dddd7824 */ /* 0x000fe200030e0602 */
[----:B------:R-:W-:Y:S04]  /*a0880*/  STL [R1+0x2ec8], R220 ;  /* 0x002ec8dc01007387 */ /* 0x000fe80000100800 */
[----:B------:R4:W-:Y:S04]  /*a0890*/  STL [R1+0x2ec4], R162 ;  /* 0x002ec4a201007387 */ /* 0x0009e80000100800 */
[----:B----4-:R-:W4:Y:S04]  /*a08a0*/  LDL.LU R162, [R1+0x2e34] ;  /* 0x002e340001a27983 */ /* 0x010f280000300800 */
[----:B------:R2:W-:Y:S04]  /*a08b0*/  STL [R1+0x2ec0], R217 ;  /* 0x002ec0d901007387 */ /* 0x0005e80000100800 */
[----:B------:R-:W-:Y:S04]  /*a08c0*/  STL [R1+0x2ebc], R221 ;  /* 0x002ebcdd01007387 */ /* 0x000fe80000100800 */
[----:B------:R-:W4:Y:S01]  /*a08d0*/  LDL.LU R13, [R1+0x2e38] ;  /* 0x002e3800010d7983 */ /* 0x000f220000300800 */
[----:B-1----:R-:W-:Y:S01]  /*a08e0*/  IMAD.MOV.U32 R4, RZ, RZ, R220 ;  /* 0x000000ffff047224 */ /* 0x002fe200078e00dc */
[----:B------:R-:W-:-:S02]  /*a08f0*/  MOV R5, R221 ;  /* 0x000000dd00057202 */ /* 0x000fc40000000f00 */
[----:B------:R-:W-:-:S03]  /*a0900*/  ISETP.NE.U32.AND P4, PT, R8, RZ, PT ;  /* 0x000000ff0800720c */ /* 0x000fc60003f85070 */
[----:B------:R1:W-:Y:S01]  /*a0910*/  LDGSTS.E [R160+0x3200], [R4.64], P3 ;  /* 0x0320000004a07fae */ /* 0x0003e20009921846 */
[----:B------:R-:W-:Y:S01]  /*a0920*/  HMMA.1688.F32.TF32 R200, R180, R20, R200 ;  /* 0x00000014b4c8723c */ /* 0x000fe200000810c8 */
[----:B--2---:R-:W-:Y:S01]  /*a0930*/  IMAD.X R219, R219, 0x1, R2, P5 ;  /* 0x00000001dbdb7824 */ /* 0x004fe200028e0602 */
[----:B------:R-:W-:Y:S01]  /*a0940*/  ISETP.GT.AND P5, PT, R3, 0x16, PT ;  /* 0x000000160300780c */ /* 0x000fe20003fa4270 */
[----:B-1----:R-:W-:Y:S02]  /*a0950*/  IMAD.MOV.U32 R4, RZ, RZ, R217 ;  /* 0x000000ffff047224 */ /* 0x002fe400078e00d9 */
[----:B------:R-:W-:Y:S01]  /*a0960*/  IMAD.MOV.U32 R5, RZ, RZ, R219 ;  /* 0x000000ffff057224 */ /* 0x000fe200078e00db */
[----:B------:R-:W-:-:S04]  /*a0970*/  SEL R8, RZ, 0x4, !P5 ;  /* 0x00000004ff087807 */ /* 0x000fc80006800000 */
[----:B------:R1:W-:Y:S01]  /*a0980*/  LDGSTS.E [R160+0x3400], [R4.64], P3 ;  /* 0x0340000004a07fae */ /* 0x0003e20009921846 */
[----:B---3--:R-:W-:-:S05]  /*a0990*/  IADD3 R9, P6, R9, R0, RZ ;  /* 0x0000000009097210 */ /* 0x008fca0007fde0ff */
[----:B------:R-:W-:Y:S04]  /*a09a0*/  STL [R1+0x2eb8], R9 ;  /* 0x002eb80901007387 */ /* 0x000fe80000100800 */
[----:B------:R-:W-:Y:S04]  /*a09b0*/  STL [R1+0x2eb4], R219 ;  /* 0x002eb4db01007387 */ /* 0x000fe80000100800 */
[----:B------:R-:W2:Y:S04]  /*a09c0*/  LDL.LU R17, [R1+0x2e2c] ;  /* 0x002e2c0001117983 */ /* 0x000ea80000300800 */
[----:B------:R-:W3:Y:S01]  /*a09d0*/  LDL.LU R20, [R1+0x2dd0] ;  /* 0x002dd00001147983 */ /* 0x000ee20000300800 */
[----:B------:R-:W-:Y:S01]  /*a09e0*/  IMAD.X R216, R216, 0x1, R2, P6 ;  /* 0x00000001d8d87824 */ /* 0x000fe200030e0602 */
[----:B------:R-:W-:-:S04]  /*a09f0*/  IADD3 R12, P5, R12, R0, RZ ;  /* 0x000000000c0c7210 */ /* 0x000fc80007fbe0ff */
[----:B------:R1:W-:Y:S02]  /*a0a00*/  STL [R1+0x2eac], R216 ;  /* 0x002eacd801007387 */ /* 0x0003e40000100800 */
[----:B-1----:R-:W-:Y:S02]  /*a0a10*/  IMAD.MOV.U32 R5, RZ, RZ, R216 ;  /* 0x000000ffff057224 */ /* 0x002fe400078e00d8 */
[----:B------:R-:W3:Y:S01]  /*a0a20*/  LDL.LU R217, [R1+0x2dc4] ;  /* 0x002dc40001d97983 */ /* 0x000ee20000300800 */
[----:B------:R-:W-:-:S03]  /*a0a30*/  MOV R4, R9 ;  /* 0x0000000900047202 */ /* 0x000fc60000000f00 */
[----:B------:R-:W3:Y:S04]  /*a0a40*/  LDL.LU R216, [R1+0x2dbc] ;  /* 0x002dbc0001d87983 */ /* 0x000ee80000300800 */
[----:B------:R-:W-:Y:S04]  /*a0a50*/  STL [R1+0x2e50], R12 ;  /* 0x002e500c01007387 */ /* 0x000fe80000100800 */
[----:B------:R-:W3:Y:S04]  /*a0a60*/  LDL.LU R21, [R1+0x2dc8] ;  /* 0x002dc80001157983 */ /* 0x000ee80000300800 */
[----:B------:R-:W3:Y:S01]  /*a0a70*/  LDL.LU R9, [R1+0x2dc0] ;  /* 0x002dc00001097983 */ /* 0x000ee20000300800 */
[----:B------:R-:W-:-:S03]  /*a0a80*/  IMAD.X R161, R161, 0x1, R2, P5 ;  /* 0x00000001a1a17824 */ /* 0x000fc600028e0602 */
[----:B------:R1:W-:Y:S01]  /*a0a90*/  LDGSTS.E [R160+0x3600], [R4.64], P3 ;  /* 0x0360000004a07fae */ /* 0x0003e20009921846 */
[-C--:B------:R-:W-:Y:S01]  /*a0aa0*/  IADD3 R163, P6, R163, R0.reuse, RZ ;  /* 0x00000000a3a37210 */ /* 0x080fe20007fde0ff */
[----:B-1----:R-:W-:Y:S01]  /*a0ab0*/  IMAD.MOV.U32 R5, RZ, RZ, R161 ;  /* 0x000000ffff057224 */ /* 0x002fe200078e00a1 */
[----:B------:R-:W-:-:S03]  /*a0ac0*/  IADD3 R16, P5, R16, R0, RZ ;  /* 0x0000000010107210 */ /* 0x000fc60007fbe0ff */
[----:B------:R-:W-:Y:S01]  /*a0ad0*/  IMAD.X R218, R218, 0x1, R2, P6 ;  /* 0x00000001dada7824 */ /* 0x000fe200030e0602 */
[----:B------:R-:W-:Y:S01]  /*a0ae0*/  STL [R1+0x2e48], R163 ;  /* 0x002e48a301007387 */ /* 0x000fe20000100800 */
[----:B------:R-:W-:-:S03]  /*a0af0*/  MOV R4, R12 ;  /* 0x0000000c00047202 */ /* 0x000fc60000000f00 */
[----:B------:R1:W-:Y:S04]  /*a0b00*/  STL [R1+0x2e44], R161 ;  /* 0x002e44a101007387 */ /* 0x0003e80000100800 */
[----:B------:R1:W-:Y:S04]  /*a0b10*/  LDGSTS.E [R160+0x5000], [R4.64], P1 ;  /* 0x0500000004a07fae */ /* 0x0003e80008921846 */
[----:B-1----:R-:W3:Y:S04]  /*a0b20*/  LDL.LU R161, [R1+0x2db4] ;  /* 0x002db40001a17983 */ /* 0x002ee80000300800 */
[----:B------:R1:W-:Y:S04]  /*a0b30*/  STL [R1+0x2e40], R16 ;  /* 0x002e401001007387 */ /* 0x0003e80000100800 */
[----:B------:R-:W-:Y:S04]  /*a0b40*/  STL [R1+0x2e3c], R218 ;  /* 0x002e3cda01007387 */ /* 0x000fe80000100800 */
[----:B------:R-:W3:Y:S01]  /*a0b50*/  LDL.LU R12, [R1+0x2db8] ;  /* 0x002db800010c7983 */ /* 0x000ee20000300800 */
[----:B------:R-:W-:Y:S01]  /*a0b60*/  IMAD.MOV.U32 R4, RZ, RZ, R163 ;  /* 0x000000ffff047224 */ /* 0x000fe200078e00a3 */
[----:B------:R-:W-:Y:S01]  /*a0b70*/  MOV R5, R218 ;  /* 0x000000da00057202 */ /* 0x000fe20000000f00 */
[----:B------:R-:W-:Y:S04]  /*a0b80*/  HMMA.1688.F32.TF32 R204, R180, R24, R204 ;  /* 0x00000018b4cc723c */ /* 0x000fe800000810cc */
[----:B------:R1:W-:Y:S02]  /*a0b90*/  LDGSTS.E [R160+0x5200], [R4.64], P1 ;  /* 0x0520000004a07fae */ /* 0x0003e40008921846 */
[----:B-1----:R-:W-:-:S02]  /*a0ba0*/  IMAD.MOV.U32 R4, RZ, RZ, R16 ;  /* 0x000000ffff047224 */ /* 0x002fc400078e0010 */
[----:B----4-:R-:W-:Y:S01]  /*a0bb0*/  IMAD.X R162, R162, 0x1, R2, P5 ;  /* 0x00000001a2a27824 */ /* 0x010fe200028e0602 */
[----:B------:R-:W-:-:S05]  /*a0bc0*/  IADD3 R13, P6, R13, R0, RZ ;  /* 0x000000000d0d7210 */ /* 0x000fca0007fde0ff */
[----:B------:R-:W-:Y:S04]  /*a0bd0*/  STL [R1+0x2e38], R13 ;  /* 0x002e380d01007387 */ /* 0x000fe80000100800 */
[----:B------:R1:W-:Y:S04]  /*a0be0*/  STL [R1+0x2e34], R162 ;  /* 0x002e34a201007387 */ /* 0x0003e80000100800 */
[----:B------:R-:W4:Y:S04]  /*a0bf0*/  LDL.LU R25, [R1+0x2dac] ;  /* 0x002dac0001197983 */ /* 0x000f280000300800 */
[----:B------:R-:W4:Y:S01]  /*a0c00*/  LDL.LU R16, [R1+0x2d50] ;  /* 0x002d500001107983 */ /* 0x000f220000300800 */
[----:B------:R-:W-:-:S02]  /*a0c10*/  SEL R8, R8, RZ, !P0 ;  /* 0x000000ff08087207 */ /* 0x000fc40004000000 */
[----:B------:R-:W-:Y:S01]  /*a0c20*/  ISETP.GT.AND P5, PT, R3, 0x1a, PT ;  /* 0x0000001a0300780c */ /* 0x000fe20003fa4270 */
[----:B------:R-:W-:Y:S01]  /*a0c30*/  IMAD.MOV.U32 R5, RZ, RZ, R162 ;  /* 0x000000ffff057224 */ /* 0x000fe200078e00a2 */
[----:B------:R-:W-:Y:S02]  /*a0c40*/  ISETP.NE.U32.AND P3, PT, R8, RZ, PT ;  /* 0x000000ff0800720c */ /* 0x000fe40003f65070 */
[----:B------:R-:W-:Y:S02]  /*a0c50*/  SEL R8, RZ, 0x4, !P5 ;  /* 0x00000004ff087807 */ /* 0x000fe40006800000 */
[----:B------:R1:W-:Y:S02]  /*a0c60*/  LDGSTS.E [R160+0x5400], [R4.64], P1 ;  /* 0x0540000004a07fae */ /* 0x0003e40008921846 */
[----:B-1----:R-:W-:Y:S01]  /*a0c70*/  MOV R4, R13 ;  /* 0x0000000d00047202 */ /* 0x002fe20000000f00 */
[----:B--2---:R-:W-:Y:S01]  /*a0c80*/  IMAD.X R17, R17, 0x1, R2, P6 ;  /* 0x0000000111117824 */ /* 0x004fe200030e0602 */
[----:B---3--:R-:W-:-:S04]  /*a0c90*/  IADD3 R20, P5, R20, R0, RZ ;  /* 0x0000000014147210 */ /* 0x008fc80007fbe0ff */
[----:B------:R1:W-:Y:S01]  /*a0ca0*/  STL [R1+0x2e2c], R17 ;  /* 0x002e2c1101007387 */ /* 0x0003e20000100800 */
[----:B------:R-:W-:-:S03]  /*a0cb0*/  IMAD.MOV.U32 R5, RZ, RZ, R17 ;  /* 0x000000ffff057224 */ /* 0x000fc600078e0011 */
[----:B------:R-:W2:Y:S04]  /*a0cc0*/  LDL.LU R163, [R1+0x2d44] ;  /* 0x002d440001a37983 */ /* 0x000ea80000300800 */
[----:B------:R-:W3:Y:S04]  /*a0cd0*/  LDL.LU R162, [R1+0x2d3c] ;  /* 0x002d3c0001a27983 */ /* 0x000ee80000300800 */
[----:B------:R1:W-:Y:S01]  /*a0ce0*/  STL [R1+0x2dd0], R20 ;  /* 0x002dd01401007387 */ /* 0x0003e20000100800 */
[----:B------:R-:W-:-:S03]  /*a0cf0*/  IMAD.X R217, R217, 0x1, R2, P5 ;  /* 0x00000001d9d97824 */ /* 0x000fc600028e0602 */
[----:B-1----:R-:W3:Y:S04]  /*a0d00*/  LDL.LU R17, [R1+0x2d48] ;  /* 0x002d480001117983 */ /* 0x002ee80000300800 */
[----:B------:R-:W3:Y:S04]  /*a0d10*/  LDL.LU R13, [R1+0x2d40] ;  /* 0x002d4000010d7983 */ /* 0x000ee80000300800 */
[----:B------:R1:W-:Y:S01]  /*a0d20*/  LDGSTS.E [R160+0x5600], [R4.64], P1 ;  /* 0x0560000004a07fae */ /* 0x0003e20008921846 */
[-C--:B------:R-:W-:Y:S02]  /*a0d30*/  IADD3 R21, P6, R21, R0.reuse, RZ ;  /* 0x0000000015157210 */ /* 0x080fe40007fde0ff */
[----:B------:R-:W-:-:S03]  /*a0d40*/  IADD3 R9, P5, R9, R0, RZ ;  /* 0x0000000009097210 */ /* 0x000fc60007fbe0ff */
[----:B------:R-:W-:Y:S01]  /*a0d50*/  IMAD.X R216, R216, 0x1, R2, P6 ;  /* 0x00000001d8d87824 */ /* 0x000fe200030e0602 */
[----:B------:R1:W-:Y:S04]  /*a0d60*/  STL [R1+0x2dc8], R21 ;  /* 0x002dc81501007387 */ /* 0x0003e80000100800 */
[----:B------:R-:W-:Y:S01]  /*a0d70*/  STL [R1+0x2dc4], R217 ;  /* 0x002dc4d901007387 */ /* 0x000fe20000100800 */
[----:B-1----:R-:W-:-:S03]  /*a0d80*/  MOV R4, R20 ;  /* 0x0000001400047202 */ /* 0x002fc60000000f00 */
[----:B------:R-:W3:Y:S04]  /*a0d90*/  LDL.LU R24, [R1+0x2d34] ;  /* 0x002d340001187983 */ /* 0x000ee80000300800 */
[----:B------:R1:W-:Y:S04]  /*a0da0*/  STL [R1+0x2dc0], R9 ;  /* 0x002dc00901007387 */ /* 0x0003e80000100800 */
[----:B------:R-:W-:Y:S01]  /*a0db0*/  STL [R1+0x2dbc], R216 ;  /* 0x002dbcd801007387 */ /* 0x000fe20000100800 */
[----:B------:R-:W-:-:S03]  /*a0dc0*/  IMAD.MOV.U32 R5, RZ, RZ, R217 ;  /* 0x000000ffff057224 */ /* 0x000fc600078e00d9 */
[----:B------:R-:W3:Y:S04]  /*a0dd0*/  LDL.LU R20, [R1+0x2d38] ;  /* 0x002d380001147983 */ /* 0x000ee80000300800 */
[----:B------:R1:W-:Y:S01]  /*a0de0*/  LDGSTS.E [R160+0x7000], [R4.64], P2 ;  /* 0x0700000004a07fae */ /* 0x0003e20009121846 */
[----:B------:R-:W-:Y:S01]  /*a0df0*/  SEL R8, R8, RZ, !P0 ;  /* 0x000000ff08087207 */ /* 0x000fe20004000000 */
[----:B------:R-:W-:Y:S02]  /*a0e00*/  IMAD.X R161, R161, 0x1, R2, P5 ;  /* 0x00000001a1a17824 */ /* 0x000fe400028e0602 */
[----:B-1----:R-:W-:Y:S01]  /*a0e10*/  IMAD.MOV.U32 R4, RZ, RZ, R21 ;  /* 0x000000ffff047224 */ /* 0x002fe200078e0015 */
[----:B------:R-:W-:Y:S02]  /*a0e20*/  MOV R5, R216 ;  /* 0x000000d800057202 */ /* 0x000fe40000000f00 */
[----:B------:R-:W-:-:S03]  /*a0e30*/  IADD3 R12, P6, R12, R0, RZ ;  /* 0x000000000c0c7210 */ /* 0x000fc60007fde0ff */
[----:B------:R1:W-:Y:S01]  /*a0e40*/  LDGSTS.E [R160+0x7200], [R4.64], P2 ;  /* 0x0720000004a07fae */ /* 0x0003e20009121846 */
[----:B------:R-:W-:-:S03]  /*a0e50*/  ISETP.GT.AND P5, PT, R3, 0x1e, PT ;  /* 0x0000001e0300780c */ /* 0x000fc60003fa4270 */
[----:B------:R-:W-:Y:S04]  /*a0e60*/  STL [R1+0x2db8], R12 ;  /* 0x002db80c01007387 */ /* 0x000fe80000100800 */
[----:B------:R4:W-:Y:S04]  /*a0e70*/  STL [R1+0x2db4], R161 ;  /* 0x002db4a101007387 */ /* 0x0009e80000100800 */
[----:B------:R-:W3:Y:S01]  /*a0e80*/  LDL.LU R21, [R1+0x2d2c] ;  /* 0x002d2c0001157983 */ /* 0x000ee20000300800 */
[----:B-1----:R-:W-:Y:S01]  /*a0e90*/  IMAD.MOV.U32 R4, RZ, RZ, R9 ;  /* 0x000000ffff047224 */ /* 0x002fe200078e0009 */
[----:B------:R-:W-:-:S02]  /*a0ea0*/  ISETP.NE.U32.AND P1, PT, R8, RZ, PT ;  /* 0x000000ff0800720c */ /* 0x000fc40003f25070 */
[----:B------:R-:W3:Y:S01]  /*a0eb0*/  LDL.LU R9, [R1+0x2cd0] ;  /* 0x002cd00001097983 */ /* 0x000ee20000300800 */
[----:B------:R-:W-:Y:S01]  /*a0ec0*/  IMAD.MOV.U32 R5, RZ, RZ, R161 ;  /* 0x000000ffff057224 */ /* 0x000fe200078e00a1 */
[----:B------:R-:W-:Y:S01]  /*a0ed0*/  SEL R8, RZ, 0x4, !P5 ;  /* 0x00000004ff087807 */ /* 0x000fe20006800000 */
[----:B------:R-:W-:Y:S03]  /*a0ee0*/  HMMA.1688.F32.TF32 R208, R180, R28, R208 ;  /* 0x0000001cb4d0723c */ /* 0x000fe600000810d0 */
[----:B------:R1:W-:Y:S02]  /*a0ef0*/  LDGSTS.E [R160+0x7400], [R4.64], P2 ;  /* 0x0740000004a07fae */ /* 0x0003e40009121846 */
[----:B-1----:R-:W-:Y:S01]  /*a0f00*/  MOV R4, R12 ;  /* 0x0000000c00047202 */ /* 0x002fe20000000f00 */
[----:B----4-:R-:W-:Y:S01]  /*a0f10*/  IMAD.X R25, R25, 0x1, R2, P6 ;  /* 0x0000000119197824 */ /* 0x010fe200030e0602 */
[----:B------:R-:W-:-:S04]  /*a0f20*/  IADD3 R16, P5, R16, R0, RZ ;  /* 0x0000000010107210 */ /* 0x000fc80007fbe0ff */
[----:B------:R1:W-:Y:S01]  /*a0f30*/  STL [R1+0x2dac], R25 ;  /* 0x002dac1901007387 */ /* 0x0003e20000100800 */
[----:B------:R-:W-:-:S03]  /*a0f40*/  IMAD.MOV.U32 R5, RZ, RZ, R25 ;  /* 0x000000ffff057224 */ /* 0x000fc600078e0019 */
[----:B------:R-:W4:Y:S04]  /*a0f50*/  LDL.LU R28, [R1+0x2cc4] ;  /* 0x002cc400011c7983 */ /* 0x000f280000300800 */
[----:B------:R-:W4:Y:S04]  /*a0f60*/  LDL.LU R161, [R1+0x2cbc] ;  /* 0x002cbc0001a17983 */ /* 0x000f280000300800 */
[----:B------:R2:W-:Y:S04]  /*a0f70*/  STL [R1+0x2d50], R16 ;  /* 0x002d501001007387 */ /* 0x0005e80000100800 */
[----:B-1----:R-:W4:Y:S04]  /*a0f80*/  LDL.LU R25, [R1+0x2cc8] ;  /* 0x002cc80001197983 */ /* 0x002f280000300800 */
[----:B------:R-:W4:Y:S04]  /*a0f90*/  LDL.LU R12, [R1+0x2cc0] ;  /* 0x002cc000010c7983 */ /* 0x000f280000300800 */
[----:B------:R1:W-:Y:S02]  /*a0fa0*/  LDGSTS.E [R160+0x7600], [R4.64], P2 ;  /* 0x0760000004a07fae */ /* 0x0003e40009121846 */
[----:B-1----:R-:W-:Y:S01]  /*a0fb0*/  MOV R4, R16 ;  /* 0x0000001000047202 */ /* 0x002fe20000000f00 */
[----:B--2---:R-:W-:-:S04]  /*a0fc0*/  IMAD.X R163, R163, 0x1, R2, P5 ;  /* 0x00000001a3a37824 */ /* 0x004fc800028e0602 */
[----:B------:R-:W-:-:S05]  /*a0fd0*/  IMAD.MOV.U32 R5, RZ, RZ, R163 ;  /* 0x000000ffff057224 */ /* 0x000fca00078e00a3 */
[----:B------:R1:W-:Y:S01]  /*a0fe0*/  LDGSTS.E [R160+0x9000], [R4.64], P4 ;  /* 0x0900000004a07fae */ /* 0x0003e2000a121846 */
[-C--:B---3--:R-:W-:Y:S02]  /*a0ff0*/  IADD3 R17, P6, R17, R0.reuse, RZ ;  /* 0x0000000011117210 */ /* 0x088fe40007fde0ff */
[----:B------:R-:W-:-:S03]  /*a1000*/  IADD3 R13, P5, R13, R0, RZ ;  /* 0x000000000d0d7210 */ /* 0x000fc60007fbe0ff */
[----:B------:R-:W-:Y:S01]  /*a1010*/  IMAD.X R162, R162, 0x1, R2, P6 ;  /* 0x00000001a2a27824 */ /* 0x000fe200030e0602 */
[----:B------:R2:W-:Y:S04]  /*a1020*/  STL [R1+0x2d48], R17 ;  /* 0x002d481101007387 */ /* 0x0005e80000100800 */
[----:B------:R-:W-:Y:S04]  /*a1030*/  STL [R1+0x2d44], R163 ;  /* 0x002d44a301007387 */ /* 0x000fe80000100800 */
[----:B------:R-:W3:Y:S01]  /*a1040*/  LDL.LU R29, [R1+0x2cb4] ;  /* 0x002cb400011d7983 */ /* 0x000ee20000300800 */
[----:B-1----:R-:W-:-:S03]  /*a1050*/  IMAD.MOV.U32 R4, RZ, RZ, R17 ;  /* 0x000000ffff047224 */ /* 0x002fc600078e0011 */
[----:B------:R1:W-:Y:S01]  /*a1060*/  STL [R1+0x2d40], R13 ;  /* 0x002d400d01007387 */ /* 0x0003e20000100800 */
[----:B------:R-:W-:-:S03]  /*a1070*/  MOV R5, R162 ;  /* 0x000000a200057202 */ /* 0x000fc60000000f00 */
[----:B------:R-:W-:Y:S01]  /*a1080*/  STL [R1+0x2d3c], R162 ;  /* 0x002d3ca201007387 */ /* 0x000fe20000100800 */
[----:B------:R-:W-:-:S03]  /*a1090*/  IMAD.X R24, R24, 0x1, R2, P5 ;  /* 0x0000000118187824 */ /* 0x000fc600028e0602 */
[----:B------:R-:W3:Y:S01]  /*a10a0*/  LDL.LU R16, [R1+0x2cb8] ;  /* 0x002cb80001107983 */ /* 0x000ee20000300800 */
[----:B------:R-:W-:-:S03]  /*a10b0*/  SEL R8, R8, RZ, !P0 ;  /* 0x000000ff08087207 */ /* 0x000fc60004000000 */
[----:B------:R1:W-:Y:S01]  /*a10c0*/  LDGSTS.E [R160+0x9200], [R4.64], P4 ;  /* 0x0920000004a07fae */ /* 0x0003e2000a121846 */
[----:B------:R-:W-:-:S05]  /*a10d0*/  IADD3 R20, P6, R20, R0, RZ ;  /* 0x0000000014147210 */ /* 0x000fca0007fde0ff */
[----:B------:R-:W-:Y:S01]  /*a10e0*/  STL [R1+0x2d38], R20 ;  /* 0x002d381401007387 */ /* 0x000fe20000100800 */
[----:B-1----:R-:W-:-:S03]  /*a10f0*/  IMAD.MOV.U32 R4, RZ, RZ, R13 ;  /* 0x000000ffff047224 */ /* 0x002fc600078e000d */
[----:B------:R1:W-:Y:S04]  /*a1100*/  STL [R1+0x2d34], R24 ;  /* 0x002d341801007387 */ /* 0x0003e80000100800 */
[----:B--2---:R-:W2:Y:S01]  /*a1110*/  LDL.LU R17, [R1+0x2cac] ;  /* 0x002cac0001117983 */ /* 0x004ea20000300800 */
[----:B------:R-:W-:-:S03]  /*a1120*/  ISETP.GT.AND P5, PT, R3, 0x22, PT ;  /* 0x000000220300780c */ /* 0x000fc60003fa4270 */
[----:B------:R-:W2:Y:S01]  /*a1130*/  LDL.LU R13, [R1+0x1fd0] ;  /* 0x001fd000010d7983 */ /* 0x000ea20000300800 */
[----:B------:R-:W-:Y:S01]  /*a1140*/  ISETP.NE.U32.AND P2, PT, R8, RZ, PT ;  /* 0x000000ff0800720c */ /* 0x000fe20003f45070 */
[----:B------:R-:W-:Y:S01]  /*a1150*/  IMAD.MOV.U32 R5, RZ, RZ, R24 ;  /* 0x000000ffff057224 */ /* 0x000fe200078e0018 */
[----:B------:R-:W-:Y:S01]  /*a1160*/  SEL R8, RZ, 0x4, !P5 ;  /* 0x00000004ff087807 */ /* 0x000fe20006800000 */
[----:B------:R-:W-:Y:S03]  /*a1170*/  HMMA.1688.F32.TF32 R212, R180, R32, R212 ;  /* 0x00000020b4d4723c */ /* 0x000fe600000810d4 */
[----:B------:R1:W-:Y:S01]  /*a1180*/  LDGSTS.E [R160+0x9400], [R4.64], P4 ;  /* 0x0940000004a07fae */ /* 0x0003e2000a121846 */
[----:B------:R-:W-:Y:S01]  /*a1190*/  IMAD.X R21, R21, 0x1, R2, P6 ;  /* 0x0000000115157824 */ /* 0x000fe200030e0602 */
[----:B------:R-:W-:-:S04]  /*a11a0*/  IADD3 R9, P5, R9, R0, RZ ;  /* 0x0000000009097210 */ /* 0x000fc80007fbe0ff */
[----:B------:R1:W-:Y:S02]  /*a11b0*/  STL [R1+0x2d2c], R21 ;  /* 0x002d2c1501007387 */ /* 0x0003e40000100800 */
[----:B-1----:R-:W-:Y:S02]  /*a11c0*/  MOV R4, R20 ;  /* 0x0000001400047202 */ /* 0x002fe40000000f00 */
[----:B------:R-:W2:Y:S04]  /*a11d0*/  LDL.LU R24, [R1+0x1fcc] ;  /* 0x001fcc0001187983 */ /* 0x000ea80000300800 */
[----:B------:R-:W2:Y:S04]  /*a11e0*/  LDL.LU R32, [R1+0x1fd4] ;  /* 0x001fd40001207983 */ /* 0x000ea80000300800 */
[----:B------:R-:W-:Y:S01]  /*a11f0*/  STL [R1+0x2cd0], R9 ;  /* 0x002cd00901007387 */ /* 0x000fe20000100800 */
[----:B------:R-:W-:-:S03]  /*a1200*/  IMAD.MOV.U32 R5, RZ, RZ, R21 ;  /* 0x000000ffff057224 */ /* 0x000fc600078e0015 */
[----:B------:R-:W2:Y:S04]  /*a1210*/  LDL.LU R20, [R1+0x1fd8] ;  /* 0x001fd80001147983 */ /* 0x000ea80000300800 */
[----:B------:R-:W2:Y:S04]  /*a1220*/  LDL.LU R21, [R1+0x1fe0] ;  /* 0x001fe00001157983 */ /* 0x000ea80000300800 */
        /* <DEDUP_REMOVED lines=19> */
[----:B---3--:R-:W-:Y:S01]  /*a1360*/  IMAD.X R29, R29, 0x1, R2, P5 ;  /* 0x000000011d1d7824 */ /* 0x008fe200028e0602 */
[----:B------:R-:W-:Y:S01]  /*a1370*/  ISETP.GT.AND P5, PT, R3, 0x26, PT ;  /* 0x000000260300780c */ /* 0x000fe20003fa4270 */
[----:B-1----:R-:W-:Y:S02]  /*a1380*/  IMAD.MOV.U32 R4, RZ, RZ, R12 ;  /* 0x000000ffff047224 */ /* 0x002fe400078e000c */
[----:B------:R-:W-:Y:S01]  /*a1390*/  IMAD.MOV.U32 R5, RZ, RZ, R29 ;  /* 0x000000ffff057224 */ /* 0x000fe200078e001d */
[----:B------:R-:W-:-:S04]  /*a13a0*/  SEL R8, RZ, 0x4, !P5 ;  /* 0x00000004ff087807 */ /* 0x000fc80006800000 */
[----:B------:R1:W-:Y:S01]  /*a13b0*/  LDGSTS.E [R160+0xb400], [R4.64], P3 ;  /* 0x0b40000004a07fae */ /* 0x0003e20009921846 */
[----:B------:R-:W-:-:S05]  /*a13c0*/  IADD3 R16, P6, R16, R0, RZ ;  /* 0x0000000010107210 */ /* 0x000fca0007fde0ff */
[----:B------:R-:W-:Y:S04]  /*a13d0*/  STL [R1+0x2cb8], R16 ;  /* 0x002cb81001007387 */ /* 0x000fe80000100800 */
[----:B------:R3:W-:Y:S04]  /*a13e0*/  STL [R1+0x2cb4], R29 ;  /* 0x002cb41d01007387 */ /* 0x0007e80000100800 */
[----:B------:R-:W4:Y:S04]  /*a13f0*/  LDL.LU R25, [R1+0x1fe4] ;  /* 0x001fe40001197983 */ /* 0x000f280000300800 */
[----:B------:R-:W4:Y:S01]  /*a1400*/  LDL.LU R12, [R1+0x2050] ;  /* 0x00205000010c7983 */ /* 0x000f220000300800 */
[----:B--2---:R-:W-:Y:S01]  /*a1410*/  IMAD.X R17, R17, 0x1, R2, P6 ;  /* 0x0000000111117824 */ /* 0x004fe200030e0602 */
[----:B------:R-:W-:-:S04]  /*a1420*/  IADD3 R13, P5, R13, R0, RZ ;  /* 0x000000000d0d7210 */ /* 0x000fc80007fbe0ff */
[----:B------:R2:W-:Y:S01]  /*a1430*/  STL [R1+0x2cac], R17 ;  /* 0x002cac1101007387 */ /* 0x0005e20000100800 */
[----:B-1----:R-:W-:-:S03]  /*a1440*/  IMAD.MOV.U32 R5, RZ, RZ, R17 ;  /* 0x000000ffff057224 */ /* 0x002fc600078e0011 */
[----:B---3--:R-:W3:Y:S04]  /*a1450*/  LDL.LU R29, [R1+0x204c] ;  /* 0x00204c00011d7983 */ /* 0x008ee80000300800 */
[----:B------:R-:W3:Y:S04]  /*a1460*/  LDL.LU R33, [R1+0x2054] ;  /* 0x0020540001217983 */ /* 0x000ee80000300800 */
[----:B------:R-:W-:Y:S01]  /*a1470*/  STL [R1+0x1fd0], R13 ;  /* 0x001fd00d01007387 */ /* 0x000fe20000100800 */
[----:B------:R-:W-:-:S03]  /*a1480*/  MOV R4, R16 ;  /* 0x0000001000047202 */ /* 0x000fc60000000f00 */
[----:B--2---:R-:W2:Y:S04]  /*a1490*/  LDL.LU R17, [R1+0x2058] ;  /* 0x0020580001117983 */ /* 0x004ea80000300800 */
[----:B------:R-:W2:Y:S04]  /*a14a0*/  LDL.LU R16, [R1+0x2060] ;  /* 0x0020600001107983 */ /* 0x000ea80000300800 */
[----:B------:R1:W-:Y:S01]  /*a14b0*/  LDGSTS.E [R160+0xb600], [R4.64], P3 ;  /* 0x0b60000004a07fae */ /* 0x0003e20009921846 */
[----:B------:R-:W-:Y:S01]  /*a14c0*/  IMAD.X R24, R24, 0x1, R2, P5 ;  /* 0x0000000118187824 */ /* 0x000fe200028e0602 */
[----:B------:R-:W-:-:S03]  /*a14d0*/  IADD3 R20, P6, R20, R0, RZ ;  /* 0x0000000014147210 */ /* 0x000fc60007fde0ff */
[----:B-1----:R-:W-:Y:S01]  /*a14e0*/  IMAD.MOV.U32 R5, RZ, RZ, R24 ;  /* 0x000000ffff057224 */ /* 0x002fe200078e0018 */
[----:B------:R-:W-:Y:S01]  /*a14f0*/  IADD3 R21, P5, R21, R0, RZ ;  /* 0x0000000015157210 */ /* 0x000fe20007fbe0ff */
[----:B------:R-:W-:Y:S01]  /*a1500*/  IMAD.X R32, R32, 0x1, R2, P6 ;  /* 0x0000000120207824 */ /* 0x000fe200030e0602 */
[----:B------:R-:W-:Y:S01]  /*a1510*/  STL [R1+0x1fd8], R20 ;  /* 0x001fd81401007387 */ /* 0x000fe20000100800 */
[----:B------:R-:W-:-:S03]  /*a1520*/  MOV R4, R13 ;  /* 0x0000000d00047202 */ /* 0x000fc60000000f00 */
[----:B------:R1:W-:Y:S04]  /*a1530*/  STL [R1+0x1fcc], R24 ;  /* 0x001fcc1801007387 */ /* 0x0003e80000100800 */
[----:B------:R1:W-:Y:S04]  /*a1540*/  LDGSTS.E [R160+0xd000], [R4.64], P1 ;  /* 0x0d00000004a07fae */ /* 0x0003e80008921846 */
[----:B-1----:R-:W2:Y:S04]  /*a1550*/  LDL.LU R24, [R1+0x205c] ;  /* 0x00205c0001187983 */ /* 0x002ea80000300800 */
[----:B------:R1:W-:Y:S04]  /*a1560*/  STL [R1+0x1fe0], R21 ;  /* 0x001fe01501007387 */ /* 0x0003e80000100800 */
[----:B------:R-:W-:Y:S04]  /*a1570*/  STL [R1+0x1fd4], R32 ;  /* 0x001fd42001007387 */ /* 0x000fe80000100800 */
[----:B------:R-:W2:Y:S01]  /*a1580*/  LDL.LU R13, [R1+0x2068] ;  /* 0x00206800010d7983 */ /* 0x000ea20000300800 */
[----:B------:R-:W-:Y:S01]  /*a1590*/  IMAD.MOV.U32 R4, RZ, RZ, R20 ;  /* 0x000000ffff047224 */ /* 0x000fe200078e0014 */
[----:B------:R-:W-:-:S05]  /*a15a0*/  MOV R5, R32 ;  /* 0x0000002000057202 */ /* 0x000fca0000000f00 */
[----:B------:R1:W-:Y:S02]  /*a15b0*/  LDGSTS.E [R160+0xd200], [R4.64], P1 ;  /* 0x0d20000004a07fae */ /* 0x0003e40008921846 */
[----:B-1----:R-:W-:Y:S02]  /*a15c0*/  IMAD.MOV.U32 R4, RZ, RZ, R21 ;  /* 0x000000ffff047224 */ /* 0x002fe400078e0015 */
        /* <DEDUP_REMOVED lines=13> */
[----:B------:R-:W-:Y:S01]  /*a16a0*/  IMAD.X R25, R25, 0x1, R2, P6 ;  /* 0x0000000119197824 */ /* 0x000fe200030e0602 */
[----:B------:R-:W-:-:S04]  /*a16b0*/  IADD3 R12, P5, R12, R0, RZ ;  /* 0x000000000c0c7210 */ /* 0x000fc80007fbe0ff */
[----:B------:R1:W-:Y:S01]  /*a16c0*/  STL [R1+0x1fe4], R25 ;  /* 0x001fe41901007387 */ /* 0x0003e20000100800 */
[----:B------:R-:W-:-:S03]  /*a16d0*/  IMAD.MOV.U32 R5, RZ, RZ, R25 ;  /* 0x000000ffff057224 */ /* 0x000fc600078e0019 */
[----:B------:R-:W4:Y:S04]  /*a16e0*/  LDL.LU R28, [R1+0x20cc] ;  /* 0x0020cc00011c7983 */ /* 0x000f280000300800 */
[----:B------:R-:W4:Y:S04]  /*a16f0*/  LDL.LU R32, [R1+0x20d4] ;  /* 0x0020d40001207983 */ /* 0x000f280000300800 */
[----:B------:R-:W-:Y:S01]  /*a1700*/  STL [R1+0x2050], R12 ;  /* 0x0020500c01007387 */ /* 0x000fe20000100800 */
[----:B---3--:R-:W-:-:S03]  /*a1710*/  IMAD.X R29, R29, 0x1, R2, P5 ;  /* 0x000000011d1d7824 */ /* 0x008fc600028e0602 */
[----:B-1----:R-:W3:Y:S04]  /*a1720*/  LDL.LU R25, [R1+0x20d8] ;  /* 0x0020d80001197983 */ /* 0x002ee80000300800 */
[----:B------:R-:W3:Y:S04]  /*a1730*/  LDL.LU R9, [R1+0x20e0] ;  /* 0x0020e00001097983 */ /* 0x000ee80000300800 */
[----:B------:R1:W-:Y:S01]  /*a1740*/  LDGSTS.E [R160+0xd600], [R4.64], P1 ;  /* 0x0d60000004a07fae */ /* 0x0003e20008921846 */
[-C--:B--2---:R-:W-:Y:S02]  /*a1750*/  IADD3 R17, P6, R17, R0.reuse, RZ ;  /* 0x0000000011117210 */ /* 0x084fe40007fde0ff */
[----:B------:R-:W-:-:S03]  /*a1760*/  IADD3 R16, P5, R16, R0, RZ ;  /* 0x0000000010107210 */ /* 0x000fc60007fbe0ff */
[----:B------:R-:W-:Y:S01]  /*a1770*/  IMAD.X R33, R33, 0x1, R2, P6 ;  /* 0x0000000121217824 */ /* 0x000fe200030e0602 */
[----:B------:R-:W-:Y:S01]  /*a1780*/  STL [R1+0x2058], R17 ;  /* 0x0020581101007387 */ /* 0x000fe20000100800 */
[----:B-1----:R-:W-:-:S03]  /*a1790*/  IMAD.MOV.U32 R5, RZ, RZ, R29 ;  /* 0x000000ffff057224 */ /* 0x002fc600078e001d */
[----:B------:R1:W-:Y:S01]  /*a17a0*/  STL [R1+0x204c], R29 ;  /* 0x00204c1d01007387 */ /* 0x0003e20000100800 */
[----:B------:R-:W-:-:S05]  /*a17b0*/  MOV R4, R12 ;  /* 0x0000000c00047202 */ /* 0x000fca0000000f00 */
[----:B------:R2:W-:Y:S04]  /*a17c0*/  LDGSTS.E [R160+0xf000], [R4.64], P2 ;  /* 0x0f00000004a07fae */ /* 0x0005e80009121846 */
[----:B-1----:R-:W3:Y:S04]  /*a17d0*/  LDL.LU R29, [R1+0x20dc] ;  /* 0x0020dc00011d7983 */ /* 0x002ee80000300800 */
[----:B------:R1:W-:Y:S04]  /*a17e0*/  STL [R1+0x2060], R16 ;  /* 0x0020601001007387 */ /* 0x0003e80000100800 */
[----:B------:R-:W-:Y:S04]  /*a17f0*/  STL [R1+0x2054], R33 ;  /* 0x0020542101007387 */ /* 0x000fe80000100800 */
[----:B------:R-:W3:Y:S01]  /*a1800*/  LDL.LU R12, [R1+0x20e8] ;  /* 0x0020e800010c7983 */ /* 0x000ee20000300800 */
[----:B--2---:R-:W-:Y:S01]  /*a1810*/  IMAD.MOV.U32 R4, RZ, RZ, R17 ;  /* 0x000000ffff047224 */ /* 0x004fe200078e0011 */
[----:B------:R-:W-:-:S02]  /*a1820*/  MOV R5, R33 ;  /* 0x0000002100057202 */ /* 0x000fc40000000f00 */
[----:B------:R-:W-:-:S03]  /*a1830*/  SEL R8, R8, RZ, !P0 ;  /* 0x000000ff08087207 */ /* 0x000fc60004000000 */
[----:B------:R2:W-:Y:S01]  /*a1840*/  LDGSTS.E [R160+0xf200], [R4.64], P2 ;  /* 0x0f20000004a07fae */ /* 0x0005e20009121846 */
[----:B------:R-:W-:Y:S01]  /*a1850*/  IMAD.X R24, R24, 0x1, R2, P5 ;  /* 0x0000000118187824 */ /* 0x000fe200028e0602 */
[----:B------:R-:W-:Y:S02]  /*a1860*/  ISETP.GT.AND P5, PT, R3, 0x2e, PT ;  /* 0x0000002e0300780c */ /* 0x000fe40003fa4270 */
[----:B------:R-:W-:Y:S01]  /*a1870*/  IADD3 R13, P6, R13, R0, RZ ;  /* 0x000000000d0d7210 */ /* 0x000fe20007fde0ff */
[----:B--2---:R-:W-:-:S04]  /*a1880*/  IMAD.MOV.U32 R4, RZ, RZ, R16 ;  /* 0x000000ffff047224 */ /* 0x004fc800078e0010 */
[----:B------:R-:W-:Y:S04]  /*a1890*/  STL [R1+0x2068], R13 ;  /* 0x0020680d01007387 */ /* 0x000fe80000100800 */
[----:B------:R2:W-:Y:S04]  /*a18a0*/  STL [R1+0x205c], R24 ;  /* 0x00205c1801007387 */ /* 0x0005e80000100800 */
[----:B------:R-:W3:Y:S01]  /*a18b0*/  LDL.LU R17, [R1+0x20e4] ;  /* 0x0020e40001117983 */ /* 0x000ee20000300800 */
[----:B------:R-:W-:Y:S01]  /*a18c0*/  ISETP.NE.U32.AND P1, PT, R8, RZ, PT ;  /* 0x000000ff0800720c */ /* 0x000fe20003f25070 */
[----:B------:R-:W-:-:S02]  /*a18d0*/  IMAD.MOV.U32 R5, RZ, RZ, R24 ;  /* 0x000000ffff057224 */ /* 0x000fc400078e0018 */
[----:B-1----:R-:W3:Y:S01]  /*a18e0*/  LDL.LU R16, [R1+0x2150] ;  /* 0x0021500001107983 */ /* 0x002ee20000300800 */
[----:B------:R-:W-:-:S03]  /*a18f0*/  SEL R8, RZ, 0x4, !P5 ;  /* 0x00000004ff087807 */ /* 0x000fc60006800000 */
[----:B------:R1:W-:Y:S02]  /*a1900*/  LDGSTS.E [R160+0xf400], [R4.64], P2 ;  /* 0x0f40000004a07fae */ /* 0x0003e40009121846 */
[----:B-1----:R-:W-:Y:S01]  /*a1910*/  MOV R4, R13 ;  /* 0x0000000d00047202 */ /* 0x002fe20000000f00 */
[----:B----4-:R-:W-:Y:S01]  /*a1920*/  IMAD.X R20, R20, 0x1, R2, P6 ;  /* 0x0000000114147824 */ /* 0x010fe200030e0602 */
[----:B------:R-:W-:-:S04]  /*a1930*/  IADD3 R21, P5, R21, R0, RZ ;  /* 0x0000000015157210 */ /* 0x000fc80007fbe0ff */
[----:B------:R1:W-:Y:S01]  /*a1940*/  STL [R1+0x2064], R20 ;  /* 0x0020641401007387 */ /* 0x0003e20000100800 */
[----:B------:R-:W-:-:S03]  /*a1950*/  IMAD.MOV.U32 R5, RZ, RZ, R20 ;  /* 0x000000ffff057224 */ /* 0x000fc600078e0014 */
[----:B--2---:R-:W2:Y:S04]  /*a1960*/  LDL.LU R24, [R1+0x214c] ;  /* 0x00214c0001187983 */ /* 0x004ea80000300800 */
[----:B------:R-:W4:Y:S04]  /*a1970*/  LDL.LU R33, [R1+0x2154] ;  /* 0x0021540001217983 */ /* 0x000f280000300800 */
[----:B------:R-:W-:Y:S04]  /*a1980*/  STL [R1+0x20d0], R21 ;  /* 0x0020d01501007387 */ /* 0x000fe80000100800 */
[----:B-1----:R-:W4:Y:S04]  /*a1990*/  LDL.LU R20, [R1+0x2158] ;  /* 0x0021580001147983 */ /* 0x002f280000300800 */
[----:B------:R-:W4:Y:S04]  /*a19a0*/  LDL.LU R13, [R1+0x2160] ;  /* 0x00216000010d7983 */ /* 0x000f280000300800 */
[----:B------:R1:W-:Y:S02]  /*a19b0*/  LDGSTS.E [R160+0xf600], [R4.64], P2 ;  /* 0x0f60000004a07fae */ /* 0x0003e40009121846 */
[----:B-1----:R-:W-:Y:S01]  /*a19c0*/  MOV R4, R21 ;  /* 0x0000001500047202 */ /* 0x002fe20000000f00 */
[----:B------:R-:W-:-:S04]  /*a19d0*/  IMAD.X R28, R28, 0x1, R2, P5 ;  /* 0x000000011c1c7824 */ /* 0x000fc800028e0602 */
[----:B------:R-:W-:-:S05]  /*a19e0*/  IMAD.MOV.U32 R5, RZ, RZ, R28 ;  /* 0x000000ffff057224 */ /* 0x000fca00078e001c */
[----:B------:R1:W-:Y:S01]  /*a19f0*/  LDGSTS.E [R160+0x11000], [R4.64], P4 ;  /* 0x1100000004a07fae */ /* 0x0003e2000a121846 */
[-C--:B---3--:R-:W-:Y:S02]  /*a1a00*/  IADD3 R25, P6, R25, R0.reuse, RZ ;  /* 0x0000000019197210 */ /* 0x088fe40007fde0ff */
[----:B------:R-:W-:-:S03]  /*a1a10*/  IADD3 R9, P5, R9, R0, RZ ;  /* 0x0000000009097210 */ /* 0x000fc60007fbe0ff */
[----:B------:R-:W-:Y:S01]  /*a1a20*/  IMAD.X R32, R32, 0x1, R2, P6 ;  /* 0x0000000120207824 */ /* 0x000fe200030e0602 */
[----:B------:R-:W-:Y:S04]  /*a1a30*/  STL [R1+0x20d8], R25 ;  /* 0x0020d81901007387 */ /* 0x000fe80000100800 */
[----:B------:R3:W-:Y:S01]  /*a1a40*/  STL [R1+0x20cc], R28 ;  /* 0x0020cc1c01007387 */ /* 0x0007e20000100800 */
[----:B-1----:R-:W-:Y:S01]  /*a1a50*/  IMAD.MOV.U32 R4, RZ, RZ, R25 ;  /* 0x000000ffff047224 */ /* 0x002fe200078e0019 */
[----:B------:R-:W-:Y:S02]  /*a1a60*/  MOV R5, R32 ;  /* 0x0000002000057202 */ /* 0x000fe40000000f00 */
[----:B------:R-:W-:-:S03]  /*a1a70*/  SEL R8, R8, RZ, !P0 ;  /* 0x000000ff08087207 */ /* 0x000fc60004000000 */
[----:B------:R1:W-:Y:S04]  /*a1a80*/  LDGSTS.E [R160+0x11200], [R4.64], P4 ;  /* 0x1120000004a07fae */ /* 0x0003e8000a121846 */
[----:B---3--:R-:W3:Y:S04]  /*a1a90*/  LDL.LU R28, [R1+0x215c] ;  /* 0x00215c00011c7983 */ /* 0x008ee80000300800 */
[----:B------:R1:W-:Y:S04]  /*a1aa0*/  STL [R1+0x20e0], R9 ;  /* 0x0020e00901007387 */ /* 0x0003e80000100800 */
[----:B------:R1:W-:Y:S01]  /*a1ab0*/  STL [R1+0x20d4], R32 ;  /* 0x0020d42001007387 */ /* 0x0003e20000100800 */
[----:B------:R-:W-:-:S03]  /*a1ac0*/  IMAD.X R29, R29, 0x1, R2, P5 ;  /* 0x000000011d1d7824 */ /* 0x000fc600028e0602 */
[----:B------:R-:W3:Y:S01]  /*a1ad0*/  LDL.LU R21, [R1+0x2168] ;  /* 0x0021680001157983 */ /* 0x000ee20000300800 */
[----:B-1----:R-:W-:Y:S01]  /*a1ae0*/  IMAD.MOV.U32 R4, RZ, RZ, R9 ;  /* 0x000000ffff047224 */ /* 0x002fe200078e0009 */
[----:B------:R-:W-:-:S05]  /*a1af0*/  IADD3 R12, P6, R12, R0, RZ ;  /* 0x000000000c0c7210 */ /* 0x000fca0007fde0ff */
[----:B------:R-:W-:Y:S04]  /*a1b00*/  STL [R1+0x20e8], R12 ;  /* 0x0020e80c01007387 */ /* 0x000fe80000100800 */
[----:B------:R1:W-:Y:S04]  /*a1b10*/  STL [R1+0x20dc], R29 ;  /* 0x0020dc1d01007387 */ /* 0x0003e80000100800 */
[----:B------:R-:W3:Y:S01]  /*a1b20*/  LDL.LU R25, [R1+0x2164] ;  /* 0x0021640001197983 */ /* 0x000ee20000300800 */
[----:B------:R-:W-:-:S03]  /*a1b30*/  ISETP.GT.AND P5, PT, R3, 0x32, PT ;  /* 0x000000320300780c */ /* 0x000fc60003fa4270 */
[----:B------:R-:W3:Y:S01]  /*a1b40*/  LDL.LU R9, [R1+0x21d0] ;  /* 0x0021d00001097983 */ /* 0x000ee20000300800 */
[----:B------:R-:W-:Y:S01]  /*a1b50*/  ISETP.NE.U32.AND P2, PT, R8, RZ, PT ;  /* 0x000000ff0800720c */ /* 0x000fe20003f45070 */
[----:B------:R-:W-:Y:S01]  /*a1b60*/  IMAD.MOV.U32 R5, RZ, RZ, R29 ;  /* 0x000000ffff057224 */ /* 0x000fe200078e001d */
[----:B------:R-:W-:-:S04]  /*a1b70*/  SEL R8, RZ, 0x4, !P5 ;  /* 0x00000004ff087807 */ /* 0x000fc80006800000 */
[----:B------:R1:W-:Y:S01]  /*a1b80*/  LDGSTS.E [R160+0x11400], [R4.64], P4 ;  /* 0x1140000004a07fae */ /* 0x0003e2000a121846 */
[----:B------:R-:W-:Y:S01]  /*a1b90*/  IMAD.X R17, R17, 0x1, R2, P6 ;  /* 0x0000000111117824 */ /* 0x000fe200030e0602 */
[----:B------:R-:W-:-:S04]  /*a1ba0*/  IADD3 R16, P5, R16, R0, RZ ;  /* 0x0000000010107210 */ /* 0x000fc80007fbe0ff */
[----:B------:R1:W-:Y:S02]  /*a1bb0*/  STL [R1+0x20e4], R17 ;  /* 0x0020e41101007387 */ /* 0x0003e40000100800 */
[----:B-1----:R-:W-:Y:S02]  /*a1bc0*/  IMAD.MOV.U32 R5, RZ, RZ, R17 ;  /* 0x000000ffff057224 */ /* 0x002fe400078e0011 */
[----:B------:R-:W3:Y:S04]  /*a1bd0*/  LDL.LU R32, [R1+0x21cc] ;  /* 0x0021cc0001207983 */ /* 0x000ee80000300800 */
[----:B------:R-:W3:Y:S04]  /*a1be0*/  LDL.LU R29, [R1+0x21d4] ;  /* 0x0021d400011d7983 */ /* 0x000ee80000300800 */
[----:B------:R-:W-:Y:S01]  /*a1bf0*/  STL [R1+0x2150], R16 ;  /* 0x0021501001007387 */ /* 0x000fe20000100800 */
[----:B------:R-:W-:-:S03]  /*a1c00*/  MOV R4, R12 ;  /* 0x0000000c00047202 */ /* 0x000fc60000000f00 */
[----:B------:R-:W3:Y:S04]  /*a1c10*/  LDL.LU R17, [R1+0x21d8] ;  /* 0x0021d80001117983 */ /* 0x000ee80000300800 */
[----:B------:R-:W3:Y:S04]  /*a1c20*/  LDL.LU R12, [R1+0x21e0] ;  /* 0x0021e000010c7983 */ /* 0x000ee80000300800 */
[----:B------:R1:W-:Y:S02]  /*a1c30*/  LDGSTS.E [R160+0x11600], [R4.64], P4 ;  /* 0x1160000004a07fae */ /* 0x0003e4000a121846 */
[----:B-1----:R-:W-:Y:S01]  /*a1c40*/  MOV R4, R16 ;  /* 0x0000001000047202 */ /* 0x002fe20000000f00 */
[----:B--2---:R-:W-:-:S04]  /*a1c50*/  IMAD.X R24, R24, 0x1, R2, P5 ;  /* 0x0000000118187824 */ /* 0x004fc800028e0602 */
[----:B------:R-:W-:Y:S01]  /*a1c60*/  IMAD.MOV.U32 R5, RZ, RZ, R24 ;  /* 0x000000ffff057224 */ /* 0x000fe200078e0018 */
[----:B------:R-:W-:-:S04]  /*a1c70*/  SEL R8, R8, RZ, !P0 ;  /* 0x000000ff08087207 */ /* 0x000fc80004000000 */
[----:B------:R1:W-:Y:S01]  /*a1c80*/  LDGSTS.E [R160+0x13000], [R4.64], P3 ;  /* 0x1300000004a07fae */ /* 0x0003e20009921846 */
[-C--:B----4-:R-:W-:Y:S02]  /*a1c90*/  IADD3 R20, P6, R20, R0.reuse, RZ ;  /* 0x0000000014147210 */ /* 0x090fe40007fde0ff */
[----:B------:R-:W-:-:S03]  /*a1ca0*/  IADD3 R13, P5, R13, R0, RZ ;  /* 0x000000000d0d7210 */ /* 0x000fc60007fbe0ff */
[----:B------:R-:W-:Y:S01]  /*a1cb0*/  IMAD.X R33, R33, 0x1, R2, P6 ;  /* 0x0000000121217824 */ /* 0x000fe200030e0602 */
[----:B------:R-:W-:Y:S04]  /*a1cc0*/  STL [R1+0x2158], R20 ;  /* 0x0021581401007387 */ /* 0x000fe80000100800 */
[----:B------:R2:W-:Y:S04]  /*a1cd0*/  STL [R1+0x214c], R24 ;  /* 0x00214c1801007387 */ /* 0x0005e80000100800 */
[----:B--2---:R-:W2:Y:S04]  /*a1ce0*/  LDL.LU R24, [R1+0x21dc] ;  /* 0x0021dc0001187983 */ /* 0x004ea80000300800 */
[----:B------:R4:W-:Y:S04]  /*a1cf0*/  STL [R1+0x2160], R13 ;  /* 0x0021600d01007387 */ /* 0x0009e80000100800 */
[----:B------:R-:W-:Y:S04]  /*a1d00*/  STL [R1+0x2154], R33 ;  /* 0x0021542101007387 */ /* 0x000fe80000100800 */
[----:B------:R-:W2:Y:S01]  /*a1d10*/  LDL.LU R16, [R1+0x21e8] ;  /* 0x0021e80001107983 */ /* 0x000ea20000300800 */
[----:B-1----:R-:W-:Y:S01]  /*a1d20*/  IMAD.MOV.U32 R4, RZ, RZ, R20 ;  /* 0x000000ffff047224 */ /* 0x002fe200078e0014 */
[----:B------:R-:W-:-:S02]  /*a1d30*/  MOV R5, R33 ;  /* 0x0000002100057202 */ /* 0x000fc40000000f00 */
[----:B------:R-:W-:-:S03]  /*a1d40*/  ISETP.NE.U32.AND P4, PT, R8, RZ, PT ;  /* 0x000000ff0800720c */ /* 0x000fc60003f85070 */
[----:B------:R1:W-:Y:S02]  /*a1d50*/  LDGSTS.E [R160+0x13200], [R4.64], P3 ;  /* 0x1320000004a07fae */ /* 0x0003e40009921846 */
[----:B-1----:R-:W-:Y:S02]  /*a1d60*/  IMAD.MOV.U32 R4, RZ, RZ, R13 ;  /* 0x000000ffff047224 */ /* 0x002fe400078e000d */
[----:B---3--:R-:W-:Y:S01]  /*a1d70*/  IMAD.X R28, R28, 0x1, R2, P5 ;  /* 0x000000011c1c7824 */ /* 0x008fe200028e0602 */
[----:B------:R-:W-:-:S03]  /*a1d80*/  ISETP.GT.AND P5, PT, R3, 0x36, PT ;  /* 0x000000360300780c */ /* 0x000fc60003fa4270 */
[----:B------:R-:W-:Y:S01]  /*a1d90*/  IMAD.MOV.U32 R5, RZ, RZ, R28 ;  /* 0x000000ffff057224 */ /* 0x000fe200078e001c */
[----:B------:R-:W-:-:S04]  /*a1da0*/  SEL R8, RZ, 0x4, !P5 ;  /* 0x00000004ff087807 */ /* 0x000fc80006800000 */
[----:B------:R1:W-:Y:S01]  /*a1db0*/  LDGSTS.E [R160+0x13400], [R4.64], P3 ;  /* 0x1340000004a07fae */ /* 0x0003e20009921846 */
[----:B------:R-:W-:-:S05]  /*a1dc0*/  IADD3 R21, P6, R21, R0, RZ ;  /* 0x0000000015157210 */ /* 0x000fca0007fde0ff */
[----:B------:R-:W-:Y:S04]  /*a1dd0*/  STL [R1+0x2168], R21 ;  /* 0x0021681501007387 */ /* 0x000fe80000100800 */
[----:B------:R3:W-:Y:S04]  /*a1de0*/  STL [R1+0x215c], R28 ;  /* 0x00215c1c01007387 */ /* 0x0007e80000100800 */
[----:B------:R-:W2:Y:S04]  /*a1df0*/  LDL.LU R20, [R1+0x21e4] ;  /* 0x0021e40001147983 */ /* 0x000ea80000300800 */
[----:B----4-:R-:W4:Y:S01]  /*a1e00*/  LDL.LU R13, [R1+0x2250] ;  /* 0x00225000010d7983 */ /* 0x010f220000300800 */
[----:B------:R-:W-:Y:S01]  /*a1e10*/  IMAD.X R25, R25, 0x1, R2, P6 ;  /* 0x0000000119197824 */ /* 0x000fe200030e0602 */
[----:B------:R-:W-:-:S04]  /*a1e20*/  IADD3 R9, P5, R9, R0, RZ ;  /* 0x0000000009097210 */ /* 0x000fc80007fbe0ff */
[----:B------:R3:W-:Y:S01]  /*a1e30*/  STL [R1+0x2164], R25 ;  /* 0x0021641901007387 */ /* 0x0007e20000100800 */
[----:B-1----:R-:W-:-:S03]  /*a1e40*/  MOV R4, R21 ;  /* 0x0000001500047202 */ /* 0x002fc60000000f00 */
[----:B---3--:R-:W3:Y:S04]  /*a1e50*/  LDL.LU R28, [R1+0x224c] ;  /* 0x00224c00011c7983 */ /* 0x008ee80000300800 */
[----:B------:R-:W3:Y:S04]  /*a1e60*/  LDL.LU R33, [R1+0x2254] ;  /* 0x0022540001217983 */ /* 0x000ee80000300800 */
[----:B------:R-:W-:Y:S01]  /*a1e70*/  STL [R1+0x21d0], R9 ;  /* 0x0021d00901007387 */ /* 0x000fe20000100800 */
[----:B------:R-:W-:-:S03]  /*a1e80*/  IMAD.MOV.U32 R5, RZ, RZ, R25 ;  /* 0x000000ffff057224 */ /* 0x000fc600078e0019 */
[----:B------:R-:W3:Y:S04]  /*a1e90*/  LDL.LU R21, [R1+0x2258] ;  /* 0x0022580001157983 */ /* 0x000ee80000300800 */
[----:B------:R-:W3:Y:S04]  /*a1ea0*/  LDL.LU R25, [R1+0x2260] ;  /* 0x0022600001197983 */ /* 0x000ee80000300800 */
        /* <DEDUP_REMOVED lines=15> */
[----:B------:R-:W-:-:S05]  /*a1fa0*/  MOV R5, R29 ;  /* 0x0000001d00057202 */ /* 0x000fca0000000f00 */
[----:B------:R1:W-:Y:S02]  /*a1fb0*/  LDGSTS.E [R160+0x15200], [R4.64], P1 ;  /* 0x1520000004a07fae */ /* 0x0003e40008921846 */
[----:B-1----:R-:W-:Y:S02]  /*a1fc0*/  IMAD.MOV.U32 R4, RZ, RZ, R12 ;  /* 0x000000ffff047224 */ /* 0x002fe400078e000c */
[----:B--2---:R-:W-:Y:S01]  /*a1fd0*/  IMAD.X R24, R24, 0x1, R2, P5 ;  /* 0x0000000118187824 */ /* 0x004fe200028e0602 */
[----:B------:R-:W-:-:S05]  /*a1fe0*/  IADD3 R16, P6, R16, R0, RZ ;  /* 0x0000000010107210 */ /* 0x000fca0007fde0ff */
[----:B------:R-:W-:Y:S04]  /*a1ff0*/  STL [R1+0x21e8], R16 ;  /* 0x0021e81001007387 */ /* 0x000fe80000100800 */
[----:B------:R-:W-:Y:S04]  /*a2000*/  STL [R1+0x21dc], R24 ;  /* 0x0021dc1801007387 */ /* 0x000fe80000100800 */
[----:B------:R-:W2:Y:S04]  /*a2010*/  LDL.LU R17, [R1+0x2264] ;  /* 0x0022640001117983 */ /* 0x000ea80000300800 */
[----:B------:R-:W2:Y:S01]  /*a2020*/  LDL.LU R12, [R1+0x22d0] ;  /* 0x0022d000010c7983 */ /* 0x000ea20000300800 */
[----:B------:R-:W-:Y:S01]  /*a2030*/  SEL R8, R8, RZ, !P0 ;  /* 0x000000ff08087207 */ /* 0x000fe20004000000 */
[----:B------:R-:W-:Y:S01]  /*a2040*/  IMAD.MOV.U32 R5, RZ, RZ, R24 ;  /* 0x000000ffff057224 */ /* 0x000fe200078e0018 */
[----:B------:R-:W-:-:S02]  /*a2050*/  ISETP.GT.AND P5, PT, R3, 0x3a, PT ;  /* 0x0000003a0300780c */ /* 0x000fc40003fa4270 */
[----:B------:R-:W-:Y:S02]  /*a2060*/  ISETP.NE.U32.AND P3, PT, R8, RZ, PT ;  /* 0x000000ff0800720c */ /* 0x000fe40003f65070 */
[----:B------:R-:W-:Y:S01]  /*a2070*/  SEL R8, RZ, 0x4, !P5 ;  /* 0x00000004ff087807 */ /* 0x000fe20006800000 */
[----:B------:R1:W-:Y:S02]  /*a2080*/  LDGSTS.E [R160+0x15400], [R4.64], P1 ;  /* 0x1540000004a07fae */ /* 0x0003e40008921846 */
[----:B-1----:R-:W-:Y:S01]  /*a2090*/  MOV R4, R16 ;  /* 0x0000001000047202 */ /* 0x002fe20000000f00 */
[----:B------:R-:W-:Y:S01]  /*a20a0*/  IMAD.X R20, R20, 0x1, R2, P6 ;  /* 0x0000000114147824 */ /* 0x000fe200030e0602 */
[----:B----4-:R-:W-:-:S04]  /*a20b0*/  IADD3 R13, P5, R13, R0, RZ ;  /* 0x000000000d0d7210 */ /* 0x010fc80007fbe0ff */
[----:B------:R1:W-:Y:S01]  /*a20c0*/  STL [R1+0x21e4], R20 ;  /* 0x0021e41401007387 */ /* 0x0003e20000100800 */
[----:B------:R-:W-:-:S05]  /*a20d0*/  IMAD.MOV.U32 R5, RZ, RZ, R20 ;  /* 0x000000ffff057224 */ /* 0x000fca00078e0014 */
[----:B------:R4:W-:Y:S04]  /*a20e0*/  LDGSTS.E [R160+0x15600], [R4.64], P1 ;  /* 0x1560000004a07fae */ /* 0x0009e80008921846 */
[----:B-1----:R-:W2:Y:S04]  /*a20f0*/  LDL.LU R20, [R1+0x22cc] ;  /* 0x0022cc0001147983 */ /* 0x002ea80000300800 */
[----:B------:R-:W2:Y:S01]  /*a2100*/  LDL.LU R29, [R1+0x22d4] ;  /* 0x0022d400011d7983 */ /* 0x000ea20000300800 */
[----:B---3--:R-:W-:-:S03]  /*a2110*/  IMAD.X R28, R28, 0x1, R2, P5 ;  /* 0x000000011c1c7824 */ /* 0x008fc600028e0602 */
[----:B------:R-:W-:Y:S04]  /*a2120*/  STL [R1+0x2250], R13 ;  /* 0x0022500d01007387 */ /* 0x000fe80000100800 */
[----:B------:R-:W3:Y:S01]  /*a2130*/  LDL.LU R16, [R1+0x22d8] ;  /* 0x0022d80001107983 */ /* 0x000ee20000300800 */
[----:B------:R-:W-:-:S03]  /*a2140*/  IADD3 R21, P6, R21, R0, RZ ;  /* 0x0000000015157210 */ /* 0x000fc60007fde0ff */
[----:B------:R-:W3:Y:S01]  /*a2150*/  LDL.LU R24, [R1+0x22e0] ;  /* 0x0022e00001187983 */ /* 0x000ee20000300800 */
[----:B------:R-:W-:Y:S01]  /*a2160*/  IADD3 R25, P5, R25, R0, RZ ;  /* 0x0000000019197210 */ /* 0x000fe20007fbe0ff */
[----:B------:R-:W-:Y:S02]  /*a2170*/  IMAD.X R33, R33, 0x1, R2, P6 ;  /* 0x0000000121217824 */ /* 0x000fe400030e0602 */
[----:B------:R-:W-:Y:S01]  /*a2180*/  STL [R1+0x2258], R21 ;  /* 0x0022581501007387 */ /* 0x000fe20000100800 */
[----:B----4-:R-:W-:-:S03]  /*a2190*/  IMAD.MOV.U32 R5, RZ, RZ, R28 ;  /* 0x000000ffff057224 */ /* 0x010fc600078e001c */
[----:B------:R1:W-:Y:S01]  /*a21a0*/  STL [R1+0x224c], R28 ;  /* 0x00224c1c01007387 */ /* 0x0003e20000100800 */
[----:B------:R-:W-:-:S05]  /*a21b0*/  MOV R4, R13 ;  /* 0x0000000d00047202 */ /* 0x000fca0000000f00 */
[----:B------:R4:W-:Y:S04]  /*a21c0*/  LDGSTS.E [R160+0x17000], [R4.64], P2 ;  /* 0x1700000004a07fae */ /* 0x0009e80009121846 */
[----:B-1----:R-:W3:Y:S04]  /*a21d0*/  LDL.LU R28, [R1+0x22dc] ;  /* 0x0022dc00011c7983 */ /* 0x002ee80000300800 */
[----:B------:R-:W-:Y:S04]  /*a21e0*/  STL [R1+0x2260], R25 ;  /* 0x0022601901007387 */ /* 0x000fe80000100800 */
[----:B------:R-:W-:Y:S04]  /*a21f0*/  STL [R1+0x2254], R33 ;  /* 0x0022542101007387 */ /* 0x000fe80000100800 */
[----:B------:R-:W3:Y:S01]  /*a2200*/  LDL.LU R13, [R1+0x22e8] ;  /* 0x0022e800010d7983 */ /* 0x000ee20000300800 */
[----:B----4-:R-:W-:Y:S01]  /*a2210*/  IMAD.MOV.U32 R4, RZ, RZ, R21 ;  /* 0x000000ffff047224 */ /* 0x010fe200078e0015 */
[----:B------:R-:W-:-:S02]  /*a2220*/  MOV R5, R33 ;  /* 0x0000002100057202 */ /* 0x000fc40000000f00 */
[----:B------:R-:W-:-:S03]  /*a2230*/  SEL R8, R8, RZ, !P0 ;  /* 0x000000ff08087207 */ /* 0x000fc60004000000 */
[----:B------:R1:W-:Y:S01]  /*a2240*/  LDGSTS.E [R160+0x17200], [R4.64], P2 ;  /* 0x1720000004a07fae */ /* 0x0003e20009121846 */
[----:B------:R-:W-:Y:S01]  /*a2250*/  IMAD.X R32, R32, 0x1, R2, P5 ;  /* 0x0000000120207824 */ /* 0x000fe200028e0602 */
[----:B------:R-:W-:Y:S02]  /*a2260*/  ISETP.GT.AND P5, PT, R3, 0x3e, PT ;  /* 0x0000003e0300780c */ /* 0x000fe40003fa4270 */
[----:B------:R-:W-:Y:S01]  /*a2270*/  IADD3 R9, P6, R9, R0, RZ ;  /* 0x0000000009097210 */ /* 0x000fe20007fde0ff */
[----:B-1----:R-:W-:-:S04]  /*a2280*/  IMAD.MOV.U32 R5, RZ, RZ, R32 ;  /* 0x000000ffff057224 */ /* 0x002fc800078e0020 */
[----:B------:R-:W-:Y:S04]  /*a2290*/  STL [R1+0x2268], R9 ;  /* 0x0022680901007387 */ /* 0x000fe80000100800 */
[----:B------:R1:W-:Y:S04]  /*a22a0*/  STL [R1+0x225c], R32 ;  /* 0x00225c2001007387 */ /* 0x0003e80000100800 */
[----:B------:R-:W4:Y:S01]  /*a22b0*/  LDL.LU R21, [R1+0x22e4] ;  /* 0x0022e40001157983 */ /* 0x000f220000300800 */
[----:B------:R-:W-:Y:S01]  /*a22c0*/  ISETP.NE.U32.AND P1, PT, R8, RZ, PT ;  /* 0x000000ff0800720c */ /* 0x000fe20003f25070 */
[----:B------:R-:W-:Y:S01]  /*a22d0*/  IMAD.MOV.U32 R4, RZ, RZ, R25 ;  /* 0x000000ffff047224 */ /* 0x000fe200078e0019 */
[----:B------:R-:W-:Y:S01]  /*a22e0*/  SEL R8, RZ, 0x4, !P5 ;  /* 0x00000004ff087807 */ /* 0x000fe20006800000 */
[----:B-1----:R-:W4:Y:S04]  /*a22f0*/  LDL.LU R32, [R1+0x2350] ;  /* 0x0023500001207983 */ /* 0x002f280000300800 */
[----:B------:R1:W-:Y:S02]  /*a2300*/  LDGSTS.E [R160+0x17400], [R4.64], P2 ;  /* 0x1740000004a07fae */ /* 0x0003e40009121846 */
[----:B-1----:R-:W-:Y:S01]  /*a2310*/  MOV R4, R9 ;  /* 0x0000000900047202 */ /* 0x002fe20000000f00 */
[----:B--2---:R-:W-:Y:S01]  /*a2320*/  IMAD.X R17, R17, 0x1, R2, P6 ;  /* 0x0000000111117824 */ /* 0x004fe200030e0602 */
[----:B------:R-:W-:-:S04]  /*a2330*/  IADD3 R12, P5, R12, R0, RZ ;  /* 0x000000000c0c7210 */ /* 0x000fc80007fbe0ff */
[----:B------:R1:W-:Y:S01]  /*a2340*/  STL [R1+0x2264], R17 ;  /* 0x0022641101007387 */ /* 0x0003e20000100800 */
[----:B------:R-:W-:-:S03]  /*a2350*/  IMAD.MOV.U32 R5, RZ, RZ, R17 ;  /* 0x000000ffff057224 */ /* 0x000fc600078e0011 */
[----:B------:R-:W2:Y:S04]  /*a2360*/  LDL.LU R33, [R1+0x234c] ;  /* 0x00234c0001217983 */ /* 0x000ea80000300800 */
[----:B------:R-:W2:Y:S04]  /*a2370*/  LDL.LU R25, [R1+0x2354] ;  /* 0x0023540001197983 */ /* 0x000ea80000300800 */
[----:B------:R-:W-:Y:S04]  /*a2380*/  STL [R1+0x22d0], R12 ;  /* 0x0022d00c01007387 */ /* 0x000fe80000100800 */
[----:B-1----:R-:W2:Y:S04]  /*a2390*/  LDL.LU R17, [R1+0x2358] ;  /* 0x0023580001117983 */ /* 0x002ea80000300800 */
[----:B------:R-:W2:Y:S04]  /*a23a0*/  LDL.LU R9, [R1+0x2360] ;  /* 0x0023600001097983 */ /* 0x000ea80000300800 */
        /* <DEDUP_REMOVED lines=14> */
[----:B---3--:R-:W3:Y:S01]  /*a2490*/  LDL.LU R20, [R1+0x235c] ;  /* 0x00235c0001147983 */ /* 0x008ee20000300800 */
[----:B------:R-:W-:-:S03]  /*a24a0*/  IMAD.X R28, R28, 0x1, R2, P5 ;  /* 0x000000011c1c7824 */ /* 0x000fc600028e0602 */
[----:B------:R-:W-:Y:S04]  /*a24b0*/  STL [R1+0x22e0], R24 ;  /* 0x0022e01801007387 */ /* 0x000fe80000100800 */
[----:B------:R-:W-:Y:S04]  /*a24c0*/  STL [R1+0x22d4], R29 ;  /* 0x0022d41d01007387 */ /* 0x000fe80000100800 */
[----:B------:R-:W3:Y:S01]  /*a24d0*/  LDL.LU R12, [R1+0x2368] ;  /* 0x00236800010c7983 */ /* 0x000ee20000300800 */
[----:B------:R-:W-:Y:S01]  /*a24e0*/  IADD3 R13, P6, R13, R0, RZ ;  /* 0x000000000d0d7210 */ /* 0x000fe20007fde0ff */
[----:B-1----:R-:W-:-:S04]  /*a24f0*/  IMAD.MOV.U32 R5, RZ, RZ, R28 ;  /* 0x000000ffff057224 */ /* 0x002fc800078e001c */
[----:B------:R-:W-:Y:S04]  /*a2500*/  STL [R1+0x22e8], R13 ;  /* 0x0022e80d01007387 */ /* 0x000fe80000100800 */
[----:B------:R1:W-:Y:S04]  /*a2510*/  STL [R1+0x22dc], R28 ;  /* 0x0022dc1c01007387 */ /* 0x0003e80000100800 */
[----:B------:R-:W3:Y:S01]  /*a2520*/  LDL.LU R16, [R1+0x2364] ;  /* 0x0023640001107983 */ /* 0x000ee20000300800 */
[----:B------:R-:W-:-:S03]  /*a2530*/  ISETP.GT.AND P5, PT, R3, 0x42, PT ;  /* 0x000000420300780c */ /* 0x000fc60003fa4270 */
[----:B-1----:R-:W3:Y:S01]  /*a2540*/  LDL.LU R28, [R1+0x23d0] ;  /* 0x0023d000011c7983 */ /* 0x002ee20000300800 */
[----:B------:R-:W-:Y:S01]  /*a2550*/  ISETP.NE.U32.AND P2, PT, R8, RZ, PT ;  /* 0x000000ff0800720c */ /* 0x000fe20003f45070 */
[----:B------:R-:W-:Y:S01]  /*a2560*/  IMAD.MOV.U32 R4, RZ, RZ, R24 ;  /* 0x000000ffff047224 */ /* 0x000fe200078e0018 */
[----:B------:R-:W-:-:S04]  /*a2570*/  SEL R8, RZ, 0x4, !P5 ;  /* 0x00000004ff087807 */ /* 0x000fc80006800000 */
[----:B------:R1:W-:Y:S01]  /*a2580*/  LDGSTS.E [R160+0x19400], [R4.64], P4 ;  /* 0x1940000004a07fae */ /* 0x0003e2000a121846 */
[----:B----4-:R-:W-:Y:S01]  /*a2590*/  IMAD.X R21, R21, 0x1, R2, P6 ;  /* 0x0000000115157824 */ /* 0x010fe200030e0602 */
[----:B-1----:R-:W-:Y:S02]  /*a25a0*/  MOV R4, R13 ;  /* 0x0000000d00047202 */ /* 0x002fe40000000f00 */
[----:B------:R-:W-:Y:S02]  /*a25b0*/  IADD3 R32, P5, R32, R0, RZ ;  /* 0x0000000020207210 */ /* 0x000fe40007fbe0ff */
[----:B------:R1:W-:Y:S04]  /*a25c0*/  STL [R1+0x22e4], R21 ;  /* 0x0022e41501007387 */ /* 0x0003e80000100800 */
[----:B------:R-:W3:Y:S04]  /*a25d0*/  LDL.LU R29, [R1+0x23cc] ;  /* 0x0023cc00011d7983 */ /* 0x000ee80000300800 */
[----:B------:R-:W3:Y:S04]  /*a25e0*/  LDL.LU R24, [R1+0x23d4] ;  /* 0x0023d40001187983 */ /* 0x000ee80000300800 */
[----:B------:R-:W-:Y:S01]  /*a25f0*/  STL [R1+0x2350], R32 ;  /* 0x0023502001007387 */ /* 0x000fe20000100800 */
[----:B------:R-:W-:-:S03]  /*a2600*/  IMAD.MOV.U32 R5, RZ, RZ, R21 ;  /* 0x000000ffff057224 */ /* 0x000fc600078e0015 */
[----:B------:R-:W3:Y:S04]  /*a2610*/  LDL.LU R13, [R1+0x23d8] ;  /* 0x0023d800010d7983 */ /* 0x000ee80000300800 */
[----:B-1----:R-:W3:Y:S01]  /*a2620*/  LDL.LU R21, [R1+0x23e0] ;  /* 0x0023e00001157983 */ /* 0x002ee20000300800 */
[----:B------:R-:W-:Y:S01]  /*a2630*/  SEL R8, R8, RZ, !P0 ;  /* 0x000000ff08087207 */ /* 0x000fe20004000000 */
[----:B------:R-:W-:Y:S02]  /*a2640*/  HMMA.1688.F32.TF32 R164, R184, R6, R164 ;  /* 0x00000006b8a4723c */ /* 0x000fe400000810a4 */
[----:B------:R1:W-:Y:S01]  /*a2650*/  LDGSTS.E [R160+0x19600], [R4.64], P4 ;  /* 0x1960000004a07fae */ /* 0x0003e2000a121846 */
[----:B------:R-:W-:Y:S01]  /*a2660*/  ISETP.NE.U32.AND P4, PT, R8, RZ, PT ;  /* 0x000000ff0800720c */ /* 0x000fe20003f85070 */
[----:B--2---:R-:W-:Y:S01]  /*a2670*/  IMAD.X R33, R33, 0x1, R2, P5 ;  /* 0x0000000121217824 */ /* 0x004fe200028e0602 */
[----:B------:R-:W-:-:S02]  /*a2680*/  IADD3 R17, P6, R17, R0, RZ ;  /* 0x0000000011117210 */ /* 0x000fc40007fde0ff */
[----:B------:R-:W-:-:S03]  /*a2690*/  IADD3 R9, P5, R9, R0, RZ ;  /* 0x0000000009097210 */ /* 0x000fc60007fbe0ff */
[----:B------:R-:W-:Y:S01]  /*a26a0*/  IMAD.X R25, R25, 0x1, R2, P6 ;  /* 0x0000000119197824 */ /* 0x000fe200030e0602 */
[----:B------:R2:W-:Y:S04]  /*a26b0*/  STL [R1+0x2358], R17 ;  /* 0x0023581101007387 */ /* 0x0005e80000100800 */
[----:B------:R-:W-:Y:S04]  /*a26c0*/  STL [R1+0x234c], R33 ;  /* 0x00234c2101007387 */ /* 0x000fe80000100800 */
[----:B------:R-:W4:Y:S04]  /*a26d0*/  LDL.LU R7, [R1+0x23dc] ;  /* 0x0023dc0001077983 */ /* 0x000f280000300800 */
[----:B------:R2:W-:Y:S04]  /*a26e0*/  STL [R1+0x2360], R9 ;  /* 0x0023600901007387 */ /* 0x0005e80000100800 */
[----:B------:R2:W-:Y:S04]  /*a26f0*/  STL [R1+0x2354], R25 ;  /* 0x0023541901007387 */ /* 0x0005e80000100800 */
[----:B------:R-:W4:Y:S01]  /*a2700*/  LDL.LU R8, [R1+0x23e8] ;  /* 0x0023e80001087983 */ /* 0x000f220000300800 */
[----:B-1----:R-:W-:Y:S01]  /*a2710*/  MOV R4, R32 ;  /* 0x0000002000047202 */ /* 0x002fe20000000f00 */
[----:B------:R-:W-:-:S05]  /*a2720*/  IMAD.MOV.U32 R5, RZ, RZ, R33 ;  /* 0x000000ffff057224 */ /* 0x000fca00078e0021 */
[----:B------:R1:W-:Y:S02]  /*a2730*/  LDGSTS.E [R160+0x1b000], [R4.64], P3 ;  /* 0x1b00000004a07fae */ /* 0x0003e40009921846 */
[----:B-1----:R-:W-:Y:S01]  /*a2740*/  IMAD.MOV.U32 R4, RZ, RZ, R17 ;  /* 0x000000ffff047224 */ /* 0x002fe200078e0011 */
[----:B------:R-:W-:-:S05]  /*a2750*/  MOV R5, R25 ;  /* 0x0000001900057202 */ /* 0x000fca0000000f00 */
        /* <DEDUP_REMOVED lines=10> */
[----:B--2---:R-:W2:Y:S01]  /*a2800*/  LDL.LU R17, [R1+0x23e4] ;  /* 0x0023e40001117983 */ /* 0x004ea20000300800 */
[----:B------:R-:W-:-:S03]  /*a2810*/  IMAD.X R16, R16, 0x1, R2, P6 ;  /* 0x0000000110107824 */ /* 0x000fc600030e0602 */
[----:B------:R-:W2:Y:S01]  /*a2820*/  LDL.LU R9, [R1+0x2450] ;  /* 0x0024500001097983 */ /* 0x000ea20000300800 */
[----:B------:R-:W-:-:S03]  /*a2830*/  IADD3 R28, P5, R28, R0, RZ ;  /* 0x000000001c1c7210 */ /* 0x000fc60007fbe0ff */
[----:B------:R3:W-:Y:S01]  /*a2840*/  STL [R1+0x2364], R16 ;  /* 0x0023641001007387 */ /* 0x0007e20000100800 */
[----:B-1----:R-:W-:-:S03]  /*a2850*/  MOV R4, R12 ;  /* 0x0000000c00047202 */ /* 0x002fc60000000f00 */
[----:B------:R-:W2:Y:S04]  /*a2860*/  LDL.LU R25, [R1+0x244c] ;  /* 0x00244c0001197983 */ /* 0x000ea80000300800 */
[----:B---3--:R-:W3:Y:S04]  /*a2870*/  LDL.LU R20, [R1+0x2454] ;  /* 0x0024540001147983 */ /* 0x008ee80000300800 */
[----:B------:R-:W-:Y:S01]  /*a2880*/  STL [R1+0x23d0], R28 ;  /* 0x0023d01c01007387 */ /* 0x000fe20000100800 */
[----:B------:R-:W-:-:S03]  /*a2890*/  IMAD.MOV.U32 R5, RZ, RZ, R16 ;  /* 0x000000ffff057224 */ /* 0x000fc600078e0010 */
[----:B------:R-:W3:Y:S04]  /*a28a0*/  LDL.LU R12, [R1+0x2458] ;  /* 0x00245800010c7983 */ /* 0x000ee80000300800 */
[----:B------:R-:W3:Y:S01]  /*a28b0*/  LDL.LU R16, [R1+0x2460] ;  /* 0x0024600001107983 */ /* 0x000ee20000300800 */
[----:B------:R-:W-:Y:S03]  /*a28c0*/  HMMA.1688.F32.TF32 R168, R184, R10, R168 ;  /* 0x0000000ab8a8723c */ /* 0x000fe600000810a8 */
[----:B------:R1:W-:Y:S01]  /*a28d0*/  LDGSTS.E [R160+0x1b600], [R4.64], P3 ;  /* 0x1b60000004a07fae */ /* 0x0003e20009921846 */
[----:B------:R-:W-:Y:S01]  /*a28e0*/  IMAD.X R29, R29, 0x1, R2, P5 ;  /* 0x000000011d1d7824 */ /* 0x000fe200028e0602 */
[----:B------:R-:W-:-:S02]  /*a28f0*/  IADD3 R13, P6, R13, R0, RZ ;  /* 0x000000000d0d7210 */ /* 0x000fc40007fde0ff */
[----:B------:R-:W-:-:S03]  /*a2900*/  IADD3 R21, P5, R21, R0, RZ ;  /* 0x0000000015157210 */ /* 0x000fc60007fbe0ff */
[----:B------:R-:W-:Y:S01]  /*a2910*/  IMAD.X R24, R24, 0x1, R2, P6 ;  /* 0x0000000118187824 */ /* 0x000fe200030e0602 */
[----:B------:R4:W-:Y:S04]  /*a2920*/  STL [R1+0x23d8], R13 ;  /* 0x0023d80d01007387 */ /* 0x0009e80000100800 */
[----:B------:R-:W-:Y:S01]  /*a2930*/  STL [R1+0x23cc], R29 ;  /* 0x0023cc1d01007387 */ /* 0x000fe20000100800 */
[----:B-1----:R-:W-:-:S03]  /*a2940*/  MOV R4, R28 ;  /* 0x0000001c00047202 */ /* 0x002fc60000000f00 */
[----:B------:R-:W3:Y:S01]  /*a2950*/  LDL.LU R11, [R1+0x245c] ;  /* 0x00245c00010b7983 */ /* 0x000ee20000300800 */
[----:B------:R-:W-:-:S03]  /*a2960*/  IMAD.MOV.U32 R5, RZ, RZ, R29 ;  /* 0x000000ffff057224 */ /* 0x000fc600078e001d */
[----:B------:R-:W-:Y:S04]  /*a2970*/  STL [R1+0x23e0], R21 ;  /* 0x0023e01501007387 */ /* 0x000fe80000100800 */
[----:B------:R-:W-:Y:S04]  /*a2980*/  STL [R1+0x23d4], R24 ;  /* 0x0023d41801007387 */ /* 0x000fe80000100800 */
[----:B------:R-:W3:Y:S04]  /*a2990*/  LDL.LU R10, [R1+0x2468] ;  /* 0x00246800010a7983 */ /* 0x000ee80000300800 */
[----:B------:R1:W-:Y:S02]  /*a29a0*/  LDGSTS.E [R160+0x1d000], [R4.64], P1 ;  /* 0x1d00000004a07fae */ /* 0x0003e40008921846 */
[----:B-1----:R-:W-:Y:S01]  /*a29b0*/  IMAD.MOV.U32 R4, RZ, RZ, R13 ;  /* 0x000000ffff047224 */ /* 0x002fe200078e000d */
[----:B------:R-:W-:-:S05]  /*a29c0*/  MOV R5, R24 ;  /* 0x0000001800057202 */ /* 0x000fca0000000f00 */
[----:B------:R1:W-:Y:S01]  /*a29d0*/  LDGSTS.E [R160+0x1d200], [R4.64], P1 ;  /* 0x1d20000004a07fae */ /* 0x0003e20008921846 */
[----:B----4-:R-:W-:Y:S01]  /*a29e0*/  IMAD.X R7, R7, 0x1, R2, P5 ;  /* 0x0000000107077824 */ /* 0x010fe200028e0602 */
[----:B------:R-:W-:-:S03]  /*a29f0*/  IADD3 R8, P6, R8, R0, RZ ;  /* 0x0000000008087210 */ /* 0x000fc60007fde0ff */
[----:B-1----:R-:W-:Y:S02]  /*a2a00*/  IMAD.MOV.U32 R5, RZ, RZ, R7 ;  /* 0x000000ffff057224 */ /* 0x002fe400078e0007 */
[----:B------:R-:W-:Y:S04]  /*a2a10*/  STL [R1+0x23e8], R8 ;  /* 0x0023e80801007387 */ /* 0x000fe80000100800 */
[----:B------:R1:W-:Y:S04]  /*a2a20*/  STL [R1+0x23dc], R7 ;  /* 0x0023dc0701007387 */ /* 0x0003e80000100800 */
[----:B------:R-:W4:Y:S04]  /*a2a30*/  LDL.LU R13, [R1+0x2464] ;  /* 0x00246400010d7983 */ /* 0x000f280000300800 */
[----:B-1----:R-:W4:Y:S01]  /*a2a40*/  LDL.LU R7, [R1+0x24d0] ;  /* 0x0024d00001077983 */ /* 0x002f220000300800 */
[----:B------:R-:W-:Y:S01]  /*a2a50*/  SEL R6, R6, RZ, !P0 ;  /* 0x000000ff06067207 */ /* 0x000fe20004000000 */
[----:B------:R-:W-:Y:S01]  /*a2a60*/  IMAD.MOV.U32 R4, RZ, RZ, R21 ;  /* 0x000000ffff047224 */ /* 0x000fe200078e0015 */
[----:B------:R-:W-:-:S02]  /*a2a70*/  ISETP.GT.AND P5, PT, R3, 0x4a, PT ;  /* 0x0000004a0300780c */ /* 0x000fc40003fa4270 */
[----:B------:R-:W-:Y:S02]  /*a2a80*/  ISETP.NE.U32.AND P3, PT, R6, RZ, PT ;  /* 0x000000ff0600720c */ /* 0x000fe40003f65070 */
[----:B------:R-:W-:Y:S01]  /*a2a90*/  SEL R6, RZ, 0x4, !P5 ;  /* 0x00000004ff067807 */ /* 0x000fe20006800000 */
[----:B------:R1:W-:Y:S01]  /*a2aa0*/  LDGSTS.E [R160+0x1d400], [R4.64], P1 ;  /* 0x1d40000004a07fae */ /* 0x0003e20008921846 */
[----:B------:R-:W-:Y:S01]  /*a2ab0*/  HMMA.1688.F32.TF32 R172, R184, R14, R172 ;  /* 0x0000000eb8ac723c */ /* 0x000fe200000810ac */
[----:B-1----:R-:W-:Y:S01]  /*a2ac0*/  MOV R4, R8 ;  /* 0x0000000800047202 */ /* 0x002fe20000000f00 */
[----:B--2---:R-:W-:Y:S01]  /*a2ad0*/  IMAD.X R17, R17, 0x1, R2, P6 ;  /* 0x0000000111117824 */ /* 0x004fe200030e0602 */
[----:B------:R-:W-:-:S04]  /*a2ae0*/  IADD3 R9, P5, R9, R0, RZ ;  /* 0x0000000009097210 */ /* 0x000fc80007fbe0ff */
[----:B------:R1:W-:Y:S01]  /*a2af0*/  STL [R1+0x23e4], R17 ;  /* 0x0023e41101007387 */ /* 0x0003e20000100800 */
[----:B------:R-:W-:-:S05]  /*a2b00*/  IMAD.MOV.U32 R5, RZ, RZ, R17 ;  /* 0x000000ffff057224 */ /* 0x000fca00078e0011 */
[----:B------:R2:W-:Y:S04]  /*a2b10*/  LDGSTS.E [R160+0x1d600], [R4.64], P1 ;  /* 0x1d60000004a07fae */ /* 0x0005e80008921846 */
[----:B-1----:R-:W4:Y:S01]  /*a2b20*/  LDL.LU R17, [R1+0x24cc] ;  /* 0x0024cc0001117983 */ /* 0x002f220000300800 */
[----:B------:R-:W-:-:S03]  /*a2b30*/  IMAD.X R25, R25, 0x1, R2, P5 ;  /* 0x0000000119197824 */ /* 0x000fc600028e0602 */
[----:B------:R-:W4:Y:S04]  /*a2b40*/  LDL.LU R24, [R1+0x24d4] ;  /* 0x0024d40001187983 */ /* 0x000f280000300800 */
[----:B------:R1:W-:Y:S01]  /*a2b50*/  STL [R1+0x2450], R9 ;  /* 0x0024500901007387 */ /* 0x0003e20000100800 */
[----:B---3--:R-:W-:-:S03]  /*a2b60*/  IADD3 R12, P6, R12, R0, RZ ;  /* 0x000000000c0c7210 */ /* 0x008fc60007fde0ff */
[----:B------:R-:W3:Y:S01]  /*a2b70*/  LDL.LU R21, [R1+0x24d8] ;  /* 0x0024d80001157983 */ /* 0x000ee20000300800 */
[----:B------:R-:W-:Y:S01]  /*a2b80*/  IADD3 R16, P5, R16, R0, RZ ;  /* 0x0000000010107210 */ /* 0x000fe20007fbe0ff */
[----:B------:R-:W-:Y:S02]  /*a2b90*/  IMAD.X R20, R20, 0x1, R2, P6 ;  /* 0x0000000114147824 */ /* 0x000fe400030e0602 */
[----:B------:R-:W3:Y:S04]  /*a2ba0*/  LDL.LU R8, [R1+0x24e0] ;  /* 0x0024e00001087983 */ /* 0x000ee80000300800 */
[----:B------:R1:W-:Y:S01]  /*a2bb0*/  STL [R1+0x2458], R12 ;  /* 0x0024580c01007387 */ /* 0x0003e20000100800 */
[----:B--2---:R-:W-:-:S03]  /*a2bc0*/  MOV R4, R9 ;  /* 0x0000000900047202 */ /* 0x004fc60000000f00 */
[----:B------:R-:W-:Y:S04]  /*a2bd0*/  STL [R1+0x244c], R25 ;  /* 0x00244c1901007387 */ /* 0x000fe80000100800 */
[----:B------:R-:W2:Y:S04]  /*a2be0*/  LDL.LU R14, [R1+0x24dc] ;  /* 0x0024dc00010e7983 */ /* 0x000ea80000300800 */
[----:B------:R-:W-:Y:S04]  /*a2bf0*/  STL [R1+0x2460], R16 ;  /* 0x0024601001007387 */ /* 0x000fe80000100800 */
[----:B------:R-:W-:Y:S01]  /*a2c00*/  STL [R1+0x2454], R20 ;  /* 0x0024541401007387 */ /* 0x000fe20000100800 */
[----:B------:R-:W-:-:S03]  /*a2c10*/  IMAD.MOV.U32 R5, RZ, RZ, R25 ;  /* 0x000000ffff057224 */ /* 0x000fc600078e0019 */
[----:B-1----:R-:W2:Y:S04]  /*a2c20*/  LDL.LU R9, [R1+0x24e8] ;  /* 0x0024e80001097983 */ /* 0x002ea80000300800 */
[----:B------:R1:W-:Y:S01]  /*a2c30*/  LDGSTS.E [R160+0x1f000], [R4.64], P2 ;  /* 0x1f00000004a07fae */ /* 0x0003e20009121846 */
[----:B------:R-:W-:Y:S01]  /*a2c40*/  IMAD.X R11, R11, 0x1, R2, P5 ;  /* 0x000000010b0b7824 */ /* 0x000fe200028e0602 */
[----:B------:R-:W-:Y:S01]  /*a2c50*/  SEL R6, R6, RZ, !P0 ;  /* 0x000000ff06067207 */ /* 0x000fe20004000000 */
[----:B-1----:R-:W-:Y:S01]  /*a2c60*/  IMAD.MOV.U32 R4, RZ, RZ, R12 ;  /* 0x000000ffff047224 */ /* 0x002fe200078e000c */
[----:B------:R-:W-:Y:S02]  /*a2c70*/  MOV R5, R20 ;  /* 0x0000001400057202 */ /* 0x000fe40000000f00 */
[----:B------:R-:W-:-:S03]  /*a2c80*/  IADD3 R10, P6, R10, R0, RZ ;  /* 0x000000000a0a7210 */ /* 0x000fc60007fde0ff */
[----:B------:R1:W-:Y:S01]  /*a2c90*/  LDGSTS.E [R160+0x1f200], [R4.64], P2 ;  /* 0x1f20000004a07fae */ /* 0x0003e20009121846 */
[----:B------:R-:W-:-:S03]  /*a2ca0*/  ISETP.GT.AND P5, PT, R3, 0x4e, PT ;  /* 0x0000004e0300780c */ /* 0x000fc60003fa4270 */
[----:B------:R-:W-:Y:S04]  /*a2cb0*/  STL [R1+0x2468], R10 ;  /* 0x0024680a01007387 */ /* 0x000fe80000100800 */
[----:B------:R1:W-:Y:S04]  /*a2cc0*/  STL [R1+0x245c], R11 ;  /* 0x00245c0b01007387 */ /* 0x0003e80000100800 */
[----:B------:R-:W2:Y:S01]  /*a2cd0*/  LDL.LU R12, [R1+0x24e4] ;  /* 0x0024e400010c7983 */ /* 0x000ea20000300800 */
[----:B-1----:R-:W-:Y:S01]  /*a2ce0*/  IMAD.MOV.U32 R5, RZ, RZ, R11 ;  /* 0x000000ffff057224 */ /* 0x002fe200078e000b */
[----:B------:R-:W-:Y:S01]  /*a2cf0*/  ISETP.NE.U32.AND P1, PT, R6, RZ, PT ;  /* 0x000000ff0600720c */ /* 0x000fe20003f25070 */
[----:B------:R-:W-:Y:S01]  /*a2d00*/  IMAD.MOV.U32 R4, RZ, RZ, R16 ;  /* 0x000000ffff047224 */ /* 0x000fe200078e0010 */
[----:B------:R-:W-:Y:S01]  /*a2d10*/  SEL R6, RZ, 0x4, !P5 ;  /* 0x00000004ff067807 */ /* 0x000fe20006800000 */
[----:B------:R-:W2:Y:S04]  /*a2d20*/  LDL.LU R11, [R1+0x2550] ;  /* 0x00255000010b7983 */ /* 0x000ea80000300800 */
        /* <DEDUP_REMOVED lines=8> */
[----:B------:R-:W-:Y:S04]  /*a2db0*/  STL [R1+0x24d0], R7 ;  /* 0x0024d00701007387 */ /* 0x000fe80000100800 */
[----:B-1----:R-:W4:Y:S04]  /*a2dc0*/  LDL.LU R13, [R1+0x2558] ;  /* 0x00255800010d7983 */ /* 0x002f280000300800 */
[----:B------:R-:W4:Y:S04]  /*a2dd0*/  LDL.LU R10, [R1+0x2560] ;  /* 0x00256000010a7983 */ /* 0x000f280000300800 */
[----:B------:R1:W-:Y:S02]  /*a2de0*/  LDGSTS.E [R160+0x1f600], [R4.64], P2 ;  /* 0x1f60000004a07fae */ /* 0x0003e40009121846 */
[----:B-1----:R-:W-:-:S02]  /*a2df0*/  MOV R4, R7 ;  /* 0x0000000700047202 */ /* 0x002fc40000000f00 */
[----:B------:R-:W-:Y:S01]  /*a2e00*/  SEL R6, R6, RZ, !P0 ;  /* 0x000000ff06067207 */ /* 0x000fe20004000000 */
[----:B------:R-:W-:-:S04]  /*a2e10*/  IMAD.X R17, R17, 0x1, R2, P5 ;  /* 0x0000000111117824 */ /* 0x000fc800028e0602 */
[----:B------:R-:W-:-:S05]  /*a2e20*/  IMAD.MOV.U32 R5, RZ, RZ, R17 ;  /* 0x000000ffff057224 */ /* 0x000fca00078e0011 */
[----:B------:R1:W-:Y:S01]  /*a2e30*/  LDGSTS.E [R160+0x21000], [R4.64], P4 ;  /* 0x2100000004a07fae */ /* 0x0003e2000a121846 */
[-C--:B---3--:R-:W-:Y:S02]  /*a2e40*/  IADD3 R21, P6, R21, R0.reuse, RZ ;  /* 0x0000000015157210 */ /* 0x088fe40007fde0ff */
[----:B------:R-:W-:-:S03]  /*a2e50*/  IADD3 R8, P5, R8, R0, RZ ;  /* 0x0000000008087210 */ /* 0x000fc60007fbe0ff */
[--C-:B------:R-:W-:Y:S01]  /*a2e60*/  IMAD.X R24, R24, 0x1, R2.reuse, P6 ;  /* 0x0000000118187824 */ /* 0x100fe200030e0602 */
[----:B------:R-:W-:Y:S04]  /*a2e70*/  STL [R1+0x24d8], R21 ;  /* 0x0024d81501007387 */ /* 0x000fe80000100800 */
[----:B------:R3:W-:Y:S01]  /*a2e80*/  STL [R1+0x24cc], R17 ;  /* 0x0024cc1101007387 */ /* 0x0007e20000100800 */
[----:B-1----:R-:W-:Y:S01]  /*a2e90*/  IMAD.MOV.U32 R4, RZ, RZ, R21 ;  /* 0x000000ffff047224 */ /* 0x002fe200078e0015 */
[----:B------:R-:W-:Y:S01]  /*a2ea0*/  MOV R5, R24 ;  /* 0x0000001800057202 */ /* 0x000fe20000000f00 */
[----:B--2---:R-:W-:-:S04]  /*a2eb0*/  IMAD.X R14, R14, 0x1, R2, P5 ;  /* 0x000000010e0e7824 */ /* 0x004fc800028e0602 */
[----:B------:R1:W-:Y:S04]  /*a2ec0*/  LDGSTS.E [R160+0x21200], [R4.64], P4 ;  /* 0x2120000004a07fae */ /* 0x0003e8000a121846 */
[----:B---3--:R-:W2:Y:S04]  /*a2ed0*/  LDL.LU R17, [R1+0x255c] ;  /* 0x00255c0001117983 */ /* 0x008ea80000300800 */
[----:B------:R3:W-:Y:S01]  /*a2ee0*/  STL [R1+0x24e0], R8 ;  /* 0x0024e00801007387 */ /* 0x0007e20000100800 */
[----:B------:R-:W-:-:S03]  /*a2ef0*/  IADD3 R9, P6, R9, R0, RZ ;  /* 0x0000000009097210 */ /* 0x000fc60007fde0ff */
[----:B------:R-:W-:Y:S04]  /*a2f00*/  STL [R1+0x24d4], R24 ;  /* 0x0024d41801007387 */ /* 0x000fe80000100800 */
[----:B------:R-:W2:Y:S04]  /*a2f10*/  LDL.LU R7, [R1+0x2568] ;  /* 0x0025680001077983 */ /* 0x000ea80000300800 */
[----:B------:R-:W-:Y:S01]  /*a2f20*/  STL [R1+0x24e8], R9 ;  /* 0x0024e80901007387 */ /* 0x000fe20000100800 */
[----:B-1----:R-:W-:-:S03]  /*a2f30*/  IMAD.MOV.U32 R4, RZ, RZ, R8 ;  /* 0x000000ffff047224 */ /* 0x002fc600078e0008 */
[----:B------:R1:W-:Y:S04]  /*a2f40*/  STL [R1+0x24dc], R14 ;  /* 0x0024dc0e01007387 */ /* 0x0003e80000100800 */
[----:B------:R-:W2:Y:S01]  /*a2f50*/  LDL.LU R15, [R1+0x2564] ;  /* 0x00256400010f7983 */ /* 0x000ea20000300800 */
[----:B------:R-:W-:-:S03]  /*a2f60*/  ISETP.GT.AND P5, PT, R3, 0x52, PT ;  /* 0x000000520300780c */ /* 0x000fc60003fa4270 */
[----:B---3--:R-:W3:Y:S01]  /*a2f70*/  LDL.LU R8, [R1+0x25d0] ;  /* 0x0025d00001087983 */ /* 0x008ee20000300800 */
        /* <DEDUP_REMOVED lines=33> */
[----:B------:R1:W-:Y:S02]  /*a3190*/  LDGSTS.E [R160+0x23200], [R4.64], P3 ;  /* 0x2320000004a07fae */ /* 0x0003e40009921846 */
[----:B-1----:R-:W-:Y:S02]  /*a31a0*/  IMAD.MOV.U32 R4, RZ, RZ, R10 ;  /* 0x000000ffff047224 */ /* 0x002fe400078e000a */
[----:B--2---:R-:W-:Y:S01]  /*a31b0*/  IMAD.X R17, R17, 0x1, R2, P5 ;  /* 0x0000000111117824 */ /* 0x004fe200028e0602 */
[----:B------:R-:W-:-:S03]  /*a31c0*/  ISETP.GT.AND P5, PT, R3, 0x56, PT ;  /* 0x000000560300780c */ /* 0x000fc60003fa4270 */
[----:B------:R-:W-:Y:S01]  /*a31d0*/  IMAD.MOV.U32 R5, RZ, RZ, R17 ;  /* 0x000000ffff057224 */ /* 0x000fe200078e0011 */
[----:B------:R-:W-:-:S04]  /*a31e0*/  SEL R6, RZ, 0x4, !P5 ;  /* 0x00000004ff067807 */ /* 0x000fc80006800000 */
[----:B------:R1:W-:Y:S01]  /*a31f0*/  LDGSTS.E [R160+0x23400], [R4.64], P3 ;  /* 0x2340000004a07fae */ /* 0x0003e20009921846 */
[----:B------:R-:W-:-:S05]  /*a3200*/  IADD3 R7, P6, R7, R0, RZ ;  /* 0x0000000007077210 */ /* 0x000fca0007fde0ff */
[----:B------:R-:W-:Y:S04]  /*a3210*/  STL [R1+0x2568], R7 ;  /* 0x0025680701007387 */ /* 0x000fe80000100800 */
[----:B------:R2:W-:Y:S01]  /*a3220*/  STL [R1+0x255c], R17 ;  /* 0x00255c1101007387 */ /* 0x0005e20000100800 */
[----:B------:R-:W-:-:S03]  /*a3230*/  IMAD.X R15, R15, 0x1, R2, P6 ;  /* 0x000000010f0f7824 */ /* 0x000fc600030e0602 */
[----:B------:R-:W4:Y:S01]  /*a3240*/  LDL.LU R13, [R1+0x25e4] ;  /* 0x0025e400010d7983 */ /* 0x000f220000300800 */
[----:B---3--:R-:W-:-:S03]  /*a3250*/  IADD3 R8, P5, R8, R0, RZ ;  /* 0x0000000008087210 */ /* 0x008fc60007fbe0ff */
[----:B------:R-:W3:Y:S01]  /*a3260*/  LDL.LU R10, [R1+0x2650] ;  /* 0x00265000010a7983 */ /* 0x000ee20000300800 */
[----:B-1----:R-:W-:-:S03]  /*a3270*/  IMAD.MOV.U32 R5, RZ, RZ, R15 ;  /* 0x000000ffff057224 */ /* 0x002fc600078e000f */
[----:B------:R1:W-:Y:S04]  /*a3280*/  STL [R1+0x2564], R15 ;  /* 0x0025640f01007387 */ /* 0x0003e80000100800 */
[----:B--2---:R-:W2:Y:S04]  /*a3290*/  LDL.LU R17, [R1+0x264c] ;  /* 0x00264c0001117983 */ /* 0x004ea80000300800 */
[----:B------:R-:W2:Y:S04]  /*a32a0*/  LDL.LU R18, [R1+0x2654] ;  /* 0x0026540001127983 */ /* 0x000ea80000300800 */
[----:B------:R-:W-:Y:S01]  /*a32b0*/  STL [R1+0x25d0], R8 ;  /* 0x0025d00801007387 */ /* 0x000fe20000100800 */
[----:B------:R-:W-:-:S03]  /*a32c0*/  MOV R4, R7 ;  /* 0x0000000700047202 */ /* 0x000fc60000000f00 */
[----:B-1----:R-:W2:Y:S04]  /*a32d0*/  LDL.LU R15, [R1+0x2658] ;  /* 0x00265800010f7983 */ /* 0x002ea80000300800 */
[----:B------:R-:W2:Y:S01]  /*a32e0*/  LDL.LU R7, [R1+0x2660] ;  /* 0x0026600001077983 */ /* 0x000ea20000300800 */
[----:B------:R-:W-:-:S03]  /*a32f0*/  IMAD.X R14, R14, 0x1, R2, P5 ;  /* 0x000000010e0e7824 */ /* 0x000fc600028e0602 */
[----:B------:R1:W-:Y:S01]  /*a3300*/  LDGSTS.E [R160+0x23600], [R4.64], P3 ;  /* 0x2360000004a07fae */ /* 0x0003e20009921846 */
[-C--:B------:R-:W-:Y:S02]  /*a3310*/  IADD3 R12, P6, R12, R0.reuse, RZ ;  /* 0x000000000c0c7210 */ /* 0x080fe40007fde0ff */
[----:B------:R-:W-:-:S03]  /*a3320*/  IADD3 R9, P5, R9, R0, RZ ;  /* 0x0000000009097210 */ /* 0x000fc60007fbe0ff */
[----:B------:R-:W-:Y:S01]  /*a3330*/  IMAD.X R19, R19, 0x1, R2, P6 ;  /* 0x0000000113137824 */ /* 0x000fe200030e0602 */
[----:B------:R-:W-:Y:S01]  /*a3340*/  STL [R1+0x25d8], R12 ;  /* 0x0025d80c01007387 */ /* 0x000fe20000100800 */
[----:B-1----:R-:W-:-:S03]  /*a3350*/  IMAD.MOV.U32 R5, RZ, RZ, R14 ;  /* 0x000000ffff057224 */ /* 0x002fc600078e000e */
[----:B------:R1:W-:Y:S01]  /*a3360*/  STL [R1+0x25cc], R14 ;  /* 0x0025cc0e01007387 */ /* 0x0003e20000100800 */
[----:B------:R-:W-:-:S05]  /*a3370*/  MOV R4, R8 ;  /* 0x0000000800047202 */ /* 0x000fca0000000f00 */
        /* <DEDUP_REMOVED lines=23> */
[----:B---3--:R-:W-:-:S04]  /*a34f0*/  IADD3 R10, P5, R10, R0, RZ ;  /* 0x000000000a0a7210 */ /* 0x008fc80007fbe0ff */
[----:B------:R1:W-:Y:S01]  /*a3500*/  STL [R1+0x25e4], R13 ;  /* 0x0025e40d01007387 */ /* 0x0003e20000100800 */
[----:B------:R-:W-:-:S03]  /*a3510*/  IMAD.MOV.U32 R5, RZ, RZ, R13 ;  /* 0x000000ffff057224 */ /* 0x000fc600078e000d */
[----:B------:R-:W3:Y:S04]  /*a3520*/  LDL.LU R16, [R1+0x26cc] ;  /* 0x0026cc0001107983 */ /* 0x000ee80000300800 */
[----:B------:R-:W3:Y:S01]  /*a3530*/  LDL.LU R19, [R1+0x26d4] ;  /* 0x0026d40001137983 */ /* 0x000ee20000300800 */
[----:B--2---:R-:W-:-:S03]  /*a3540*/  IMAD.X R17, R17, 0x1, R2, P5 ;  /* 0x0000000111117824 */ /* 0x004fc600028e0602 */
[----:B------:R-:W-:Y:S04]  /*a3550*/  STL [R1+0x2650], R10 ;  /* 0x0026500a01007387 */ /* 0x000fe80000100800 */
[----:B-1----:R-:W2:Y:S01]  /*a3560*/  LDL.LU R13, [R1+0x26d8] ;  /* 0x0026d800010d7983 */ /* 0x002ea20000300800 */
[----:B------:R-:W-:-:S03]  /*a3570*/  IADD3 R15, P6, R15, R0, RZ ;  /* 0x000000000f0f7210 */ /* 0x000fc60007fde0ff */
[----:B------:R-:W2:Y:S01]  /*a3580*/  LDL.LU R11, [R1+0x26e0] ;  /* 0x0026e000010b7983 */ /* 0x000ea20000300800 */
[----:B------:R-:W-:Y:S01]  /*a3590*/  IADD3 R7, P5, R7, R0, RZ ;  /* 0x0000000007077210 */ /* 0x000fe20007fbe0ff */
[--C-:B------:R-:W-:Y:S02]  /*a35a0*/  IMAD.X R18, R18, 0x1, R2.reuse, P6 ;  /* 0x0000000112127824 */ /* 0x100fe400030e0602 */
[----:B------:R1:W-:Y:S04]  /*a35b0*/  LDGSTS.E [R160+0x25600], [R4.64], P1 ;  /* 0x2560000004a07fae */ /* 0x0003e80008921846 */
[----:B------:R-:W-:Y:S04]  /*a35c0*/  STL [R1+0x2658], R15 ;  /* 0x0026580f01007387 */ /* 0x000fe80000100800 */
[----:B------:R1:W-:Y:S02]  /*a35d0*/  STL [R1+0x264c], R17 ;  /* 0x00264c1101007387 */ /* 0x0003e40000100800 */
[----:B-1----:R-:W-:Y:S01]  /*a35e0*/  IMAD.MOV.U32 R5, RZ, RZ, R17 ;  /* 0x000000ffff057224 */ /* 0x002fe200078e0011 */
[----:B------:R-:W-:Y:S01]  /*a35f0*/  MOV R4, R10 ;  /* 0x0000000a00047202 */ /* 0x000fe20000000f00 */
[----:B------:R-:W2:Y:S04]  /*a3600*/  LDL.LU R17, [R1+0x26dc] ;  /* 0x0026dc0001117983 */ /* 0x000ea80000300800 */
[----:B------:R1:W-:Y:S04]  /*a3610*/  STL [R1+0x2660], R7 ;  /* 0x0026600701007387 */ /* 0x0003e80000100800 */
[----:B------:R-:W-:Y:S04]  /*a3620*/  STL [R1+0x2654], R18 ;  /* 0x0026541201007387 */ /* 0x000fe80000100800 */
[----:B------:R-:W2:Y:S01]  /*a3630*/  LDL.LU R10, [R1+0x26e8] ;  /* 0x0026e800010a7983 */ /* 0x000ea20000300800 */
[----:B------:R-:W-:-:S03]  /*a3640*/  IMAD.X R14, R14, 0x1, R2, P5 ;  /* 0x000000010e0e7824 */ /* 0x000fc600028e0602 */
[----:B------:R1:W-:Y:S01]  /*a3650*/  LDGSTS.E [R160+0x27000], [R4.64], P2 ;  /* 0x2700000004a07fae */ /* 0x0003e20009121846 */
[----:B------:R-:W-:Y:S01]  /*a3660*/  IADD3 R8, P6, R8, R0, RZ ;  /* 0x0000000008087210 */ /* 0x000fe20007fde0ff */
[----:B-1----:R-:W-:Y:S01]  /*a3670*/  IMAD.MOV.U32 R4, RZ, RZ, R15 ;  /* 0x000000ffff047224 */ /* 0x002fe200078e000f */
[----:B------:R-:W-:-:S03]  /*a3680*/  MOV R5, R18 ;  /* 0x0000001200057202 */ /* 0x000fc60000000f00 */
[----:B------:R-:W-:Y:S01]  /*a3690*/  STL [R1+0x2668], R8 ;  /* 0x0026680801007387 */ /* 0x000fe20000100800 */
[----:B------:R-:W-:-:S03]  /*a36a0*/  SEL R6, R6, RZ, !P0 ;  /* 0x000000ff06067207 */ /* 0x000fc60004000000 */
[----:B------:R1:W-:Y:S01]  /*a36b0*/  STL [R1+0x265c], R14 ;  /* 0x00265c0e01007387 */ /* 0x0003e20000100800 */
[----:B------:R-:W-:-:S03]  /*a36c0*/  ISETP.GT.AND P5, PT, R3, 0x5e, PT ;  /* 0x0000005e0300780c */ /* 0x000fc60003fa4270 */
[----:B------:R-:W2:Y:S01]  /*a36d0*/  LDL.LU R15, [R1+0x26e4] ;  /* 0x0026e400010f7983 */ /* 0x000ea20000300800 */
[----:B------:R-:W-:-:S03]  /*a36e0*/  ISETP.NE.U32.AND P1, PT, R6, RZ, PT ;  /* 0x000000ff0600720c */ /* 0x000fc60003f25070 */
[----:B------:R1:W-:Y:S01]  /*a36f0*/  LDGSTS.E [R160+0x27200], [R4.64], P2 ;  /* 0x2720000004a07fae */ /* 0x0003e20009121846 */
[----:B------:R-:W-:Y:S01]  /*a3700*/  SEL R6, RZ, 0x4, !P5 ;  /* 0x00000004ff067807 */ /* 0x000fe20006800000 */
[----:B-1----:R-:W-:Y:S02]  /*a3710*/  IMAD.MOV.U32 R4, RZ, RZ, R7 ;  /* 0x000000ffff047224 */ /* 0x002fe400078e0007 */
[----:B------:R-:W2:Y:S01]  /*a3720*/  LDL.LU R7, [R1+0x2750] ;  /* 0x0027500001077983 */ /* 0x000ea20000300800 */
[----:B------:R-:W-:-:S05]  /*a3730*/  IMAD.MOV.U32 R5, RZ, RZ, R14 ;  /* 0x000000ffff057224 */ /* 0x000fca00078e000e */
        /* <DEDUP_REMOVED lines=14> */
[----:B---3--:R-:W-:-:S04]  /*a3820*/  IMAD.X R16, R16, 0x1, R2, P5 ;  /* 0x0000000110107824 */ /* 0x008fc800028e0602 */
[----:B------:R-:W-:-:S05]  /*a3830*/  IMAD.MOV.U32 R5, RZ, RZ, R16 ;  /* 0x000000ffff057224 */ /* 0x000fca00078e0010 */
[----:B------:R1:W-:Y:S01]  /*a3840*/  LDGSTS.E [R160+0x29000], [R4.64], P4 ;  /* 0x2900000004a07fae */ /* 0x0003e2000a121846 */
[-C--:B--2---:R-:W-:Y:S02]  /*a3850*/  IADD3 R13, P6, R13, R0.reuse, RZ ;  /* 0x000000000d0d7210 */ /* 0x084fe40007fde0ff */
[----:B------:R-:W-:-:S03]  /*a3860*/  IADD3 R11, P5, R11, R0, RZ ;  /* 0x000000000b0b7210 */ /* 0x000fc60007fbe0ff */
[----:B------:R-:W-:Y:S01]  /*a3870*/  IMAD.X R19, R19, 0x1, R2, P6 ;  /* 0x0000000113137824 */ /* 0x000fe200030e0602 */
[----:B------:R-:W-:Y:S04]  /*a3880*/  STL [R1+0x26d8], R13 ;  /* 0x0026d80d01007387 */ /* 0x000fe80000100800 */
[----:B------:R2:W-:Y:S01]  /*a3890*/  STL [R1+0x26cc], R16 ;  /* 0x0026cc1001007387 */ /* 0x0005e20000100800 */
[----:B-1----:R-:W-:Y:S01]  /*a38a0*/  IMAD.MOV.U32 R4, RZ, RZ, R13 ;  /* 0x000000ffff047224 */ /* 0x002fe200078e000d */
[----:B------:R-:W-:-:S05]  /*a38b0*/  MOV R5, R19 ;  /* 0x0000001300057202 */ /* 0x000fca0000000f00 */
[----:B------:R1:W-:Y:S04]  /*a38c0*/  LDGSTS.E [R160+0x29200], [R4.64], P4 ;  /* 0x2920000004a07fae */ /* 0x0003e8000a121846 */
[----:B--2---:R-:W2:Y:S04]  /*a38d0*/  LDL.LU R16, [R1+0x275c] ;  /* 0x00275c0001107983 */ /* 0x004ea80000300800 */
[----:B------:R3:W-:Y:S01]  /*a38e0*/  STL [R1+0x26e0], R11 ;  /* 0x0026e00b01007387 */ /* 0x0007e20000100800 */
[----:B------:R-:W-:-:S03]  /*a38f0*/  IMAD.X R17, R17, 0x1, R2, P5 ;  /* 0x0000000111117824 */ /* 0x000fc600028e0602 */
[----:B------:R-:W-:Y:S04]  /*a3900*/  STL [R1+0x26d4], R19 ;  /* 0x0026d41301007387 */ /* 0x000fe80000100800 */
[----:B------:R-:W2:Y:S01]  /*a3910*/  LDL.LU R9, [R1+0x2768] ;  /* 0x0027680001097983 */ /* 0x000ea20000300800 */
[----:B------:R-:W-:Y:S01]  /*a3920*/  IADD3 R10, P6, R10, R0, RZ ;  /* 0x000000000a0a7210 */ /* 0x000fe20007fde0ff */
[----:B-1----:R-:W-:-:S04]  /*a3930*/  IMAD.MOV.U32 R4, RZ, RZ, R11 ;  /* 0x000000ffff047224 */ /* 0x002fc800078e000b */
[----:B------:R-:W-:Y:S04]  /*a3940*/  STL [R1+0x26e8], R10 ;  /* 0x0026e80a01007387 */ /* 0x000fe80000100800 */
[----:B------:R1:W-:Y:S04]  /*a3950*/  STL [R1+0x26dc], R17 ;  /* 0x0026dc1101007387 */ /* 0x0003e80000100800 */
[----:B------:R-:W2:Y:S01]  /*a3960*/  LDL.LU R13, [R1+0x2764] ;  /* 0x00276400010d7983 */ /* 0x000ea20000300800 */
[----:B------:R-:W-:-:S03]  /*a3970*/  ISETP.GT.AND P5, PT, R3, 0x62, PT ;  /* 0x000000620300780c */ /* 0x000fc60003fa4270 */
[----:B---3--:R-:W3:Y:S01]  /*a3980*/  LDL.LU R11, [R1+0x27d0] ;  /* 0x0027d000010b7983 */ /* 0x008ee20000300800 */
[----:B------:R-:W-:Y:S01]  /*a3990*/  ISETP.NE.U32.AND P2, PT, R6, RZ, PT ;  /* 0x000000ff0600720c */ /* 0x000fe20003f45070 */
[----:B------:R-:W-:Y:S01]  /*a39a0*/  IMAD.MOV.U32 R5, RZ, RZ, R17 ;  /* 0x000000ffff057224 */ /* 0x000fe200078e0011 */
[----:B------:R-:W-:-:S04]  /*a39b0*/  SEL R6, RZ, 0x4, !P5 ;  /* 0x00000004ff067807 */ /* 0x000fc80006800000 */
[----:B------:R1:W-:Y:S01]  /*a39c0*/  LDGSTS.E [R160+0x29400], [R4.64], P4 ;  /* 0x2940000004a07fae */ /* 0x0003e2000a121846 */
[----:B------:R-:W-:-:S05]  /*a39d0*/  IMAD.X R15, R15, 0x1, R2, P6 ;  /* 0x000000010f0f7824 */ /* 0x000fca00030e0602 */
[----:B------:R1:W-:Y:S04]  /*a39e0*/  STL [R1+0x26e4], R15 ;  /* 0x0026e40f01007387 */ /* 0x0003e80000100800 */
[----:B-1----:R-:W3:Y:S01]  /*a39f0*/  LDL.LU R17, [R1+0x27cc] ;  /* 0x0027cc0001117983 */ /* 0x002ee20000300800 */
[----:B------:R-:W-:-:S03]  /*a3a00*/  IMAD.MOV.U32 R5, RZ, RZ, R15 ;  /* 0x000000ffff057224 */ /* 0x000fc600078e000f */
[----:B------:R-:W3:Y:S01]  /*a3a10*/  LDL.LU R19, [R1+0x27d4] ;  /* 0x0027d40001137983 */ /* 0x000ee20000300800 */
[----:B------:R-:W-:-:S05]  /*a3a20*/  IADD3 R7, P5, R7, R0, RZ ;  /* 0x0000000007077210 */ /* 0x000fca0007fbe0ff */
        /* <DEDUP_REMOVED lines=34> */
[----:B------:R-:W-:Y:S01]  /*a3c50*/  IMAD.X R13, R13, 0x1, R2, P6 ;  /* 0x000000010d0d7824 */ /* 0x000fe200030e0602 */
[----:B---3--:R-:W-:-:S04]  /*a3c60*/  IADD3 R11, P5, R11, R0, RZ ;  /* 0x000000000b0b7210 */ /* 0x008fc80007fbe0ff */
[----:B------:R3:W-:Y:S01]  /*a3c70*/  STL [R1+0x2764], R13 ;  /* 0x0027640d01007387 */ /* 0x0007e20000100800 */
[----:B-1----:R-:W-:-:S03]  /*a3c80*/  IMAD.MOV.U32 R5, RZ, RZ, R13 ;  /* 0x000000ffff057224 */ /* 0x002fc600078e000d */
[----:B--2---:R-:W2:Y:S04]  /*a3c90*/  LDL.LU R16, [R1+0x284c] ;  /* 0x00284c0001107983 */ /* 0x004ea80000300800 */
[----:B------:R-:W2:Y:S04]  /*a3ca0*/  LDL.LU R18, [R1+0x2854] ;  /* 0x0028540001127983 */ /* 0x000ea80000300800 */
[----:B------:R-:W-:Y:S01]  /*a3cb0*/  STL [R1+0x27d0], R11 ;  /* 0x0027d00b01007387 */ /* 0x000fe20000100800 */
[----:B------:R-:W-:-:S03]  /*a3cc0*/  MOV R4, R9 ;  /* 0x0000000900047202 */ /* 0x000fc60000000f00 */
[----:B---3--:R-:W3:Y:S04]  /*a3cd0*/  LDL.LU R13, [R1+0x2858] ;  /* 0x00285800010d7983 */ /* 0x008ee80000300800 */
        /* <DEDUP_REMOVED lines=37> */
[----:B------:R-:W4:Y:S01]  /*a3f30*/  LDL.LU R19, [R1+0x28d4] ;  /* 0x0028d40001137983 */ /* 0x000f220000300800 */
[----:B--2---:R-:W-:-:S03]  /*a3f40*/  IMAD.X R16, R16, 0x1, R2, P5 ;  /* 0x0000000110107824 */ /* 0x004fc600028e0602 */
[----:B------:R-:W-:Y:S04]  /*a3f50*/  STL [R1+0x2850], R8 ;  /* 0x0028500801007387 */ /* 0x000fe80000100800 */
[----:B-1----:R-:W2:Y:S04]  /*a3f60*/  LDL.LU R12, [R1+0x28d8] ;  /* 0x0028d800010c7983 */ /* 0x002ea80000300800 */
[----:B------:R-:W2:Y:S01]  /*a3f70*/  LDL.LU R7, [R1+0x28e0] ;  /* 0x0028e00001077983 */ /* 0x000ea20000300800 */
[----:B---3--:R-:W-:-:S03]  /*a3f80*/  IADD3 R13, P6, R13, R0, RZ ;  /* 0x000000000d0d7210 */ /* 0x008fc60007fde0ff */
[----:B------:R1:W-:Y:S01]  /*a3f90*/  LDGSTS.E [R160+0x2d600], [R4.64], P1 ;  /* 0x2d60000004a07fae */ /* 0x0003e20008921846 */
[----:B------:R-:W-:Y:S01]  /*a3fa0*/  IADD3 R9, P5, R9, R0, RZ ;  /* 0x0000000009097210 */ /* 0x000fe20007fbe0ff */
[----:B------:R-:W-:Y:S02]  /*a3fb0*/  IMAD.X R18, R18, 0x1, R2, P6 ;  /* 0x0000000112127824 */ /* 0x000fe400030e0602 */
[----:B------:R-:W-:Y:S04]  /*a3fc0*/  STL [R1+0x2858], R13 ;  /* 0x0028580d01007387 */ /* 0x000fe80000100800 */
[----:B------:R3:W-:Y:S01]  /*a3fd0*/  STL [R1+0x284c], R16 ;  /* 0x00284c1001007387 */ /* 0x0007e20000100800 */
[----:B-1----:R-:W-:Y:S01]  /*a3fe0*/  IMAD.MOV.U32 R5, RZ, RZ, R16 ;  /* 0x000000ffff057224 */ /* 0x002fe200078e0010 */
[----:B------:R-:W-:-:S02]  /*a3ff0*/  MOV R4, R8 ;  /* 0x0000000800047202 */ /* 0x000fc40000000f00 */
[----:B---3--:R-:W3:Y:S04]  /*a4000*/  LDL.LU R16, [R1+0x28dc] ;  /* 0x0028dc0001107983 */ /* 0x008ee80000300800 */
[----:B------:R1:W-:Y:S04]  /*a4010*/  STL [R1+0x2860], R9 ;  /* 0x0028600901007387 */ /* 0x0003e80000100800 */
[----:B------:R-:W-:Y:S04]  /*a4020*/  STL [R1+0x2854], R18 ;  /* 0x0028541201007387 */ /* 0x000fe80000100800 */
[----:B------:R-:W3:Y:S04]  /*a4030*/  LDL.LU R8, [R1+0x28e8] ;  /* 0x0028e80001087983 */ /* 0x000ee80000300800 */
[----:B------:R1:W-:Y:S01]  /*a4040*/  LDGSTS.E [R160+0x2f000], [R4.64], P2 ;  /* 0x2f00000004a07fae */ /* 0x0003e20009121846 */
[----:B------:R-:W-:Y:S01]  /*a4050*/  IMAD.X R17, R17, 0x1, R2, P5 ;  /* 0x0000000111117824 */ /* 0x000fe200028e0602 */
[----:B------:R-:W-:-:S02]  /*a4060*/  SEL R6, R6, RZ, !P0 ;  /* 0x000000ff06067207 */ /* 0x000fc40004000000 */
[----:B------:R-:W-:Y:S01]  /*a4070*/  ISETP.GT.AND P5, PT, R3, 0x6e, PT ;  /* 0x0000006e0300780c */ /* 0x000fe20003fa4270 */
[----:B-1----:R-:W-:Y:S01]  /*a4080*/  IMAD.MOV.U32 R4, RZ, RZ, R13 ;  /* 0x000000ffff047224 */ /* 0x002fe200078e000d */
[----:B------:R-:W-:Y:S02]  /*a4090*/  IADD3 R11, P6, R11, R0, RZ ;  /* 0x000000000b0b7210 */ /* 0x000fe40007fde0ff */
[----:B------:R-:W-:-:S03]  /*a40a0*/  MOV R5, R18 ;  /* 0x0000001200057202 */ /* 0x000fc60000000f00 */
[----:B------:R-:W-:Y:S04]  /*a40b0*/  STL [R1+0x2868], R11 ;  /* 0x0028680b01007387 */ /* 0x000fe80000100800 */
[----:B------:R1:W-:Y:S04]  /*a40c0*/  STL [R1+0x285c], R17 ;  /* 0x00285c1101007387 */ /* 0x0003e80000100800 */
[----:B------:R-:W3:Y:S01]  /*a40d0*/  LDL.LU R13, [R1+0x28e4] ;  /* 0x0028e400010d7983 */ /* 0x000ee20000300800 */
[----:B------:R-:W-:-:S03]  /*a40e0*/  ISETP.NE.U32.AND P1, PT, R6, RZ, PT ;  /* 0x000000ff0600720c */ /* 0x000fc60003f25070 */
[----:B------:R1:W-:Y:S01]  /*a40f0*/  LDGSTS.E [R160+0x2f200], [R4.64], P2 ;  /* 0x2f20000004a07fae */ /* 0x0003e20009121846 */
[----:B------:R-:W-:Y:S01]  /*a4100*/  SEL R6, RZ, 0x4, !P5 ;  /* 0x00000004ff067807 */ /* 0x000fe20006800000 */
[----:B-1----:R-:W-:Y:S02]  /*a4110*/  IMAD.MOV.U32 R4, RZ, RZ, R9 ;  /* 0x000000ffff047224 */ /* 0x002fe400078e0009 */
[----:B------:R-:W3:Y:S01]  /*a4120*/  LDL.LU R9, [R1+0x2950] ;  /* 0x0029500001097983 */ /* 0x000ee20000300800 */
        /* <DEDUP_REMOVED lines=28> */
[----:B---3--:R-:W-:-:S03]  /*a42f0*/  IMAD.X R16, R16, 0x1, R2, P5 ;  /* 0x0000000110107824 */ /* 0x008fc600028e0602 */
        /* <DEDUP_REMOVED lines=13> */
[----:B------:R-:W-:-:S05]  /*a43d0*/  IMAD.X R13, R13, 0x1, R2, P6 ;  /* 0x000000010d0d7824 */ /* 0x000fca00030e0602 */
[----:B------:R1:W-:Y:S02]  /*a43e0*/  STL [R1+0x28e4], R13 ;  /* 0x0028e40d01007387 */ /* 0x0003e40000100800 */
[----:B-1----:R-:W-:Y:S02]  /*a43f0*/  IMAD.MOV.U32 R5, RZ, RZ, R13 ;  /* 0x000000ffff057224 */ /* 0x002fe400078e000d */
[----:B------:R-:W3:Y:S04]  /*a4400*/  LDL.LU R16, [R1+0x29cc] ;  /* 0x0029cc0001107983 */ /* 0x000ee80000300800 */
        /* <DEDUP_REMOVED lines=31> */
[----:B---3--:R-:W-:-:S05]  /*a4600*/  IADD3 R10, P6, R10, R0, RZ ;  /* 0x000000000a0a7210 */ /* 0x008fca0007fde0ff */
[----:B------:R-:W-:Y:S04]  /*a4610*/  STL [R1+0x2968], R10 ;  /* 0x0029680a01007387 */ /* 0x000fe80000100800 */
[----:B------:R2:W-:Y:S04]  /*a4620*/  STL [R1+0x295c], R14 ;  /* 0x00295c0e01007387 */ /* 0x0005e80000100800 */
[----:B------:R-:W3:Y:S04]  /*a4630*/  LDL.LU R15, [R1+0x29e4] ;  /* 0x0029e400010f7983 */ /* 0x000ee80000300800 */
[----:B------:R-:W3:Y:S01]  /*a4640*/  LDL.LU R11, [R1+0x2a50] ;  /* 0x002a5000010b7983 */ /* 0x000ee20000300800 */
[----:B------:R-:W-:Y:S01]  /*a4650*/  IMAD.X R12, R12, 0x1, R2, P6 ;  /* 0x000000010c0c7824 */ /* 0x000fe200030e0602 */
[----:B------:R-:W-:-:S04]  /*a4660*/  IADD3 R7, P5, R7, R0, RZ ;  /* 0x0000000007077210 */ /* 0x000fc80007fbe0ff */
[----:B------:R2:W-:Y:S01]  /*a4670*/  STL [R1+0x2964], R12 ;  /* 0x0029640c01007387 */ /* 0x0005e20000100800 */
[----:B-1----:R-:W-:-:S03]  /*a4680*/  IMAD.MOV.U32 R5, RZ, RZ, R12 ;  /* 0x000000ffff057224 */ /* 0x002fc600078e000c */
[----:B--2---:R-:W2:Y:S04]  /*a4690*/  LDL.LU R14, [R1+0x2a4c] ;  /* 0x002a4c00010e7983 */ /* 0x004ea80000300800 */
[----:B------:R-:W2:Y:S04]  /*a46a0*/  LDL.LU R18, [R1+0x2a54] ;  /* 0x002a540001127983 */ /* 0x000ea80000300800 */
[----:B------:R-:W-:Y:S01]  /*a46b0*/  STL [R1+0x29d0], R7 ;  /* 0x0029d00701007387 */ /* 0x000fe20000100800 */
[----:B------:R-:W-:-:S03]  /*a46c0*/  MOV R4, R10 ;  /* 0x0000000a00047202 */ /* 0x000fc60000000f00 */
[----:B------:R-:W2:Y:S04]  /*a46d0*/  LDL.LU R12, [R1+0x2a58] ;  /* 0x002a5800010c7983 */ /* 0x000ea80000300800 */
[----:B------:R-:W2:Y:S01]  /*a46e0*/  LDL.LU R10, [R1+0x2a60] ;  /* 0x002a6000010a7983 */ /* 0x000ea20000300800 */
        /* <DEDUP_REMOVED lines=30> */
[----:B-1----:R-:W-:Y:S02]  /*a48d0*/  MOV R4, R9 ;  /* 0x0000000900047202 */ /* 0x002fe40000000f00 */
[----:B------:R-:W-:Y:S01]  /*a48e0*/  SEL R6, R6, RZ, !P0 ;  /* 0x000000ff06067207 */ /* 0x000fe20004000000 */
[----:B---3--:R-:W-:Y:S01]  /*a48f0*/  IMAD.X R15, R15, 0x1, R2, P6 ;  /* 0x000000010f0f7824 */ /* 0x008fe200030e0602 */
[----:B------:R-:W-:-:S04]  /*a4900*/  IADD3 R11, P5, R11, R0, RZ ;  /* 0x000000000b0b7210 */ /* 0x000fc80007fbe0ff */
[----:B------:R1:W-:Y:S01]  /*a4910*/  STL [R1+0x29e4], R15 ;  /* 0x0029e40f01007387 */ /* 0x0003e20000100800 */
[----:B------:R-:W-:-:S03]  /*a4920*/  IMAD.MOV.U32 R5, RZ, RZ, R15 ;  /* 0x000000ffff057224 */ /* 0x000fc600078e000f */
[----:B------:R-:W3:Y:S04]  /*a4930*/  LDL.LU R17, [R1+0x2acc] ;  /* 0x002acc0001117983 */ /* 0x000ee80000300800 */
[----:B------:R-:W3:Y:S01]  /*a4940*/  LDL.LU R19, [R1+0x2ad4] ;  /* 0x002ad40001137983 */ /* 0x000ee20000300800 */
[----:B--2---:R-:W-:-:S03]  /*a4950*/  IMAD.X R14, R14, 0x1, R2, P5 ;  /* 0x000000010e0e7824 */ /* 0x004fc600028e0602 */
[----:B------:R-:W-:Y:S04]  /*a4960*/  STL [R1+0x2a50], R11 ;  /* 0x002a500b01007387 */ /* 0x000fe80000100800 */
[----:B-1----:R-:W2:Y:S04]  /*a4970*/  LDL.LU R15, [R1+0x2ad8] ;  /* 0x002ad800010f7983 */ /* 0x002ea80000300800 */
[----:B------:R-:W2:Y:S01]  /*a4980*/  LDL.LU R9, [R1+0x2ae0] ;  /* 0x002ae00001097983 */ /* 0x000ea20000300800 */
[----:B------:R-:W-:-:S03]  /*a4990*/  IADD3 R12, P6, R12, R0, RZ ;  /* 0x000000000c0c7210 */ /* 0x000fc60007fde0ff */
[----:B------:R1:W-:Y:S01]  /*a49a0*/  LDGSTS.E [R160+0x35600], [R4.64], P1 ;  /* 0x3560000004a07fae */ /* 0x0003e20008921846 */
[----:B------:R-:W-:Y:S01]  /*a49b0*/  IADD3 R10, P5, R10, R0, RZ ;  /* 0x000000000a0a7210 */ /* 0x000fe20007fbe0ff */
[----:B------:R-:W-:Y:S02]  /*a49c0*/  IMAD.X R18, R18, 0x1, R2, P6 ;  /* 0x0000000112127824 */ /* 0x000fe400030e0602 */
[----:B------:R-:W-:Y:S04]  /*a49d0*/  STL [R1+0x2a58], R12 ;  /* 0x002a580c01007387 */ /* 0x000fe80000100800 */
[----:B------:R1:W-:Y:S02]  /*a49e0*/  STL [R1+0x2a4c], R14 ;  /* 0x002a4c0e01007387 */ /* 0x0003e40000100800 */
[----:B-1----:R-:W-:Y:S01]  /*a49f0*/  IMAD.MOV.U32 R5, RZ, RZ, R14 ;  /* 0x000000ffff057224 */ /* 0x002fe200078e000e */
[----:B------:R-:W-:Y:S01]  /*a4a00*/  MOV R4, R11 ;  /* 0x0000000b00047202 */ /* 0x000fe20000000f00 */
[----:B------:R-:W2:Y:S04]  /*a4a10*/  LDL.LU R14, [R1+0x2adc] ;  /* 0x002adc00010e7983 */ /* 0x000ea80000300800 */
[----:B------:R1:W-:Y:S04]  /*a4a20*/  STL [R1+0x2a60], R10 ;  /* 0x002a600a01007387 */ /* 0x0003e80000100800 */
[----:B------:R-:W-:Y:S04]  /*a4a30*/  STL [R1+0x2a54], R18 ;  /* 0x002a541201007387 */ /* 0x000fe80000100800 */
[----:B------:R-:W2:Y:S04]  /*a4a40*/  LDL.LU R11, [R1+0x2ae8] ;  /* 0x002ae800010b7983 */ /* 0x000ea80000300800 */
[----:B------:R1:W-:Y:S01]  /*a4a50*/  LDGSTS.E [R160+0x37000], [R4.64], P2 ;  /* 0x3700000004a07fae */ /* 0x0003e20009121846 */
[----:B------:R-:W-:-:S02]  /*a4a60*/  IMAD.X R16, R16, 0x1, R2, P5 ;  /* 0x0000000110107824 */ /* 0x000fc400028e0602 */
        /* <DEDUP_REMOVED lines=9> */
[----:B------:R-:W-:-:S02]  /*a4b00*/  ISETP.NE.U32.AND P1, PT, R6, RZ, PT ;  /* 0x000000ff0600720c */ /* 0x000fc40003f25070 */
[----:B------:R-:W2:Y:S01]  /*a4b10*/  LDL.LU R10, [R1+0x2b50] ;  /* 0x002b5000010a7983 */ /* 0x000ea20000300800 */
[----:B------:R-:W-:Y:S01]  /*a4b20*/  IMAD.MOV.U32 R5, RZ, RZ, R16 ;  /* 0x000000ffff057224 */ /* 0x000fe200078e0010 */
[----:B------:R-:W-:-:S04]  /*a4b30*/  SEL R6, RZ, 0x4, !P5 ;  /* 0x00000004ff067807 */ /* 0x000fc80006800000 */
        /* <DEDUP_REMOVED lines=87> */
[----:B------:R-:W-:Y:S04]  /*a50b0*/  STL [R1+0x2bd0], R9 ;  /* 0x002bd00901007387 */ /* 0x000fe80000100800 */
[----:B---3--:R-:W3:Y:S01]  /*a50c0*/  LDL.LU R15, [R1+0x2c58] ;  /* 0x002c5800010f7983 */ /* 0x008ee20000300800 */
[----:B------:R-:W-:-:S03]  /*a50d0*/  MOV R4, R8 ;  /* 0x0000000800047202 */ /* 0x000fc60000000f00 */
        /* <DEDUP_REMOVED lines=33> */
[----:B------:R-:W-:Y:S01]  /*a52f0*/  IMAD.X R13, R13, 0x1, R2, P6 ;  /* 0x000000010d0d7824 */ /* 0x000fe200030e0602 */
[----:B------:R-:W-:-:S04]  /*a5300*/  IADD3 R7, P5, R7, R0, RZ ;  /* 0x0000000007077210 */ /* 0x000fc80007fbe0ff */
[----:B------:R1:W-:Y:S01]  /*a5310*/  STL [R1+0x2be4], R13 ;  /* 0x002be40d01007387 */ /* 0x0003e20000100800 */
[----:B------:R-:W-:-:S03]  /*a5320*/  IMAD.MOV.U32 R5, RZ, RZ, R13 ;  /* 0x000000ffff057224 */ /* 0x000fc600078e000d */
[----:B------:R-:W4:Y:S04]  /*a5330*/  LDL.LU R16, [R1+0x2f24] ;  /* 0x002f240001107983 */ /* 0x000f280000300800 */
[----:B------:R3:W-:Y:S01]  /*a5340*/  LDGSTS.E [R160+0x3d600], [R4.64], P1 ;  /* 0x3d60000004a07fae */ /* 0x0007e20008921846 */
[----:B--2---:R-:W-:-:S03]  /*a5350*/  IMAD.X R17, R17, 0x1, R2, P5 ;  /* 0x0000000111117824 */ /* 0x004fc600028e0602 */
[----:B-1----:R-:W2:Y:S04]  /*a5360*/  LDL.LU R13, [R1+0x2f28] ;  /* 0x002f2800010d7983 */ /* 0x002ea80000300800 */
[----:B------:R-:W-:Y:S04]  /*a5370*/  STL [R1+0x2c50], R7 ;  /* 0x002c500701007387 */ /* 0x000fe80000100800 */
[----:B------:R-:W2:Y:S01]  /*a5380*/  LDL.LU R10, [R1+0x2f20] ;  /* 0x002f2000010a7983 */ /* 0x000ea20000300800 */
[----:B---3--:R-:W-:-:S05]  /*a5390*/  IADD3 R15, P6, R15, R0, RZ ;  /* 0x000000000f0f7210 */ /* 0x008fca0007fde0ff */
[----:B------:R-:W-:Y:S01]  /*a53a0*/  STL [R1+0x2c58], R15 ;  /* 0x002c580f01007387 */ /* 0x000fe20000100800 */
[----:B------:R-:W-:-:S03]  /*a53b0*/  IADD3 R8, P5, R8, R0, RZ ;  /* 0x0000000008087210 */ /* 0x000fc60007fbe0ff */
[----:B------:R1:W-:Y:S01]  /*a53c0*/  STL [R1+0x2c4c], R17 ;  /* 0x002c4c1101007387 */ /* 0x0003e20000100800 */
[----:B------:R-:W-:-:S03]  /*a53d0*/  IMAD.X R18, R18, 0x1, R2, P6 ;  /* 0x0000000112127824 */ /* 0x000fc600030e0602 */
[----:B------:R-:W3:Y:S01]  /*a53e0*/  LDL.LU R19, [R1+0x2f1c] ;  /* 0x002f1c0001137983 */ /* 0x000ee20000300800 */
[----:B------:R-:W-:Y:S01]  /*a53f0*/  MOV R4, R7 ;  /* 0x0000000700047202 */ /* 0x000fe20000000f00 */
[----:B------:R-:W-:Y:S02]  /*a5400*/  IMAD.MOV.U32 R5, RZ, RZ, R17 ;  /* 0x000000ffff057224 */ /* 0x000fe400078e0011 */
[----:B------:R1:W-:Y:S04]  /*a5410*/  STL [R1+0x2c60], R8 ;  /* 0x002c600801007387 */ /* 0x0003e80000100800 */
[----:B------:R-:W-:Y:S04]  /*a5420*/  STL [R1+0x2c54], R18 ;  /* 0x002c541201007387 */ /* 0x000fe80000100800 */
[----:B-1----:R-:W3:Y:S04]  /*a5430*/  LDL.LU R17, [R1+0x2f14] ;  /* 0x002f140001117983 */ /* 0x002ee80000300800 */
[----:B------:R-:W3:Y:S04]  /*a5440*/  LDL.LU R7, [R1+0x2f18] ;  /* 0x002f180001077983 */ /* 0x000ee80000300800 */
[----:B------:R1:W-:Y:S01]  /*a5450*/  LDGSTS.E [R160+0x3f000], [R4.64], P2 ;  /* 0x3f00000004a07fae */ /* 0x0003e20009121846 */
[----:B------:R-:W-:Y:S01]  /*a5460*/  ISETP.NE.U32.AND P1, PT, R6, RZ, PT ;  /* 0x000000ff0600720c */ /* 0x000fe20003f25070 */
[----:B------:R-:W-:Y:S01]  /*a5470*/  IMAD.X R14, R14, 0x1, R2, P5 ;  /* 0x000000010e0e7824 */ /* 0x000fe200028e0602 */
[----:B-1----:R-:W-:Y:S01]  /*a5480*/  MOV R5, R18 ;  /* 0x0000001200057202 */ /* 0x002fe20000000f00 */
[----:B------:R-:W-:Y:S01]  /*a5490*/  IMAD.MOV.U32 R4, RZ, RZ, R15 ;  /* 0x000000ffff047224 */ /* 0x000fe200078e000f */
[----:B------:R-:W-:-:S04]  /*a54a0*/  ISETP.GT.AND P5, PT, R3, 0xf, PT ;  /* 0x0000000f0300780c */ /* 0x000fc80003fa4270 */
[----:B------:R1:W-:Y:S01]  /*a54b0*/  LDGSTS.E [R160+0x3f200], [R4.64], P2 ;  /* 0x3f20000004a07fae */ /* 0x0003e20009121846 */
[----:B------:R-:W-:-:S05]  /*a54c0*/  IADD3 R9, P6, R9, R0, RZ ;  /* 0x0000000009097210 */ /* 0x000fca0007fde0ff */
[----:B------:R-:W-:Y:S04]  /*a54d0*/  STL [R1+0x2c68], R9 ;  /* 0x002c680901007387 */ /* 0x000fe80000100800 */
[----:B------:R4:W-:Y:S01]  /*a54e0*/  STL [R1+0x2c5c], R14 ;  /* 0x002c5c0e01007387 */ /* 0x0009e20000100800 */
[----:B-1----:R-:W-:-:S03]  /*a54f0*/  IMAD.MOV.U32 R4, RZ, RZ, R8 ;  /* 0x000000ffff047224 */ /* 0x002fc600078e0008 */
[----:B------:R-:W3:Y:S01]  /*a5500*/  LDL.LU R15, [R1+0x2f0c] ;  /* 0x002f0c00010f7983 */ /* 0x000ee20000300800 */
[----:B------:R-:W-:Y:S01]  /*a5510*/  IMAD.MOV.U32 R5, RZ, RZ, R14 ;  /* 0x000000ffff057224 */ /* 0x000fe200078e000e */
[----:B------:R-:W-:Y:S02]  /*a5520*/  SEL R6, RZ, 0x4, !P5 ;  /* 0x00000004ff067807 */ /* 0x000fe40006800000 */
[----:B------:R-:W3:Y:S04]  /*a5530*/  LDL.LU R8, [R1+0x2eb0] ;  /* 0x002eb00001087983 */ /* 0x000ee80000300800 */
        /* <DEDUP_REMOVED lines=11> */
[----:B------:R1:W-:Y:S01]  /*a55f0*/  LDGSTS.E [R160+0x3f600], [R4.64], P2 ;  /* 0x3f60000004a07fae */ /* 0x0003e20009121846 */
[----:B------:R-:W-:Y:S07]  /*a5600*/  HMMA.1688.F32.TF32 R136, R180, R40, R136 ;  /* 0x00000028b488723c */ /* 0x000fee0000081088 */
[----:B------:R-:W-:-:S02]  /*a5610*/  LOP3.LUT R40, R252, 0x60, RZ, 0x3c, !PT ;  /* 0x00000060fc287812 */ /* 0x000fc400078e3cff */
[----:B-1----:R-:W-:Y:S02]  /*a5620*/  MOV R4, R11 ;  /* 0x0000000b00047202 */ /* 0x002fe40000000f00 */
[----:B------:R-:W-:-:S04]  /*a5630*/  SEL R6, R6, RZ, !P0 ;  /* 0x000000ff06067207 */ /* 0x000fc80004000000 */
[----:B------:R-:W-:Y:S01]  /*a5640*/  ISETP.NE.U32.AND P2, PT, R6, RZ, PT ;  /* 0x000000ff0600720c */ /* 0x000fe20003f45070 */
[----:B------:R-:W-:Y:S01]  /*a5650*/  IMAD.X R16, R16, 0x1, R2, P5 ;  /* 0x0000000110107824 */ /* 0x000fe200028e0602 */
[----:B--2---:R-:W-:-:S03]  /*a5660*/  IADD3 R13, P6, R13, R0, RZ ;  /* 0x000000000d0d7210 */ /* 0x004fc60007fde0ff */
[----:B------:R-:W-:Y:S02]  /*a5670*/  IMAD.MOV.U32 R5, RZ, RZ, R16 ;  /* 0x000000ffff057224 */ /* 0x000fe400078e0010 */
[----:B------:R-:W-:Y:S01]  /*a5680*/  STL [R1+0x2f28], R13 ;  /* 0x002f280d01007387 */ /* 0x000fe20000100800 */
[----:B------:R-:W-:-:S03]  /*a5690*/  IADD3 R10, P5, R10, R0, RZ ;  /* 0x000000000a0a7210 */ /* 0x000fc60007fbe0ff */
[----:B------:R1:W-:Y:S04]  /*a56a0*/  STL [R1+0x2f24], R16 ;  /* 0x002f241001007387 */ /* 0x0003e80000100800 */
[----:B------:R2:W-:Y:S04]  /*a56b0*/  LDGSTS.E [R40+0x1800], [R4.64], P4 ;  /* 0x0180000004287fae */ /* 0x0005e8000a121846 */
[----:B-1----:R-:W4:Y:S01]  /*a56c0*/  LDL.LU R16, [R1+0x2e94] ;  /* 0x002e940001107983 */ /* 0x002f220000300800 */
[----:B---3--:R-:W-:-:S03]  /*a56d0*/  IMAD.X R19, R19, 0x1, R2, P6 ;  /* 0x0000000113137824 */ /* 0x008fc600030e0602 */
[----:B------:R1:W-:Y:S04]  /*a56e0*/  STL [R1+0x2f20], R10 ;  /* 0x002f200a01007387 */ /* 0x0003e80000100800 */
[----:B------:R-:W-:Y:S04]  /*a56f0*/  STL [R1+0x2f1c], R19 ;  /* 0x002f1c1301007387 */ /* 0x000fe80000100800 */
[----:B------:R-:W3:Y:S01]  /*a5700*/  LDL.LU R11, [R1+0x2e98] ;  /* 0x002e9800010b7983 */ /* 0x000ee20000300800 */
[----:B--2---:R-:W-:Y:S02]  /*a5710*/  IMAD.MOV.U32 R4, RZ, RZ, R13 ;  /* 0x000000ffff047224 */ /* 0x004fe400078e000d */
[----:B------:R-:W-:Y:S01]  /*a5720*/  IMAD.X R17, R17, 0x1, R2, P5 ;  /* 0x0000000111117824 */ /* 0x000fe200028e0602 */
[----:B------:R-:W-:-:S02]  /*a5730*/  MOV R5, R19 ;  /* 0x0000001300057202 */ /* 0x000fc40000000f00 */
[----:B------:R-:W-:Y:S02]  /*a5740*/  IADD3 R7, P6, R7, R0, RZ ;  /* 0x0000000007077210 */ /* 0x000fe40007fde0ff */
[----:B------:R-:W-:Y:S01]  /*a5750*/  ISETP.GT.AND P5, PT, R3, 0x13, PT ;  /* 0x000000130300780c */ /* 0x000fe20003fa4270 */
[----:B------:R2:W-:Y:S04]  /*a5760*/  LDGSTS.E [R40+0x1a00], [R4.64], P4 ;  /* 0x01a0000004287fae */ /* 0x0005e8000a121846 */
[----:B------:R-:W-:Y:S04]  /*a5770*/  STL [R1+0x2f18], R7 ;  /* 0x002f180701007387 */ /* 0x000fe80000100800 */
[----:B------:R1:W-:Y:S01]  /*a5780*/  STL [R1+0x2f14], R17 ;  /* 0x002f141101007387 */ /* 0x0003e20000100800 */
[----:B------:R-:W-:-:S03]  /*a5790*/  SEL R6, RZ, 0x4, !P5 ;  /* 0x00000004ff067807 */ /* 0x000fc60006800000 */
[----:B------:R-:W3:Y:S01]  /*a57a0*/  LDL.LU R13, [R1+0x2e8c] ;  /* 0x002e8c00010d7983 */ /* 0x000ee20000300800 */
[----:B--2---:R-:W-:Y:S02]  /*a57b0*/  IMAD.MOV.U32 R4, RZ, RZ, R10 ;  /* 0x000000ffff047224 */ /* 0x004fe400078e000a */
[----:B------:R-:W-:Y:S01]  /*a57c0*/  IMAD.MOV.U32 R5, RZ, RZ, R17 ;  /* 0x000000ffff057224 */ /* 0x000fe200078e0011 */
[----:B-1----:R-:W2:Y:S04]  /*a57d0*/  LDL.LU R10, [R1+0x2e30] ;  /* 0x002e3000010a7983 */ /* 0x002ea80000300800 */
[----:B------:R1:W-:Y:S01]  /*a57e0*/  LDGSTS.E [R40+0x1c00], [R4.64], P4 ;  /* 0x01c0000004287fae */ /* 0x0003e2000a121846 */
[----:B------:R-:W-:Y:S01]  /*a57f0*/  IMAD.X R15, R15, 0x1, R2, P6 ;  /* 0x000000010f0f7824 */ /* 0x000fe200030e0602 */
[----:B------:R-:W-:-:S04]  /*a5800*/  IADD3 R8, P5, R8, R0, RZ ;  /* 0x0000000008087210 */ /* 0x000fc80007fbe0ff */
[----:B------:R1:W-:Y:S02]  /*a5810*/  STL [R1+0x2f0c], R15 ;  /* 0x002f0c0f01007387 */ /* 0x0003e40000100800 */
[----:B-1----:R-:W-:Y:S02]  /*a5820*/  IMAD.MOV.U32 R5, RZ, RZ, R15 ;  /* 0x000000ffff057224 */ /* 0x002fe400078e000f */
[----:B------:R-:W2:Y:S04]  /*a5830*/  LDL.LU R17, [R1+0x2e24] ;  /* 0x002e240001117983 */ /* 0x000ea80000300800 */
[----:B------:R-:W2:Y:S04]  /*a5840*/  LDL.LU R19, [R1+0x2e1c] ;  /* 0x002e1c0001137983 */ /* 0x000ea80000300800 */
[----:B------:R-:W-:Y:S01]  /*a5850*/  STL [R1+0x2eb0], R8 ;  /* 0x002eb00801007387 */ /* 0x000fe20000100800 */
[----:B------:R-:W-:-:S03]  /*a5860*/  MOV R4, R7 ;  /* 0x0000000700047202 */ /* 0x000fc60000000f00 */
[----:B------:R-:W2:Y:S04]  /*a5870*/  LDL.LU R15, [R1+0x2e28] ;  /* 0x002e2800010f7983 */ /* 0x000ea80000300800 */
[----:B------:R-:W2:Y:S04]  /*a5880*/  LDL.LU R7, [R1+0x2e20] ;  /* 0x002e200001077983 */ /* 0x000ea80000300800 */
[----:B------:R1:W-:Y:S02]  /*a5890*/  LDGSTS.E [R40+0x1e00], [R4.64], P4 ;  /* 0x01e0000004287fae */ /* 0x0003e4000a121846 */
[----:B-1----:R-:W-:Y:S01]  /*a58a0*/  MOV R4, R8 ;  /* 0x0000000800047202 */ /* 0x002fe20000000f00 */
[----:B----4-:R-:W-:-:S04]  /*a58b0*/  IMAD.X R14, R14, 0x1, R2, P5 ;  /* 0x000000010e0e7824 */ /* 0x010fc800028e0602 */
[----:B------:R-:W-:-:S05]  /*a58c0*/  IMAD.MOV.U32 R5, RZ, RZ, R14 ;  /* 0x000000ffff057224 */ /* 0x000fca00078e000e */
        /* <DEDUP_REMOVED lines=12> */
[----:B------:R-:W-:-:S03]  /*a5990*/  SEL R6, R6, RZ, !P0 ;  /* 0x000000ff06067207 */ /* 0x000fc60004000000 */
[----:B------:R1:W-:Y:S01]  /*a59a0*/  LDGSTS.E [R40+0x3a00], [R4.64], P3 ;  /* 0x03a0000004287fae */ /* 0x0003e20009921846 */
[----:B------:R-:W-:Y:S01]  /*a59b0*/  ISETP.NE.U32.AND P4, PT, R6, RZ, PT ;  /* 0x000000ff0600720c */ /* 0x000fe20003f85070 */
[----:B-1----:R-:W-:Y:S02]  /*a59c0*/  IMAD.MOV.U32 R4, RZ, RZ, R9 ;  /* 0x000000ffff047224 */ /* 0x002fe400078e0009 */
[----:B------:R-:W-:Y:S01]  /*a59d0*/  IMAD.X R16, R16, 0x1, R2, P5 ;  /* 0x0000000110107824 */ /* 0x000fe200028e0602 */
[----:B------:R-:W-:Y:S02]  /*a59e0*/  ISETP.GT.AND P5, PT, R3, 0x17, PT ;  /* 0x000000170300780c */ /* 0x000fe40003fa4270 */
[----:B---3--:R-:W-:-:S05]  /*a59f0*/  IADD3 R11, P6, R11, R0, RZ ;  /* 0x000000000b0b7210 */ /* 0x008fca0007fde0ff */
[----:B------:R-:W-:Y:S04]  /*a5a00*/  STL [R1+0x2e98], R11 ;  /* 0x002e980b01007387 */ /* 0x000fe80000100800 */
[----:B------:R1:W-:Y:S04]  /*a5a10*/  STL [R1+0x2e94], R16 ;  /* 0x002e941001007387 */ /* 0x0003e80000100800 */
[----:B------:R-:W3:Y:S01]  /*a5a20*/  LDL.LU R12, [R1+0x2e0c] ;  /* 0x002e0c00010c7983 */ /* 0x000ee20000300800 */
[----:B------:R-:W-:Y:S01]  /*a5a30*/  IMAD.MOV.U32 R5, RZ, RZ, R16 ;  /* 0x000000ffff057224 */ /* 0x000fe200078e0010 */
[----:B------:R-:W-:-:S02]  /*a5a40*/  SEL R6, RZ, 0x4, !P5 ;  /* 0x00000004ff067807 */ /* 0x000fc40006800000 */
[----:B------:R-:W3:Y:S04]  /*a5a50*/  LDL.LU R9, [R1+0x2db0] ;  /* 0x002db00001097983 */ /* 0x000ee80000300800 */
[----:B------:R2:W-:Y:S01]  /*a5a60*/  LDGSTS.E [R40+0x3c00], [R4.64], P3 ;  /* 0x03c0000004287fae */ /* 0x0005e20009921846 */
[----:B------:R-:W-:Y:S01]  /*a5a70*/  IMAD.X R13, R13, 0x1, R2, P6 ;  /* 0x000000010d0d7824 */ /* 0x000fe200030e0602 */
[----:B--2---:R-:W-:-:S04]  /*a5a80*/  IADD3 R10, P5, R10, R0, RZ ;  /* 0x000000000a0a7210 */ /* 0x004fc80007fbe0ff */
[----:B------:R2:W-:Y:S04]  /*a5a90*/  STL [R1+0x2e8c], R13 ;  /* 0x002e8c0d01007387 */ /* 0x0005e80000100800 */
[----:B-1----:R-:W3:Y:S01]  /*a5aa0*/  LDL.LU R16, [R1+0x2da4] ;  /* 0x002da40001107983 */ /* 0x002ee20000300800 */
[----:B------:R-:W-:-:S03]  /*a5ab0*/  IMAD.MOV.U32 R5, RZ, RZ, R13 ;  /* 0x000000ffff057224 */ /* 0x000fc600078e000d */
[----:B------:R-:W3:Y:S01]  /*a5ac0*/  LDL.LU R18, [R1+0x2d9c] ;  /* 0x002d9c0001127983 */ /* 0x000ee20000300800 */
[----:B------:R-:W-:-:S03]  /*a5ad0*/  MOV R4, R11 ;  /* 0x0000000b00047202 */ /* 0x000fc60000000f00 */
[----:B------:R-:W-:Y:S04]  /*a5ae0*/  STL [R1+0x2e30], R10 ;  /* 0x002e300a01007387 */ /* 0x000fe80000100800 */
        /* <DEDUP_REMOVED lines=33> */
[----:B---3--:R-:W-:Y:S01]  /*a5d00*/  IMAD.X R12, R12, 0x1, R2, P6 ;  /* 0x000000010c0c7824 */ /* 0x008fe200030e0602 */
[----:B------:R-:W-:-:S04]  /*a5d10*/  IADD3 R9, P5, R9, R0, RZ ;  /* 0x0000000009097210 */ /* 0x000fc80007fbe0ff */
[----:B------:R1:W-:Y:S01]  /*a5d20*/  STL [R1+0x2e0c], R12 ;  /* 0x002e0c0c01007387 */ /* 0x0003e20000100800 */
[----:B------:R-:W-:-:S03]  /*a5d30*/  IMAD.MOV.U32 R5, RZ, RZ, R12 ;  /* 0x000000ffff057224 */ /* 0x000fc600078e000c */
[----:B------:R-:W3:Y:S04]  /*a5d40*/  LDL.LU R14, [R1+0x2d24] ;  /* 0x002d2400010e7983 */ /* 0x000ee80000300800 */
[----:B------:R-:W3:Y:S04]  /*a5d50*/  LDL.LU R19, [R1+0x2d1c] ;  /* 0x002d1c0001137983 */ /* 0x000ee80000300800 */
[----:B------:R-:W-:Y:S04]  /*a5d60*/  STL [R1+0x2db0], R9 ;  /* 0x002db00901007387 */ /* 0x000fe80000100800 */
[----:B-1----:R-:W3:Y:S01]  /*a5d70*/  LDL.LU R12, [R1+0x2d28] ;  /* 0x002d2800010c7983 */ /* 0x002ee20000300800 */
[----:B------:R-:W-:-:S03]  /*a5d80*/  IMAD.X R16, R16, 0x1, R2, P5 ;  /* 0x0000000110107824 */ /* 0x000fc600028e0602 */
[----:B------:R-:W3:Y:S04]  /*a5d90*/  LDL.LU R8, [R1+0x2d20] ;  /* 0x002d200001087983 */ /* 0x000ee80000300800 */
        /* <DEDUP_REMOVED lines=10> */
[----:B------:R1:W-:Y:S04]  /*a5e40*/  STL [R1+0x2da0], R11 ;  /* 0x002da00b01007387 */ /* 0x0003e80000100800 */
[----:B------:R-:W-:Y:S04]  /*a5e50*/  STL [R1+0x2d9c], R18 ;  /* 0x002d9c1201007387 */ /* 0x000fe80000100800 */
[----:B------:R-:W2:Y:S01]  /*a5e60*/  LDL.LU R9, [R1+0x2d18] ;  /* 0x002d180001097983 */ /* 0x000ea20000300800 */
[----:B-1----:R-:W-:Y:S01]  /*a5e70*/  IMAD.MOV.U32 R4, RZ, RZ, R13 ;  /* 0x000000ffff047224 */ /* 0x002fe200078e000d */
        /* <DEDUP_REMOVED lines=9> */
[----:B------:R-:W2:Y:S01]  /*a5f10*/  LDL.LU R13, [R1+0x2d0c] ;  /* 0x002d0c00010d7983 */ /* 0x000ea20000300800 */
[----:B------:R-:W-:Y:S01]  /*a5f20*/  ISETP.NE.U32.AND P1, PT, R6, RZ, PT ;  /* 0x000000ff0600720c */ /* 0x000fe20003f25070 */
[----:B------:R-:W-:-:S02]  /*a5f30*/  IMAD.MOV.U32 R5, RZ, RZ, R17 ;  /* 0x000000ffff057224 */ /* 0x000fc400078e0011 */
[----:B------:R-:W2:Y:S01]  /*a5f40*/  LDL.LU R11, [R1+0x2cb0] ;  /* 0x002cb000010b7983 */ /* 0x000ea20000300800 */
[----:B------:R-:W-:-:S03]  /*a5f50*/  SEL R6, RZ, 0x4, !P5 ;  /* 0x00000004ff067807 */ /* 0x000fc60006800000 */
        /* <DEDUP_REMOVED lines=12> */
[----:B------:R-:W-:-:S02]  /*a6020*/  SEL R6, R6, RZ, !P0 ;  /* 0x000000ff06067207 */ /* 0x000fc40004000000 */
[----:B-1----:R-:W-:Y:S01]  /*a6030*/  MOV R4, R7 ;  /* 0x0000000700047202 */ /* 0x002fe20000000f00 */
[----:B---3--:R-:W-:-:S04]  /*a6040*/  IMAD.X R14, R14, 0x1, R2, P5 ;  /* 0x000000010e0e7824 */ /* 0x008fc800028e0602 */
[----:B------:R-:W-:-:S05]  /*a6050*/  IMAD.MOV.U32 R5, RZ, RZ, R14 ;  /* 0x000000ffff057224 */ /* 0x000fca00078e000e */
[----:B------:R1:W-:Y:S01]  /*a6060*/  LDGSTS.E [R40+0x9800], [R4.64], P4 ;  /* 0x0980000004287fae */ /* 0x0003e2000a121846 */
[-C--:B------:R-:W-:Y:S02]  /*a6070*/  IADD3 R12, P6, R12, R0.reuse, RZ ;  /* 0x000000000c0c7210 */ /* 0x080fe40007fde0ff */
[----:B------:R-:W-:-:S03]  /*a6080*/  IADD3 R8, P5, R8, R0, RZ ;  /* 0x0000000008087210 */ /* 0x000fc60007fbe0ff */
[----:B------:R-:W-:Y:S01]  /*a6090*/  IMAD.X R19, R19, 0x1, R2, P6 ;  /* 0x0000000113137824 */ /* 0x000fe200030e0602 */
[----:B------:R-:W-:Y:S04]  /*a60a0*/  STL [R1+0x2d28], R12 ;  /* 0x002d280c01007387 */ /* 0x000fe80000100800 */
[----:B------:R3:W-:Y:S01]  /*a60b0*/  STL [R1+0x2d24], R14 ;  /* 0x002d240e01007387 */ /* 0x0007e20000100800 */
[----:B-1----:R-:W-:-:S03]  /*a60c0*/  IMAD.MOV.U32 R4, RZ, RZ, R12 ;  /* 0x000000ffff047224 */ /* 0x002fc600078e000c */
[----:B---3--:R-:W3:Y:S04]  /*a60d0*/  LDL.LU R14, [R1+0x2c94] ;  /* 0x002c9400010e7983 */ /* 0x008ee80000300800 */
[----:B------:R1:W-:Y:S04]  /*a60e0*/  STL [R1+0x2d20], R8 ;  /* 0x002d200801007387 */ /* 0x0003e80000100800 */
[----:B------:R-:W-:Y:S04]  /*a60f0*/  STL [R1+0x2d1c], R19 ;  /* 0x002d1c1301007387 */ /* 0x000fe80000100800 */
[----:B------:R-:W3:Y:S01]  /*a6100*/  LDL.LU R7, [R1+0x2c98] ;  /* 0x002c980001077983 */ /* 0x000ee20000300800 */
[----:B--2---:R-:W-:Y:S01]  /*a6110*/  IMAD.X R16, R16, 0x1, R2, P5 ;  /* 0x0000000110107824 */ /* 0x004fe200028e0602 */
[----:B------:R-:W-:-:S02]  /*a6120*/  MOV R5, R19 ;  /* 0x0000001300057202 */ /* 0x000fc40000000f00 */
[----:B------:R-:W-:Y:S02]  /*a6130*/  ISETP.GT.AND P5, PT, R3, 0x23, PT ;  /* 0x000000230300780c */ /* 0x000fe40003fa4270 */
[----:B------:R-:W-:Y:S01]  /*a6140*/  ISETP.NE.U32.AND P2, PT, R6, RZ, PT ;  /* 0x000000ff0600720c */ /* 0x000fe20003f45070 */
[----:B------:R2:W-:Y:S01]  /*a6150*/  LDGSTS.E [R40+0x9a00], [R4.64], P4 ;  /* 0x09a0000004287fae */ /* 0x0005e2000a121846 */
[----:B------:R-:W-:-:S05]  /*a6160*/  IADD3 R9, P6, R9, R0, RZ ;  /* 0x0000000009097210 */ /* 0x000fca0007fde0ff */
[----:B------:R-:W-:Y:S04]  /*a6170*/  STL [R1+0x2d18], R9 ;  /* 0x002d180901007387 */ /* 0x000fe80000100800 */
[----:B------:R2:W-:Y:S02]  /*a6180*/  STL [R1+0x2d14], R16 ;  /* 0x002d141001007387 */ /* 0x0005e40000100800 */
[----:B--2---:R-:W-:Y:S02]  /*a6190*/  IMAD.MOV.U32 R4, RZ, RZ, R8 ;  /* 0x000000ffff047224 */ /* 0x004fe400078e0008 */
[----:B------:R-:W2:Y:S01]  /*a61a0*/  LDL.LU R12, [R1+0x2c8c] ;  /* 0x002c8c00010c7983 */ /* 0x000ea20000300800 */
[----:B------:R-:W-:Y:S01]  /*a61b0*/  IMAD.MOV.U32 R5, RZ, RZ, R16 ;  /* 0x000000ffff057224 */ /* 0x000fe200078e0010 */
[----:B------:R-:W-:-:S02]  /*a61c0*/  SEL R6, RZ, 0x4, !P5 ;  /* 0x00000004ff067807 */ /* 0x000fc40006800000 */
        /* <DEDUP_REMOVED lines=32> */
[----:B---3--:R-:W-:Y:S01]  /*a63d0*/  IMAD.X R14, R14, 0x1, R2, P5 ;  /* 0x000000010e0e7824 */ /* 0x008fe200028e0602 */
[----:B------:R-:W-:Y:S02]  /*a63e0*/  ISETP.GT.AND P5, PT, R3, 0x27, PT ;  /* 0x000000270300780c */ /* 0x000fe40003fa4270 */
[----:B------:R-:W-:-:S05]  /*a63f0*/  IADD3 R7, P6, R7, R0, RZ ;  /* 0x0000000007077210 */ /* 0x000fca0007fde0ff */
[----:B------:R-:W-:Y:S04]  /*a6400*/  STL [R1+0x2c98], R7 ;  /* 0x002c980701007387 */ /* 0x000fe80000100800 */
[----:B------:R1:W-:Y:S04]  /*a6410*/  STL [R1+0x2c94], R14 ;  /* 0x002c940e01007387 */ /* 0x0003e80000100800 */
[----:B------:R-:W3:Y:S01]  /*a6420*/  LDL.LU R15, [R1+0x2004] ;  /* 0x00200400010f7983 */ /* 0x000ee20000300800 */
[----:B------:R-:W-:Y:S01]  /*a6430*/  IMAD.MOV.U32 R5, RZ, RZ, R14 ;  /* 0x000000ffff057224 */ /* 0x000fe200078e000e */
[----:B------:R-:W-:-:S02]  /*a6440*/  SEL R6, RZ, 0x4, !P5 ;  /* 0x00000004ff067807 */ /* 0x000fc40006800000 */
[----:B------:R-:W3:Y:S04]  /*a6450*/  LDL.LU R10, [R1+0x2070] ;  /* 0x00207000010a7983 */ /* 0x000ee80000300800 */
[----:B------:R2:W-:Y:S02]  /*a6460*/  LDGSTS.E [R40+0xbc00], [R4.64], P3 ;  /* 0x0bc0000004287fae */ /* 0x0005e40009921846 */
[----:B--2---:R-:W-:Y:S01]  /*a6470*/  IMAD.X R12, R12, 0x1, R2, P6 ;  /* 0x000000010c0c7824 */ /* 0x004fe200030e0602 */
[----:B------:R-:W-:-:S04]  /*a6480*/  IADD3 R8, P5, R8, R0, RZ ;  /* 0x0000000008087210 */ /* 0x000fc80007fbe0ff */
        /* <DEDUP_REMOVED lines=142> */
[----:B-1----:R-:W-:Y:S01]  /*a6d70*/  MOV R4, R13 ;  /* 0x0000000d00047202 */ /* 0x002fe20000000f00 */
[----:B------:R-:W-:Y:S01]  /*a6d80*/  IMAD.MOV.U32 R5, RZ, RZ, R18 ;  /* 0x000000ffff057224 */ /* 0x000fe200078e0012 */
[----:B------:R-:W-:-:S04]  /*a6d90*/  SEL R6, R6, RZ, !P0 ;  /* 0x000000ff06067207 */ /* 0x000fc80004000000 */
[----:B------:R1:W-:Y:S01]  /*a6da0*/  LDGSTS.E [R40+0x13a00], [R4.64], P3 ;  /* 0x13a0000004287fae */ /* 0x0003e20009921846 */
[----:B------:R-:W-:Y:S02]  /*a6db0*/  ISETP.NE.U32.AND P4, PT, R6, RZ, PT ;  /* 0x000000ff0600720c */ /* 0x000fe40003f85070 */
[----:B-1----:R-:W-:Y:S01]  /*a6dc0*/  MOV R4, R8 ;  /* 0x0000000800047202 */ /* 0x002fe20000000f00 */
        /* <DEDUP_REMOVED lines=9> */
[----:B------:R1:W-:Y:S01]  /*a6e60*/  LDGSTS.E [R40+0x13c00], [R4.64], P3 ;  /* 0x13c0000004287fae */ /* 0x0003e20009921846 */
[----:B--2---:R-:W-:Y:S01]  /*a6e70*/  IMAD.X R15, R15, 0x1, R2, P6 ;  /* 0x000000010f0f7824 */ /* 0x004fe200030e0602 */
[----:B------:R-:W-:-:S04]  /*a6e80*/  IADD3 R11, P5, R11, R0, RZ ;  /* 0x000000000b0b7210 */ /* 0x000fc80007fbe0ff */
[----:B------:R2:W-:Y:S04]  /*a6e90*/  STL [R1+0x2184], R15 ;  /* 0x0021840f01007387 */ /* 0x0005e80000100800 */
[----:B-1----:R-:W3:Y:S01]  /*a6ea0*/  LDL.LU R17, [R1+0x226c] ;  /* 0x00226c0001117983 */ /* 0x002ee20000300800 */
[----:B------:R-:W-:-:S03]  /*a6eb0*/  MOV R5, R15 ;  /* 0x0000000f00057202 */ /* 0x000fc60000000f00 */
[----:B------:R-:W3:Y:S01]  /*a6ec0*/  LDL.LU R18, [R1+0x2274] ;  /* 0x0022740001127983 */ /* 0x000ee20000300800 */
[----:B------:R-:W-:-:S03]  /*a6ed0*/  IMAD.MOV.U32 R4, RZ, RZ, R9 ;  /* 0x000000ffff047224 */ /* 0x000fc600078e0009 */
        /* <DEDUP_REMOVED lines=17> */
[----:B------:R-:W-:Y:S01]  /*a6ff0*/  MOV R4, R12 ;  /* 0x0000000c00047202 */ /* 0x000fe20000000f00 */
[----:B------:R-:W-:-:S05]  /*a7000*/  IMAD.MOV.U32 R5, RZ, RZ, R19 ;  /* 0x000000ffff057224 */ /* 0x000fca00078e0013 */
[----:B------:R1:W-:Y:S02]  /*a7010*/  LDGSTS.E [R40+0x15a00], [R4.64], P1 ;  /* 0x15a0000004287fae */ /* 0x0003e40008921846 */
[----:B-1----:R-:W-:Y:S01]  /*a7020*/  MOV R4, R10 ;  /* 0x0000000a00047202 */ /* 0x002fe20000000f00 */
        /* <DEDUP_REMOVED lines=12> */
[----:B-1----:R-:W-:Y:S02]  /*a70f0*/  IMAD.MOV.U32 R4, RZ, RZ, R7 ;  /* 0x000000ffff047224 */ /* 0x002fe400078e0007 */
[----:B---3--:R-:W-:Y:S01]  /*a7100*/  IMAD.X R13, R13, 0x1, R2, P6 ;  /* 0x000000010d0d7824 */ /* 0x008fe200030e0602 */
[----:B------:R-:W-:-:S04]  /*a7110*/  IADD3 R8, P5, R8, R0, RZ ;  /* 0x0000000008087210 */ /* 0x000fc80007fbe0ff */
[----:B------:R1:W-:Y:S01]  /*a7120*/  STL [R1+0x2204], R13 ;  /* 0x0022040d01007387 */ /* 0x0003e20000100800 */
[----:B------:R-:W-:-:S03]  /*a7130*/  MOV R5, R13 ;  /* 0x0000000d00057202 */ /* 0x000fc60000000f00 */
        /* <DEDUP_REMOVED lines=13> */
[----:B------:R-:W-:Y:S02]  /*a7210*/  MOV R4, R8 ;  /* 0x0000000800047202 */ /* 0x000fe40000000f00 */
[----:B------:R-:W-:-:S03]  /*a7220*/  SEL R6, R6, RZ, !P0 ;  /* 0x000000ff06067207 */ /* 0x000fc60004000000 */
[----:B------:R2:W-:Y:S04]  /*a7230*/  LDGSTS.E [R40+0x17800], [R4.64], P2 ;  /* 0x1780000004287fae */ /* 0x0005e80009121846 */
[----:B-1----:R-:W3:Y:S04]  /*a7240*/  LDL.LU R17, [R1+0x22fc] ;  /* 0x0022fc0001117983 */ /* 0x002ee80000300800 */
[----:B------:R1:W-:Y:S04]  /*a7250*/  STL [R1+0x2280], R9 ;  /* 0x0022800901007387 */ /* 0x0003e80000100800 */
[----:B------:R-:W-:Y:S04]  /*a7260*/  STL [R1+0x2274], R18 ;  /* 0x0022741201007387 */ /* 0x000fe80000100800 */
[----:B------:R-:W3:Y:S01]  /*a7270*/  LDL.LU R8, [R1+0x2308] ;  /* 0x0023080001087983 */ /* 0x000ee20000300800 */
[----:B--2---:R-:W-:Y:S01]  /*a7280*/  MOV R4, R15 ;  /* 0x0000000f00047202 */ /* 0x004fe20000000f00 */
[----:B------:R-:W-:-:S02]  /*a7290*/  IMAD.MOV.U32 R5, RZ, RZ, R18 ;  /* 0x000000ffff057224 */ /* 0x000fc400078e0012 */
[----:B------:R-:W-:Y:S01]  /*a72a0*/  IMAD.X R14, R14, 0x1, R2, P5 ;  /* 0x000000010e0e7824 */ /* 0x000fe200028e0602 */
[----:B------:R-:W-:Y:S02]  /*a72b0*/  ISETP.GT.AND P5, PT, R3, 0x3f, PT ;  /* 0x0000003f0300780c */ /* 0x000fe40003fa4270 */
[----:B------:R2:W-:Y:S01]  /*a72c0*/  LDGSTS.E [R40+0x17a00], [R4.64], P2 ;  /* 0x17a0000004287fae */ /* 0x0005e20009121846 */
[----:B------:R-:W-:-:S05]  /*a72d0*/  IADD3 R11, P6, R11, R0, RZ ;  /* 0x000000000b0b7210 */ /* 0x000fca0007fde0ff */
[----:B------:R-:W-:Y:S04]  /*a72e0*/  STL [R1+0x2288], R11 ;  /* 0x0022880b01007387 */ /* 0x000fe80000100800 */
[----:B------:R1:W-:Y:S04]  /*a72f0*/  STL [R1+0x227c], R14 ;  /* 0x00227c0e01007387 */ /* 0x0003e80000100800 */
[----:B------:R-:W3:Y:S01]  /*a7300*/  LDL.LU R15, [R1+0x2304] ;  /* 0x00230400010f7983 */ /* 0x000ee20000300800 */
[----:B------:R-:W-:Y:S01]  /*a7310*/  ISETP.NE.U32.AND P1, PT, R6, RZ, PT ;  /* 0x000000ff0600720c */ /* 0x000fe20003f25070 */
[----:B--2---:R-:W-:Y:S01]  /*a7320*/  IMAD.MOV.U32 R5, RZ, RZ, R14 ;  /* 0x000000ffff057224 */ /* 0x004fe200078e000e */
[----:B------:R-:W-:-:S02]  /*a7330*/  MOV R4, R9 ;  /* 0x0000000900047202 */ /* 0x000fc40000000f00 */
[----:B------:R-:W-:Y:S01]  /*a7340*/  SEL R6, RZ, 0x4, !P5 ;  /* 0x00000004ff067807 */ /* 0x000fe20006800000 */
[----:B-1----:R-:W2:Y:S04]  /*a7350*/  LDL.LU R9, [R1+0x2370] ;  /* 0x0023700001097983 */ /* 0x002ea80000300800 */
[----:B------:R1:W-:Y:S02]  /*a7360*/  LDGSTS.E [R40+0x17c00], [R4.64], P2 ;  /* 0x17c0000004287fae */ /* 0x0003e40009121846 */
[----:B-1----:R-:W-:Y:S02]  /*a7370*/  IMAD.MOV.U32 R4, RZ, RZ, R11 ;  /* 0x000000ffff047224 */ /* 0x002fe400078e000b */
[----:B----4-:R-:W-:Y:S01]  /*a7380*/  IMAD.X R12, R12, 0x1, R2, P6 ;  /* 0x000000010c0c7824 */ /* 0x010fe200030e0602 */
[----:B------:R-:W-:-:S04]  /*a7390*/  IADD3 R10, P5, R10, R0, RZ ;  /* 0x000000000a0a7210 */ /* 0x000fc80007fbe0ff */
[----:B------:R1:W-:Y:S04]  /*a73a0*/  STL [R1+0x2284], R12 ;  /* 0x0022840c01007387 */ /* 0x0003e80000100800 */
[----:B------:R-:W4:Y:S04]  /*a73b0*/  LDL.LU R14, [R1+0x236c] ;  /* 0x00236c00010e7983 */ /* 0x000f280000300800 */
[----:B------:R-:W4:Y:S04]  /*a73c0*/  LDL.LU R18, [R1+0x2374] ;  /* 0x0023740001127983 */ /* 0x000f280000300800 */
[----:B------:R-:W-:Y:S04]  /*a73d0*/  STL [R1+0x22f0], R10 ;  /* 0x0022f00a01007387 */ /* 0x000fe80000100800 */
[----:B------:R-:W4:Y:S01]  /*a73e0*/  LDL.LU R11, [R1+0x2378] ;  /* 0x00237800010b7983 */ /* 0x000f220000300800 */
[----:B------:R-:W-:-:S03]  /*a73f0*/  MOV R5, R12 ;  /* 0x0000000c00057202 */ /* 0x000fc60000000f00 */
[----:B-1----:R-:W4:Y:S01]  /*a7400*/  LDL.LU R12, [R1+0x2380] ;  /* 0x00238000010c7983 */ /* 0x002f220000300800 */
[----:B------:R-:W-:Y:S03]  /*a7410*/  HMMA.1688.F32.TF32 R164, R188, R68, R164 ;  /* 0x00000044bca4723c */ /* 0x000fe600000810a4 */
[----:B------:R1:W-:Y:S05]  /*a7420*/  LDGSTS.E [R40+0x17e00], [R4.64], P2 ;  /* 0x17e0000004287fae */ /* 0x0003ea0009121846 */
[----:B------:R-:W-:Y:S01]  /*a7430*/  HMMA.1688.F32.TF32 R200, R184, R22, R200 ;  /* 0x00000016b8c8723c */ /* 0x000fe200000810c8 */
[----:B-1----:R-:W-:Y:S01]  /*a7440*/  MOV R4, R10 ;  /* 0x0000000a00047202 */ /* 0x002fe20000000f00 */
[----:B---3--:R-:W-:-:S04]  /*a7450*/  IMAD.X R16, R16, 0x1, R2, P5 ;  /* 0x0000000110107824 */ /* 0x008fc800028e0602 */
[----:B------:R-:W-:Y:S01]  /*a7460*/  IMAD.MOV.U32 R5, RZ, RZ, R16 ;  /* 0x000000ffff057224 */ /* 0x000fe200078e0010 */
[----:B------:R-:W-:-:S04]  /*a7470*/  IADD3 R13, P6, R13, R0, RZ ;  /* 0x000000000d0d7210 */ /* 0x000fc80007fde0ff */
[----:B------:R1:W-:Y:S01]  /*a7480*/  LDGSTS.E [R40+0x19800], [R4.64], P4 ;  /* 0x1980000004287fae */ /* 0x0003e2000a121846 */
[----:B------:R-:W-:Y:S01]  /*a7490*/  IADD3 R7, P5, R7, R0, RZ ;  /* 0x0000000007077210 */ /* 0x000fe20007fbe0ff */
[--C-:B------:R-:W-:Y:S02]  /*a74a0*/  IMAD.X R19, R19, 0x1, R2.reuse, P6 ;  /* 0x0000000113137824 */ /* 0x100fe400030e0602 */
[----:B------:R-:W-:Y:S04]  /*a74b0*/  STL [R1+0x22f8], R13 ;  /* 0x0022f80d01007387 */ /* 0x000fe80000100800 */
[----:B------:R3:W-:Y:S04]  /*a74c0*/  STL [R1+0x22ec], R16 ;  /* 0x0022ec1001007387 */ /* 0x0007e80000100800 */
[----:B---3--:R-:W3:Y:S04]  /*a74d0*/  LDL.LU R16, [R1+0x237c] ;  /* 0x00237c0001107983 */ /* 0x008ee80000300800 */
[----:B------:R1:W-:Y:S04]  /*a74e0*/  STL [R1+0x2300], R7 ;  /* 0x0023000701007387 */ /* 0x0003e80000100800 */
[----:B------:R-:W-:Y:S04]  /*a74f0*/  STL [R1+0x22f4], R19 ;  /* 0x0022f41301007387 */ /* 0x000fe80000100800 */
[----:B------:R-:W3:Y:S01]  /*a7500*/  LDL.LU R10, [R1+0x2388] ;  /* 0x00238800010a7983 */ /* 0x000ee20000300800 */
[----:B------:R-:W-:Y:S01]  /*a7510*/  IMAD.X R17, R17, 0x1, R2, P5 ;  /* 0x0000000111117824 */ /* 0x000fe200028e0602 */
[----:B-1----:R-:W-:Y:S01]  /*a7520*/  MOV R4, R13 ;  /* 0x0000000d00047202 */ /* 0x002fe20000000f00 */
[----:B------:R-:W-:Y:S01]  /*a7530*/  IMAD.MOV.U32 R5, RZ, RZ, R19 ;  /* 0x000000ffff057224 */ /* 0x000fe200078e0013 */
[----:B------:R-:W-:Y:S01]  /*a7540*/  HMMA.1688.F32.TF32 R20, R192, R70, R164 ;  /* 0x00000046c014723c */ /* 0x000fe200000810a4 */
[----:B------:R-:W-:-:S03]  /*a7550*/  SEL R6, R6, RZ, !P0 ;  /* 0x000000ff06067207 */ /* 0x000fc60004000000 */
[----:B------:R1:W-:Y:S01]  /*a7560*/  LDGSTS.E [R40+0x19a00], [R4.64], P4 ;  /* 0x19a0000004287fae */ /* 0x0003e2000a121846 */
[----:B------:R-:W-:-:S05]  /*a7570*/  IADD3 R8, P6, R8, R0, RZ ;  /* 0x0000000008087210 */ /* 0x000fca0007fde0ff */
[----:B------:R-:W-:Y:S04]  /*a7580*/  STL [R1+0x2308], R8 ;  /* 0x0023080801007387 */ /* 0x000fe80000100800 */
[----:B------:R2:W-:Y:S01]  /*a7590*/  STL [R1+0x22fc], R17 ;  /* 0x0022fc1101007387 */ /* 0x0005e20000100800 */
[----:B-1----:R-:W-:Y:S01]  /*a75a0*/  MOV R4, R7 ;  /* 0x0000000700047202 */ /* 0x002fe20000000f00 */
[----:B------:R-:W-:Y:S02]  /*a75b0*/  IMAD.MOV.U32 R5, RZ, RZ, R17 ;  /* 0x000000ffff057224 */ /* 0x000fe400078e0011 */
[----:B------:R-:W3:Y:S01]  /*a75c0*/  LDL.LU R13, [R1+0x2384] ;  /* 0x00238400010d7983 */ /* 0x000ee20000300800 */
[----:B------:R-:W-:-:S03]  /*a75d0*/  ISETP.GT.AND P5, PT, R3, 0x43, PT ;  /* 0x000000430300780c */ /* 0x000fc60003fa4270 */
[----:B------:R-:W3:Y:S01]  /*a75e0*/  LDL.LU R7, [R1+0x23f0] ;  /* 0x0023f00001077983 */ /* 0x000ee20000300800 */
[----:B------:R-:W-:-:S03]  /*a75f0*/  ISETP.NE.U32.AND P2, PT, R6, RZ, PT ;  /* 0x000000ff0600720c */ /* 0x000fc60003f45070 */
[----:B------:R1:W-:Y:S01]  /*a7600*/  LDGSTS.E [R40+0x19c00], [R4.64], P4 ;  /* 0x19c0000004287fae */ /* 0x0003e2000a121846 */
[----:B------:R-:W-:Y:S01]  /*a7610*/  SEL R6, RZ, 0x4, !P5 ;  /* 0x00000004ff067807 */ /* 0x000fe20006800000 */
[----:B------:R-:W-:-:S05]  /*a7620*/  IMAD.X R15, R15, 0x1, R2, P6 ;  /* 0x000000010f0f7824 */ /* 0x000fca00030e0602 */
[----:B------:R2:W-:Y:S01]  /*a7630*/  STL [R1+0x2304], R15 ;  /* 0x0023040f01007387 */ /* 0x0005e20000100800 */
[----:B-1----:R-:W-:-:S03]  /*a7640*/  MOV R5, R15 ;  /* 0x0000000f00057202 */ /* 0x002fc60000000f00 */
[----:B--2---:R-:W3:Y:S01]  /*a7650*/  LDL.LU R17, [R1+0x23ec] ;  /* 0x0023ec0001117983 */ /* 0x004ee20000300800 */
[----:B------:R-:W-:-:S03]  /*a7660*/  IADD3 R9, P5, R9, R0, RZ ;  /* 0x0000000009097210 */ /* 0x000fc60007fbe0ff */
[----:B------:R-:W3:Y:S01]  /*a7670*/  LDL.LU R15, [R1+0x23f8] ;  /* 0x0023f800010f7983 */ /* 0x000ee20000300800 */
[----:B------:R-:W-:-:S03]  /*a7680*/  IMAD.MOV.U32 R4, RZ, RZ, R8 ;  /* 0x000000ffff047224 */ /* 0x000fc600078e0008 */
[----:B------:R-:W-:Y:S04]  /*a7690*/  STL [R1+0x2370], R9 ;  /* 0x0023700901007387 */ /* 0x000fe80000100800 */
[----:B------:R-:W3:Y:S04]  /*a76a0*/  LDL.LU R8, [R1+0x2400] ;  /* 0x0024000001087983 */ /* 0x000ee80000300800 */
[----:B------:R1:W-:Y:S02]  /*a76b0*/  LDGSTS.E [R40+0x19e00], [R4.64], P4 ;  /* 0x19e0000004287fae */ /* 0x0003e4000a121846 */
[----:B-1----:R-:W-:Y:S01]  /*a76c0*/  MOV R4, R9 ;  /* 0x0000000900047202 */ /* 0x002fe20000000f00 */
[----:B----4-:R-:W-:Y:S01]  /*a76d0*/  IMAD.X R14, R14, 0x1, R2, P5 ;  /* 0x000000010e0e7824 */ /* 0x010fe200028e0602 */
[----:B------:R-:W-:-:S03]  /*a76e0*/  IADD3 R11, P6, R11, R0, RZ ;  /* 0x000000000b0b7210 */ /* 0x000fc60007fde0ff */
[----:B------:R-:W-:Y:S01]  /*a76f0*/  IMAD.MOV.U32 R5, RZ, RZ, R14 ;  /* 0x000000ffff057224 */ /* 0x000fe200078e000e */
[----:B------:R-:W-:Y:S01]  /*a7700*/  IADD3 R12, P5, R12, R0, RZ ;  /* 0x000000000c0c7210 */ /* 0x000fe20007fbe0ff */
[----:B------:R-:W-:Y:S01]  /*a7710*/  STL [R1+0x2378], R11 ;  /* 0x0023780b01007387 */ /* 0x000fe20000100800 */
[----:B------:R-:W-:-:S03]  /*a7720*/  IMAD.X R18, R18, 0x1, R2, P6 ;  /* 0x0000000112127824 */ /* 0x000fc600030e0602 */
[----:B------:R1:W-:Y:S04]  /*a7730*/  STL [R1+0x236c], R14 ;  /* 0x00236c0e01007387 */ /* 0x0003e80000100800 */
[----:B------:R-:W-:Y:S04]  /*a7740*/  STL.64 [R1+0x370], R20 ;  /* 0x0003701401007387 */ /* 0x000fe80000100a00 */
[----:B------:R4:W-:Y:S04]  /*a7750*/  STL.64 [R1+0x378], R22 ;  /* 0x0003781601007387 */ /* 0x0009e80000100a00 */
[----:B------:R-:W2:Y:S04]  /*a7760*/  LDL.LU R19, [R1+0x23f4] ;  /* 0x0023f40001137983 */ /* 0x000ea80000300800 */
[----:B-1----:R-:W2:Y:S04]  /*a7770*/  LDL.LU R14, [R1+0x23fc] ;  /* 0x0023fc00010e7983 */ /* 0x002ea80000300800 */
[----:B------:R1:W-:Y:S04]  /*a7780*/  STL [R1+0x2380], R12 ;  /* 0x0023800c01007387 */ /* 0x0003e80000100800 */
[----:B------:R-:W-:Y:S04]  /*a7790*/  STL [R1+0x2374], R18 ;  /* 0x0023741201007387 */ /* 0x000fe80000100800 */
[----:B------:R-:W2:Y:S01]  /*a77a0*/  LDL.LU R9, [R1+0x2408] ;  /* 0x0024080001097983 */ /* 0x000ea20000300800 */
[----:B------:R-:W-:Y:S03]  /*a77b0*/  HMMA.1688.F32.TF32 R168, R188, R72, R168 ;  /* 0x00000048bca8723c */ /* 0x000fe600000810a8 */
[----:B------:R1:W-:Y:S01]  /*a77c0*/  LDGSTS.E [R40+0x1b800], [R4.64], P3 ;  /* 0x1b80000004287fae */ /* 0x0003e20009921846 */
[----:B------:R-:W-:-:S02]  /*a77d0*/  SEL R6, R6, RZ, !P0 ;  /* 0x000000ff06067207 */ /* 0x000fc40004000000 */
[----:B-1----:R-:W-:Y:S01]  /*a77e0*/  MOV R4, R11 ;  /* 0x0000000b00047202 */ /* 0x002fe20000000f00 */
[----:B------:R-:W-:Y:S11]  /*a77f0*/  IMAD.MOV.U32 R5, RZ, RZ, R18 ;  /* 0x000000ffff057224 */ /* 0x000ff600078e0012 */
[----:B------:R-:W-:Y:S06]  /*a7800*/  @!UPT UIADD3 URZ, URZ, URZ, URZ ;  /* 0x0000003f3f3ff290 */ /* 0x000fec000fffe03f */
[----:B----4-:R-:W-:Y:S01]  /*a7810*/  HMMA.1688.F32.TF32 R20, R192, R74, R168 ;  /* 0x0000004ac014723c */ /* 0x010fe200000810a8 */
[----:B------:R1:W-:Y:S01]  /*a7820*/  LDGSTS.E [R40+0x1ba00], [R4.64], P3 ;  /* 0x1ba0000004287fae */ /* 0x0003e20009921846 */
[----:B---3--:R-:W-:Y:S01]  /*a7830*/  IMAD.X R16, R16, 0x1, R2, P5 ;  /* 0x0000000110107824 */ /* 0x008fe200028e0602 */
[----:B------:R-:W-:Y:S02]  /*a7840*/  ISETP.GT.AND P5, PT, R3, 0x47, PT ;  /* 0x000000470300780c */ /* 0x000fe40003fa4270 */
[----:B------:R-:W-:-:S05]  /*a7850*/  IADD3 R10, P6, R10, R0, RZ ;  /* 0x000000000a0a7210 */ /* 0x000fca0007fde0ff */
[----:B------:R-:W-:Y:S04]  /*a7860*/  STL [R1+0x2388], R10 ;  /* 0x0023880a01007387 */ /* 0x000fe80000100800 */
[----:B------:R3:W-:Y:S01]  /*a7870*/  STL [R1+0x237c], R16 ;  /* 0x00237c1001007387 */ /* 0x0007e20000100800 */
[----:B-1----:R-:W-:-:S03]  /*a7880*/  MOV R4, R12 ;  /* 0x0000000c00047202 */ /* 0x002fc60000000f00 */
[----:B------:R-:W4:Y:S01]  /*a7890*/  LDL.LU R11, [R1+0x2404] ;  /* 0x00240400010b7983 */ /* 0x000f220000300800 */
[----:B------:R-:W-:Y:S01]  /*a78a0*/  IMAD.MOV.U32 R5, RZ, RZ, R16 ;  /* 0x000000ffff057224 */ /* 0x000fe200078e0010 */
[----:B------:R-:W-:Y:S02]  /*a78b0*/  ISETP.NE.U32.AND P4, PT, R6, RZ, PT ;  /* 0x000000ff0600720c */ /* 0x000fe40003f85070 */
[----:B------:R-:W4:Y:S01]  /*a78c0*/  LDL.LU R12, [R1+0x2470] ;  /* 0x00247000010c7983 */ /* 0x000f220000300800 */
[----:B------:R-:W-:-:S03]  /*a78d0*/  SEL R6, RZ, 0x4, !P5 ;  /* 0x00000004ff067807 */ /* 0x000fc60006800000 */
[----:B------:R1:W-:Y:S01]  /*a78e0*/  LDGSTS.E [R40+0x1bc00], [R4.64], P3 ;  /* 0x1bc0000004287fae */ /* 0x0003e20009921846 */
[----:B------:R-:W-:Y:S01]  /*a78f0*/  IMAD.X R13, R13, 0x1, R2, P6 ;  /* 0x000000010d0d7824 */ /* 0x000fe200030e0602 */
[----:B------:R-:W-:-:S04]  /*a7900*/  IADD3 R7, P5, R7, R0, RZ ;  /* 0x0000000007077210 */ /* 0x000fc80007fbe0ff */
[----:B------:R3:W-:Y:S01]  /*a7910*/  STL [R1+0x2384], R13 ;  /* 0x0023840d01007387 */ /* 0x0007e20000100800 */
[----:B-1----:R-:W-:-:S03]  /*a7920*/  MOV R5, R13 ;  /* 0x0000000d00057202 */ /* 0x002fc60000000f00 */
[----:B---3--:R-:W3:Y:S01]  /*a7930*/  LDL.LU R16, [R1+0x246c] ;  /* 0x00246c0001107983 */ /* 0x008ee20000300800 */
[----:B------:R-:W-:-:S03]  /*a7940*/  IMAD.MOV.U32 R4, RZ, RZ, R10 ;  /* 0x000000ffff047224 */ /* 0x000fc600078e000a */
[----:B------:R-:W3:Y:S04]  /*a7950*/  LDL.LU R13, [R1+0x2478] ;  /* 0x00247800010d7983 */ /* 0x000ee80000300800 */
[----:B------:R-:W-:Y:S04]  /*a7960*/  STL [R1+0x23f0], R7 ;  /* 0x0023f00701007387 */ /* 0x000fe80000100800 */
[----:B------:R-:W3:Y:S04]  /*a7970*/  LDL.LU R10, [R1+0x2480] ;  /* 0x00248000010a7983 */ /* 0x000ee80000300800 */
[----:B------:R1:W-:Y:S01]  /*a7980*/  LDGSTS.E [R40+0x1be00], [R4.64], P3 ;  /* 0x1be0000004287fae */ /* 0x0003e20009921846 */
[----:B------:R-:W-:Y:S01]  /*a7990*/  IMAD.X R17, R17, 0x1, R2, P5 ;  /* 0x0000000111117824 */ /* 0x000fe200028e0602 */
[----:B------:R-:W-:-:S05]  /*a79a0*/  IADD3 R15, P6, R15, R0, RZ ;  /* 0x000000000f0f7210 */ /* 0x000fca0007fde0ff */
[----:B------:R-:W-:Y:S04]  /*a79b0*/  STL [R1+0x23f8], R15 ;  /* 0x0023f80f01007387 */ /* 0x000fe80000100800 */
[----:B------:R1:W-:Y:S04]  /*a79c0*/  STL [R1+0x23ec], R17 ;  /* 0x0023ec1101007387 */ /* 0x0003e80000100800 */
[----:B------:R-:W-:Y:S04]  /*a79d0*/  STL.64 [R1+0x340], R20 ;  /* 0x0003401401007387 */ /* 0x000fe80000100a00 */
[----:B------:R2:W-:Y:S04]  /*a79e0*/  STL.64 [R1+0x348], R22 ;  /* 0x0003481601007387 */ /* 0x0005e80000100a00 */
[----:B------:R-:W3:Y:S01]  /*a79f0*/  LDL.LU R18, [R1+0x2474] ;  /* 0x0024740001127983 */ /* 0x000ee20000300800 */
[----:B------:R-:W-:Y:S01]  /*a7a00*/  IADD3 R8, P5, R8, R0, RZ ;  /* 0x0000000008087210 */ /* 0x000fe20007fbe0ff */
[----:B-1----:R-:W-:Y:S01]  /*a7a10*/  IMAD.MOV.U32 R5, RZ, RZ, R17 ;  /* 0x000000ffff057224 */ /* 0x002fe200078e0011 */
[----:B------:R-:W-:Y:S01]  /*a7a20*/  MOV R4, R7 ;  /* 0x0000000700047202 */ /* 0x000fe20000000f00 */
[----:B------:R-:W3:Y:S04]  /*a7a30*/  LDL.LU R17, [R1+0x247c] ;  /* 0x00247c0001117983 */ /* 0x000ee80000300800 */
[----:B------:R1:W-:Y:S04]  /*a7a40*/  STL [R1+0x2400], R8 ;  /* 0x0024000801007387 */ /* 0x0003e80000100800 */
[----:B------:R1:W-:Y:S02]  /*a7a50*/  LDGSTS.E [R40+0x1d800], [R4.64], P1 ;  /* 0x1d80000004287fae */ /* 0x0003e40008921846 */
[----:B-1----:R-:W-:Y:S01]  /*a7a60*/  MOV R4, R15 ;  /* 0x0000000f00047202 */ /* 0x002fe20000000f00 */
[----:B--2---:R-:W-:-:S02]  /*a7a70*/  IMAD.X R19, R19, 0x1, R2, P6 ;  /* 0x0000000113137824 */ /* 0x004fc400030e0602 */
[----:B------:R-:W-:-:S03]  /*a7a80*/  IMAD.X R14, R14, 0x1, R2, P5 ;  /* 0x000000010e0e7824 */ /* 0x000fc600028e0602 */
[----:B------:R-:W-:Y:S04]  /*a7a90*/  STL [R1+0x23f4], R19 ;  /* 0x0023f41301007387 */ /* 0x000fe80000100800 */
[----:B------:R-:W2:Y:S01]  /*a7aa0*/  LDL.LU R7, [R1+0x2488] ;  /* 0x0024880001077983 */ /* 0x000ea20000300800 */
[----:B------:R-:W-:-:S05]  /*a7ab0*/  IADD3 R9, P6, R9, R0, RZ ;  /* 0x0000000009097210 */ /* 0x000fca0007fde0ff */
[----:B------:R-:W-:Y:S04]  /*a7ac0*/  STL [R1+0x2408], R9 ;  /* 0x0024080901007387 */ /* 0x000fe80000100800 */
[----:B------:R1:W-:Y:S04]  /*a7ad0*/  STL [R1+0x23fc], R14 ;  /* 0x0023fc0e01007387 */ /* 0x0003e80000100800 */
[----:B------:R-:W2:Y:S01]  /*a7ae0*/  LDL.LU R15, [R1+0x2484] ;  /* 0x00248400010f7983 */ /* 0x000ea20000300800 */
[----:B------:R-:W-:Y:S01]  /*a7af0*/  HMMA.1688.F32.TF32 R172, R188, R76, R172 ;  /* 0x0000004cbcac723c */ /* 0x000fe200000810ac */
[----:B------:R-:W-:Y:S01]  /*a7b00*/  IMAD.MOV.U32 R5, RZ, RZ, R19 ;  /* 0x000000ffff057224 */ /* 0x000fe200078e0013 */
[----:B------:R-:W-:-:S02]  /*a7b10*/  SEL R6, R6, RZ, !P0 ;  /* 0x000000ff06067207 */ /* 0x000fc40004000000 */
[----:B------:R-:W-:Y:S02]  /*a7b20*/  ISETP.GT.AND P5, PT, R3, 0x4b, PT ;  /* 0x0000004b0300780c */ /* 0x000fe40003fa4270 */
[----:B------:R1:W-:Y:S01]  /*a7b30*/  LDGSTS.E [R40+0x1da00], [R4.64], P1 ;  /* 0x1da0000004287fae */ /* 0x0003e20008921846 */
[----:B------:R-:W-:Y:S02]  /*a7b40*/  ISETP.NE.U32.AND P3, PT, R6, RZ, PT ;  /* 0x000000ff0600720c */ /* 0x000fe40003f65070 */
[----:B------:R-:W-:Y:S02]  /*a7b50*/  SEL R6, RZ, 0x4, !P5 ;  /* 0x00000004ff067807 */ /* 0x000fe40006800000 */
[----:B-1----:R-:W-:Y:S11]  /*a7b60*/  MOV R4, R8 ;  /* 0x0000000800047202 */ /* 0x002ff60000000f00 */
[----:B------:R-:W-:Y:S02]  /*a7b70*/  @!UPT UIADD3 URZ, URZ, URZ, URZ ;  /* 0x0000003f3f3ff290 */ /* 0x000fe4000fffe03f */
[----:B------:R-:W-:Y:S01]  /*a7b80*/  HMMA.1688.F32.TF32 R20, R192, R78, R172 ;  /* 0x0000004ec014723c */ /* 0x000fe200000810ac */
[----:B------:R-:W-:Y:S01]  /*a7b90*/  IMAD.MOV.U32 R5, RZ, RZ, R14 ;  /* 0x000000ffff057224 */ /* 0x000fe200078e000e */
[----:B------:R-:W2:Y:S04]  /*a7ba0*/  LDL.LU R8, [R1+0x24f0] ;  /* 0x0024f00001087983 */ /* 0x000ea80000300800 */
[----:B------:R1:W-:Y:S02]  /*a7bb0*/  LDGSTS.E [R40+0x1dc00], [R4.64], P1 ;  /* 0x1dc0000004287fae */ /* 0x0003e40008921846 */
[----:B-1----:R-:W-:Y:S02]  /*a7bc0*/  IMAD.MOV.U32 R4, RZ, RZ, R9 ;  /* 0x000000ffff047224 */ /* 0x002fe400078e0009 */
[----:B----4-:R-:W-:Y:S01]  /*a7bd0*/  IMAD.X R11, R11, 0x1, R2, P6 ;  /* 0x000000010b0b7824 */ /* 0x010fe200030e0602 */
[----:B------:R-:W-:-:S04]  /*a7be0*/  IADD3 R12, P5, R12, R0, RZ ;  /* 0x000000000c0c7210 */ /* 0x000fc80007fbe0ff */
[----:B------:R1:W-:Y:S04]  /*a7bf0*/  STL [R1+0x2404], R11 ;  /* 0x0024040b01007387 */ /* 0x0003e80000100800 */
[----:B------:R-:W4:Y:S04]  /*a7c00*/  LDL.LU R14, [R1+0x24ec] ;  /* 0x0024ec00010e7983 */ /* 0x000f280000300800 */
[----:B------:R-:W4:Y:S01]  /*a7c10*/  LDL.LU R9, [R1+0x24f8] ;  /* 0x0024f80001097983 */ /* 0x000f220000300800 */
[----:B------:R-:W-:-:S03]  /*a7c20*/  MOV R5, R11 ;  /* 0x0000000b00057202 */ /* 0x000fc60000000f00 */
[----:B------:R-:W-:Y:S01]  /*a7c30*/  STL [R1+0x2470], R12 ;  /* 0x0024700c01007387 */ /* 0x000fe20000100800 */
[----:B---3--:R-:W-:-:S03]  /*a7c40*/  IMAD.X R16, R16, 0x1, R2, P5 ;  /* 0x0000000110107824 */ /* 0x008fc600028e0602 */
[----:B-1----:R-:W4:Y:S01]  /*a7c50*/  LDL.LU R11, [R1+0x2500] ;  /* 0x00250000010b7983 */ /* 0x002f220000300800 */
[----:B------:R-:W-:-:S03]  /*a7c60*/  IADD3 R13, P6, R13, R0, RZ ;  /* 0x000000000d0d7210 */ /* 0x000fc60007fde0ff */
[----:B------:R1:W-:Y:S04]  /*a7c70*/  LDGSTS.E [R40+0x1de00], [R4.64], P1 ;  /* 0x1de0000004287fae */ /* 0x0003e80008921846 */
[----:B------:R-:W-:Y:S04]  /*a7c80*/  STL [R1+0x2478], R13 ;  /* 0x0024780d01007387 */ /* 0x000fe80000100800 */
[----:B------:R1:W-:Y:S01]  /*a7c90*/  STL [R1+0x246c], R16 ;  /* 0x00246c1001007387 */ /* 0x0003e20000100800 */
[----:B------:R-:W-:-:S03]  /*a7ca0*/  IADD3 R10, P5, R10, R0, RZ ;  /* 0x000000000a0a7210 */ /* 0x000fc60007fbe0ff */
[----:B------:R-:W-:Y:S04]  /*a7cb0*/  STL.64 [R1+0x300], R20 ;  /* 0x0003001401007387 */ /* 0x000fe80000100a00 */
[----:B------:R-:W-:Y:S01]  /*a7cc0*/  STL.64 [R1+0x308], R22 ;  /* 0x0003081601007387 */ /* 0x000fe20000100a00 */
[----:B-1----:R-:W-:-:S03]  /*a7cd0*/  IMAD.MOV.U32 R5, RZ, RZ, R16 ;  /* 0x000000ffff057224 */ /* 0x002fc600078e0010 */
[----:B------:R-:W4:Y:S01]  /*a7ce0*/  LDL.LU R19, [R1+0x24f4] ;  /* 0x0024f40001137983 */ /* 0x000f220000300800 */
[----:B------:R-:W-:-:S03]  /*a7cf0*/  MOV R4, R12 ;  /* 0x0000000c00047202 */ /* 0x000fc60000000f00 */
[----:B------:R-:W4:Y:S04]  /*a7d00*/  LDL.LU R16, [R1+0x24fc] ;  /* 0x0024fc0001107983 */ /* 0x000f280000300800 */
[----:B------:R1:W-:Y:S04]  /*a7d10*/  STL [R1+0x2480], R10 ;  /* 0x0024800a01007387 */ /* 0x0003e80000100800 */
[----:B------:R1:W-:Y:S01]  /*a7d20*/  LDGSTS.E [R40+0x1f800], [R4.64], P2 ;  /* 0x1f80000004287fae */ /* 0x0003e20009121846 */
[----:B------:R-:W-:-:S05]  /*a7d30*/  IMAD.X R18, R18, 0x1, R2, P6 ;  /* 0x0000000112127824 */ /* 0x000fca00030e0602 */
[----:B------:R-:W-:Y:S04]  /*a7d40*/  STL [R1+0x2474], R18 ;  /* 0x0024741201007387 */ /* 0x000fe80000100800 */
[----:B------:R-:W4:Y:S01]  /*a7d50*/  LDL.LU R12, [R1+0x2508] ;  /* 0x00250800010c7983 */ /* 0x000f220000300800 */
[----:B-1----:R-:W-:Y:S01]  /*a7d60*/  MOV R4, R13 ;  /* 0x0000000d00047202 */ /* 0x002fe20000000f00 */
[----:B------:R-:W-:Y:S02]  /*a7d70*/  IMAD.MOV.U32 R5, RZ, RZ, R18 ;  /* 0x000000ffff057224 */ /* 0x000fe400078e0012 */
[----:B------:R-:W-:-:S03]  /*a7d80*/  IMAD.X R17, R17, 0x1, R2, P5 ;  /* 0x0000000111117824 */ /* 0x000fc600028e0602 */
[----:B------:R1:W-:Y:S02]  /*a7d90*/  LDGSTS.E [R40+0x1fa00], [R4.64], P2 ;  /* 0x1fa0000004287fae */ /* 0x0003e40009121846 */
[----:B-1----:R-:W-:Y:S01]  /*a7da0*/  MOV R4, R10 ;  /* 0x0000000a00047202 */ /* 0x002fe20000000f00 */
[----:B------:R-:W-:-:S05]  /*a7db0*/  IMAD.MOV.U32 R5, RZ, RZ, R17 ;  /* 0x000000ffff057224 */ /* 0x000fca00078e0011 */
[----:B------:R1:W-:Y:S01]  /*a7dc0*/  LDGSTS.E [R40+0x1fc00], [R4.64], P2 ;  /* 0x1fc0000004287fae */ /* 0x0003e20009121846 */
[----:B--2---:R-:W-:-:S05]  /*a7dd0*/  IADD3 R7, P6, R7, R0, RZ ;  /* 0x0000000007077210 */ /* 0x004fca0007fde0ff */
[----:B------:R-:W-:Y:S04]  /*a7de0*/  STL [R1+0x2488], R7 ;  /* 0x0024880701007387 */ /* 0x000fe80000100800 */
[----:B------:R2:W-:Y:S04]  /*a7df0*/  STL [R1+0x247c], R17 ;  /* 0x00247c1101007387 */ /* 0x0005e80000100800 */
[----:B------:R-:W3:Y:S04]  /*a7e00*/  LDL.LU R13, [R1+0x2504] ;  /* 0x00250400010d7983 */ /* 0x000ee80000300800 */
[----:B------:R-:W3:Y:S01]  /*a7e10*/  LDL.LU R10, [R1+0x2570] ;  /* 0x00257000010a7983 */ /* 0x000ee20000300800 */
[----:B------:R-:W-:-:S05]  /*a7e20*/  IMAD.X R15, R15, 0x1, R2, P6 ;  /* 0x000000010f0f7824 */ /* 0x000fca00030e0602 */
[----:B------:R2:W-:Y:S01]  /*a7e30*/  STL [R1+0x2484], R15 ;  /* 0x0024840f01007387 */ /* 0x0005e20000100800 */
[----:B-1----:R-:W-:-:S03]  /*a7e40*/  MOV R5, R15 ;  /* 0x0000000f00057202 */ /* 0x002fc60000000f00 */
[----:B--2---:R-:W2:Y:S04]  /*a7e50*/  LDL.LU R17, [R1+0x256c] ;  /* 0x00256c0001117983 */ /* 0x004ea80000300800 */
[----:B------:R-:W2:Y:S01]  /*a7e60*/  LDL.LU R15, [R1+0x2578] ;  /* 0x00257800010f7983 */ /* 0x000ea20000300800 */
[----:B------:R-:W-:Y:S01]  /*a7e70*/  HMMA.1688.F32.TF32 R196, R188, R80, R196 ;  /* 0x00000050bcc4723c */ /* 0x000fe200000810c4 */
[----:B------:R-:W-:Y:S02]  /*a7e80*/  SEL R6, R6, RZ, !P0 ;  /* 0x000000ff06067207 */ /* 0x000fe40004000000 */
[----:B------:R-:W-:Y:S02]  /*a7e90*/  ISETP.GT.AND P5, PT, R3, 0x4f, PT ;  /* 0x0000004f0300780c */ /* 0x000fe40003fa4270 */
[----:B------:R-:W-:-:S02]  /*a7ea0*/  ISETP.NE.U32.AND P1, PT, R6, RZ, PT ;  /* 0x000000ff0600720c */ /* 0x000fc40003f25070 */
[----:B------:R-:W-:Y:S01]  /*a7eb0*/  SEL R6, RZ, 0x4, !P5 ;  /* 0x00000004ff067807 */ /* 0x000fe20006800000 */
[----:B------:R-:W-:Y:S01]  /*a7ec0*/  HMMA.1688.F32.TF32 R200, R188, R84, R200 ;  /* 0x00000054bcc8723c */ /* 0x000fe200000810c8 */
[-C--:B------:R-:W-:Y:S11]  /*a7ed0*/  IADD3 R8, P5, R8, R0.reuse, RZ ;  /* 0x0000000008087210 */ /* 0x080ff60007fbe0ff */
[----:B------:R-:W-:Y:S04]  /*a7ee0*/  @!UPT UIADD3 URZ, URZ, URZ, URZ ;  /* 0x0000003f3f3ff290 */ /* 0x000fe8000fffe03f */
[----:B------:R-:W-:Y:S01]  /*a7ef0*/  HMMA.1688.F32.TF32 R20, R192, R82, R196 ;  /* 0x00000052c014723c */ /* 0x000fe200000810c4 */
[----:B------:R-:W-:Y:S01]  /*a7f00*/  IMAD.MOV.U32 R4, RZ, RZ, R7 ;  /* 0x000000ffff047224 */ /* 0x000fe200078e0007 */
[----:B------:R-:W-:Y:S04]  /*a7f10*/  STL [R1+0x24f0], R8 ;  /* 0x0024f00801007387 */ /* 0x000fe80000100800 */
[----:B------:R-:W2:Y:S04]  /*a7f20*/  LDL.LU R7, [R1+0x2580] ;  /* 0x0025800001077983 */ /* 0x000ea80000300800 */
[----:B------:R1:W-:Y:S01]  /*a7f30*/  LDGSTS.E [R40+0x1fe00], [R4.64], P2 ;  /* 0x1fe0000004287fae */ /* 0x0003e20009121846 */
[----:B----4-:R-:W-:Y:S01]  /*a7f40*/  IMAD.X R14, R14, 0x1, R2, P5 ;  /* 0x000000010e0e7824 */ /* 0x010fe200028e0602 */
[----:B------:R-:W-:-:S05]  /*a7f50*/  IADD3 R9, P6, R9, R0, RZ ;  /* 0x0000000009097210 */ /* 0x000fca0007fde0ff */
[----:B------:R-:W-:Y:S04]  /*a7f60*/  STL [R1+0x24f8], R9 ;  /* 0x0024f80901007387 */ /* 0x000fe80000100800 */
[----:B------:R4:W-:Y:S04]  /*a7f70*/  STL [R1+0x24ec], R14 ;  /* 0x0024ec0e01007387 */ /* 0x0009e80000100800 */
[----:B------:R-:W-:Y:S01]  /*a7f80*/  STL.64 [R1+0x2d0], R20 ;  /* 0x0002d01401007387 */ /* 0x000fe20000100a00 */
[----:B------:R-:W-:-:S03]  /*a7f90*/  IADD3 R11, P5, R11, R0, RZ ;  /* 0x000000000b0b7210 */ /* 0x000fc60007fbe0ff */
[----:B------:R4:W-:Y:S04]  /*a7fa0*/  STL.64 [R1+0x2d8], R22 ;  /* 0x0002d81601007387 */ /* 0x0009e80000100a00 */
[----:B------:R-:W2:Y:S01]  /*a7fb0*/  LDL.LU R18, [R1+0x2574] ;  /* 0x0025740001127983 */ /* 0x000ea20000300800 */
[----:B-1----:R-:W-:Y:S01]  /*a7fc0*/  IMAD.MOV.U32 R5, RZ, RZ, R14 ;  /* 0x000000ffff057224 */ /* 0x002fe200078e000e */
[----:B------:R-:W-:Y:S02]  /*a7fd0*/  MOV R4, R8 ;  /* 0x0000000800047202 */ /* 0x000fe40000000f00 */
[----:B----4-:R-:W4:Y:S04]  /*a7fe0*/  LDL.LU R14, [R1+0x257c] ;  /* 0x00257c00010e7983 */ /* 0x010f280000300800 */
[----:B------:R1:W-:Y:S01]  /*a7ff0*/  STL [R1+0x2500], R11 ;  /* 0x0025000b01007387 */ /* 0x0003e20000100800 */
[--C-:B------:R-:W-:Y:S01]  /*a8000*/  IMAD.X R19, R19, 0x1, R2.reuse, P6 ;  /* 0x0000000113137824 */ /* 0x100fe200030e0602 */
[----:B------:R-:W-:Y:S02]  /*a8010*/  HMMA.1688.F32.TF32 R20, R192, R86, R200 ;  /* 0x00000056c014723c */ /* 0x000fe400000810c8 */
[----:B------:R1:W-:Y:S04]  /*a8020*/  LDGSTS.E [R40+0x21800], [R4.64], P4 ;  /* 0x2180000004287fae */ /* 0x0003e8000a121846 */
[----:B------:R-:W-:Y:S01]  /*a8030*/  STL [R1+0x24f4], R19 ;  /* 0x0024f41301007387 */ /* 0x000fe20000100800 */
[----:B------:R-:W-:-:S03]  /*a8040*/  IMAD.X R16, R16, 0x1, R2, P5 ;  /* 0x0000000110107824 */ /* 0x000fc600028e0602 */
[----:B------:R-:W4:Y:S01]  /*a8050*/  LDL.LU R8, [R1+0x2588] ;  /* 0x0025880001087983 */ /* 0x000f220000300800 */
[----:B------:R-:W-:Y:S02]  /*a8060*/  SEL R6, R6, RZ, !P0 ;  /* 0x000000ff06067207 */ /* 0x000fe40004000000 */
[----:B-1----:R-:W-:Y:S01]  /*a8070*/  MOV R4, R9 ;  /* 0x0000000900047202 */ /* 0x002fe20000000f00 */
[----:B------:R-:W-:Y:S01]  /*a8080*/  IMAD.MOV.U32 R5, RZ, RZ, R19 ;  /* 0x000000ffff057224 */ /* 0x000fe200078e0013 */
[----:B------:R-:W-:Y:S02]  /*a8090*/  ISETP.GT.AND P5, PT, R3, 0x53, PT ;  /* 0x000000530300780c */ /* 0x000fe40003fa4270 */
[----:B------:R-:W-:Y:S02]  /*a80a0*/  ISETP.NE.U32.AND P2, PT, R6, RZ, PT ;  /* 0x000000ff0600720c */ /* 0x000fe40003f45070 */
[----:B------:R1:W-:Y:S01]  /*a80b0*/  LDGSTS.E [R40+0x21a00], [R4.64], P4 ;  /* 0x21a0000004287fae */ /* 0x0003e2000a121846 */
[----:B------:R-:W-:-:S05]  /*a80c0*/  IADD3 R12, P6, R12, R0, RZ ;  /* 0x000000000c0c7210 */ /* 0x000fca0007fde0ff */
[----:B------:R-:W-:Y:S04]  /*a80d0*/  STL [R1+0x2508], R12 ;  /* 0x0025080c01007387 */ /* 0x000fe80000100800 */
[----:B------:R3:W-:Y:S04]  /*a80e0*/  STL [R1+0x24fc], R16 ;  /* 0x0024fc1001007387 */ /* 0x0007e80000100800 */
[----:B------:R-:W4:Y:S01]  /*a80f0*/  LDL.LU R9, [R1+0x2584] ;  /* 0x0025840001097983 */ /* 0x000f220000300800 */
[----:B-1----:R-:W-:Y:S01]  /*a8100*/  MOV R4, R11 ;  /* 0x0000000b00047202 */ /* 0x002fe20000000f00 */
[----:B------:R-:W-:Y:S01]  /*a8110*/  IMAD.MOV.U32 R5, RZ, RZ, R16 ;  /* 0x000000ffff057224 */ /* 0x000fe200078e0010 */
[----:B------:R-:W-:Y:S01]  /*a8120*/  SEL R6, RZ, 0x4, !P5 ;  /* 0x00000004ff067807 */ /* 0x000fe20006800000 */
[----:B------:R-:W4:Y:S04]  /*a8130*/  LDL.LU R11, [R1+0x25f0] ;  /* 0x0025f000010b7983 */ /* 0x000f280000300800 */
[----:B------:R1:W-:Y:S02]  /*a8140*/  LDGSTS.E [R40+0x21c00], [R4.64], P4 ;  /* 0x21c0000004287fae */ /* 0x0003e4000a121846 */
[----:B-1----:R-:W-:-:S02]  /*a8150*/  IMAD.MOV.U32 R4, RZ, RZ, R12 ;  /* 0x000000ffff047224 */ /* 0x002fc400078e000c */
[----:B---3--:R-:W-:Y:S01]  /*a8160*/  IMAD.X R13, R13, 0x1, R2, P6 ;  /* 0x000000010d0d7824 */ /* 0x008fe200030e0602 */
[----:B------:R-:W-:-:S04]  /*a8170*/  IADD3 R10, P5, R10, R0, RZ ;  /* 0x000000000a0a7210 */ /* 0x000fc80007fbe0ff */
[----:B------:R1:W-:Y:S01]  /*a8180*/  STL [R1+0x2504], R13 ;  /* 0x0025040d01007387 */ /* 0x0003e20000100800 */
[----:B------:R-:W-:-:S03]  /*a8190*/  MOV R5, R13 ;  /* 0x0000000d00057202 */ /* 0x000fc60000000f00 */
[----:B------:R-:W3:Y:S04]  /*a81a0*/  LDL.LU R16, [R1+0x25ec] ;  /* 0x0025ec0001107983 */ /* 0x000ee80000300800 */
[----:B------:R-:W3:Y:S01]  /*a81b0*/  LDL.LU R12, [R1+0x25f8] ;  /* 0x0025f800010c7983 */ /* 0x000ee20000300800 */
[----:B--2---:R-:W-:-:S03]  /*a81c0*/  IMAD.X R17, R17, 0x1, R2, P5 ;  /* 0x0000000111117824 */ /* 0x004fc600028e0602 */
[----:B------:R-:W-:Y:S04]  /*a81d0*/  STL [R1+0x2570], R10 ;  /* 0x0025700a01007387 */ /* 0x000fe80000100800 */
[----:B-1----:R-:W2:Y:S01]  /*a81e0*/  LDL.LU R13, [R1+0x2600] ;  /* 0x00260000010d7983 */ /* 0x002ea20000300800 */
[----:B------:R-:W-:Y:S01]  /*a81f0*/  IADD3 R15, P6, R15, R0, RZ ;  /* 0x000000000f0f7210 */ /* 0x000fe20007fde0ff */
[----:B------:R-:W-:Y:S02]  /*a8200*/  HMMA.1688.F32.TF32 R204, R184, R26, R204 ;  /* 0x0000001ab8cc723c */ /* 0x000fe400000810cc */
[----:B------:R1:W-:Y:S04]  /*a8210*/  LDGSTS.E [R40+0x21e00], [R4.64], P4 ;  /* 0x21e0000004287fae */ /* 0x0003e8000a121846 */
[----:B------:R-:W-:Y:S04]  /*a8220*/  STL [R1+0x2578], R15 ;  /* 0x0025780f01007387 */ /* 0x000fe80000100800 */
[----:B------:R1:W-:Y:S04]  /*a8230*/  STL [R1+0x256c], R17 ;  /* 0x00256c1101007387 */ /* 0x0003e80000100800 */
[----:B------:R-:W-:Y:S04]  /*a8240*/  STL.64 [R1+0x1c0], R20 ;  /* 0x0001c01401007387 */ /* 0x000fe80000100a00 */
[----:B------:R1:W-:Y:S04]  /*a8250*/  STL.64 [R1+0x1c8], R22 ;  /* 0x0001c81601007387 */ /* 0x0003e80000100a00 */
[----:B------:R-:W2:Y:S02]  /*a8260*/  LDL.LU R19, [R1+0x25f4] ;  /* 0x0025f40001137983 */ /* 0x000ea40000300800 */
[----:B------:R-:W-:Y:S01]  /*a8270*/  HMMA.1688.F32.TF32 R204, R188, R88, R204 ;  /* 0x00000058bccc723c */ /* 0x000fe200000810cc */
[----:B-1----:R-:W-:-:S02]  /*a8280*/  IMAD.MOV.U32 R5, RZ, RZ, R17 ;  /* 0x000000ffff057224 */ /* 0x002fc400078e0011 */
[----:B------:R-:W2:Y:S01]  /*a8290*/  LDL.LU R17, [R1+0x25fc] ;  /* 0x0025fc0001117983 */ /* 0x000ea20000300800 */
[----:B------:R-:W-:Y:S02]  /*a82a0*/  IADD3 R7, P5, R7, R0, RZ ;  /* 0x0000000007077210 */ /* 0x000fe40007fbe0ff */
[----:B------:R-:W-:-:S03]  /*a82b0*/  MOV R4, R10 ;  /* 0x0000000a00047202 */ /* 0x000fc60000000f00 */
[----:B------:R1:W-:Y:S04]  /*a82c0*/  STL [R1+0x2580], R7 ;  /* 0x0025800701007387 */ /* 0x0003e80000100800 */
[----:B------:R1:W-:Y:S01]  /*a82d0*/  LDGSTS.E [R40+0x23800], [R4.64], P3 ;  /* 0x2380000004287fae */ /* 0x0003e20009921846 */
[----:B------:R-:W-:-:S10]  /*a82e0*/  SEL R6, R6, RZ, !P0 ;  /* 0x000000ff06067207 */ /* 0x000fd40004000000 */
[----:B------:R-:W-:Y:S01]  /*a82f0*/  HMMA.1688.F32.TF32 R20, R192, R90, R204 ;  /* 0x0000005ac014723c */ /* 0x000fe200000810cc */
[----:B-1----:R-:W-:Y:S01]  /*a8300*/  MOV R4, R15 ;  /* 0x0000000f00047202 */ /* 0x002fe20000000f00 */
[----:B------:R-:W-:-:S05]  /*a8310*/  IMAD.X R18, R18, 0x1, R2, P6 ;  /* 0x0000000112127824 */ /* 0x000fca00030e0602 */
[----:B------:R-:W-:Y:S04]  /*a8320*/  STL [R1+0x2574], R18 ;  /* 0x0025741201007387 */ /* 0x000fe80000100800 */
[----:B------:R-:W2:Y:S01]  /*a8330*/  LDL.LU R10, [R1+0x2608] ;  /* 0x00260800010a7983 */ /* 0x000ea20000300800 */
[----:B----4-:R-:W-:Y:S02]  /*a8340*/  IMAD.X R14, R14, 0x1, R2, P5 ;  /* 0x000000010e0e7824 */ /* 0x010fe400028e0602 */
[----:B------:R-:W-:Y:S01]  /*a8350*/  IMAD.MOV.U32 R5, RZ, RZ, R18 ;  /* 0x000000ffff057224 */ /* 0x000fe200078e0012 */
[----:B------:R-:W-:-:S04]  /*a8360*/  IADD3 R8, P6, R8, R0, RZ ;  /* 0x0000000008087210 */ /* 0x000fc80007fde0ff */
[----:B------:R1:W-:Y:S04]  /*a8370*/  LDGSTS.E [R40+0x23a00], [R4.64], P3 ;  /* 0x23a0000004287fae */ /* 0x0003e80009921846 */
[----:B------:R-:W-:Y:S04]  /*a8380*/  STL [R1+0x2588], R8 ;  /* 0x0025880801007387 */ /* 0x000fe80000100800 */
[----:B------:R4:W-:Y:S04]  /*a8390*/  STL [R1+0x257c], R14 ;  /* 0x00257c0e01007387 */ /* 0x0009e80000100800 */
[----:B------:R-:W2:Y:S01]  /*a83a0*/  LDL.LU R15, [R1+0x2604] ;  /* 0x00260400010f7983 */ /* 0x000ea20000300800 */
[----:B-1----:R-:W-:Y:S01]  /*a83b0*/  MOV R4, R7 ;  /* 0x0000000700047202 */ /* 0x002fe20000000f00 */
[----:B------:R-:W-:Y:S01]  /*a83c0*/  IMAD.MOV.U32 R5, RZ, RZ, R14 ;  /* 0x000000ffff057224 */ /* 0x000fe200078e000e */
[----:B------:R-:W-:Y:S01]  /*a83d0*/  ISETP.GT.AND P5, PT, R3, 0x57, PT ;  /* 0x000000570300780c */ /* 0x000fe20003fa4270 */
[----:B------:R-:W2:Y:S01]  /*a83e0*/  LDL.LU R7, [R1+0x2670] ;  /* 0x0026700001077983 */ /* 0x000ea20000300800 */
[----:B------:R-:W-:-:S03]  /*a83f0*/  ISETP.NE.U32.AND P4, PT, R6, RZ, PT ;  /* 0x000000ff0600720c */ /* 0x000fc60003f85070 */
[----:B------:R1:W-:Y:S01]  /*a8400*/  LDGSTS.E [R40+0x23c00], [R4.64], P3 ;  /* 0x23c0000004287fae */ /* 0x0003e20009921846 */
[----:B------:R-:W-:Y:S01]  /*a8410*/  SEL R6, RZ, 0x4, !P5 ;  /* 0x00000004ff067807 */ /* 0x000fe20006800000 */
[----:B------:R-:W-:-:S05]  /*a8420*/  IMAD.X R9, R9, 0x1, R2, P6 ;  /* 0x0000000109097824 */ /* 0x000fca00030e0602 */
[----:B------:R4:W-:Y:S01]  /*a8430*/  STL [R1+0x2584], R9 ;  /* 0x0025840901007387 */ /* 0x0009e20000100800 */
[----:B-1----:R-:W-:-:S03]  /*a8440*/  MOV R5, R9 ;  /* 0x0000000900057202 */ /* 0x002fc60000000f00 */
[----:B----4-:R-:W4:Y:S01]  /*a8450*/  LDL.LU R14, [R1+0x266c] ;  /* 0x00266c00010e7983 */ /* 0x010f220000300800 */
[----:B------:R-:W-:-:S03]  /*a8460*/  IADD3 R11, P5, R11, R0, RZ ;  /* 0x000000000b0b7210 */ /* 0x000fc60007fbe0ff */
[----:B------:R-:W4:Y:S01]  /*a8470*/  LDL.LU R9, [R1+0x2678] ;  /* 0x0026780001097983 */ /* 0x000f220000300800 */
[----:B------:R-:W-:-:S03]  /*a8480*/  IMAD.MOV.U32 R4, RZ, RZ, R8 ;  /* 0x000000ffff047224 */ /* 0x000fc600078e0008 */
[----:B------:R-:W-:Y:S04]  /*a8490*/  STL [R1+0x25f0], R11 ;  /* 0x0025f00b01007387 */ /* 0x000fe80000100800 */
[----:B------:R-:W4:Y:S04]  /*a84a0*/  LDL.LU R8, [R1+0x2680] ;  /* 0x0026800001087983 */ /* 0x000f280000300800 */
[----:B------:R1:W-:Y:S02]  /*a84b0*/  LDGSTS.E [R40+0x23e00], [R4.64], P3 ;  /* 0x23e0000004287fae */ /* 0x0003e40009921846 */
[----:B-1----:R-:W-:Y:S01]  /*a84c0*/  MOV R4, R11 ;  /* 0x0000000b00047202 */ /* 0x002fe20000000f00 */
[----:B---3--:R-:W-:Y:S01]  /*a84d0*/  IMAD.X R16, R16, 0x1, R2, P5 ;  /* 0x0000000110107824 */ /* 0x008fe200028e0602 */
[----:B------:R-:W-:-:S03]  /*a84e0*/  IADD3 R12, P6, R12, R0, RZ ;  /* 0x000000000c0c7210 */ /* 0x000fc60007fde0ff */
[----:B------:R-:W-:Y:S02]  /*a84f0*/  IMAD.MOV.U32 R5, RZ, RZ, R16 ;  /* 0x000000ffff057224 */ /* 0x000fe400078e0010 */
[----:B------:R-:W-:Y:S01]  /*a8500*/  STL [R1+0x25f8], R12 ;  /* 0x0025f80c01007387 */ /* 0x000fe20000100800 */
[----:B--2---:R-:W-:-:S03]  /*a8510*/  IADD3 R13, P5, R13, R0, RZ ;  /* 0x000000000d0d7210 */ /* 0x004fc60007fbe0ff */
[----:B------:R1:W-:Y:S04]  /*a8520*/  STL [R1+0x25ec], R16 ;  /* 0x0025ec1001007387 */ /* 0x0003e80000100800 */
[----:B------:R-:W-:Y:S04]  /*a8530*/  STL.64 [R1+0x180], R20 ;  /* 0x0001801401007387 */ /* 0x000fe80000100a00 */
[----:B------:R2:W-:Y:S04]  /*a8540*/  STL.64 [R1+0x188], R22 ;  /* 0x0001881601007387 */ /* 0x0005e80000100a00 */
[----:B------:R-:W3:Y:S04]  /*a8550*/  LDL.LU R18, [R1+0x2674] ;  /* 0x0026740001127983 */ /* 0x000ee80000300800 */
[----:B-1----:R-:W3:Y:S01]  /*a8560*/  LDL.LU R16, [R1+0x267c] ;  /* 0x00267c0001107983 */ /* 0x002ee20000300800 */
[----:B------:R-:W-:-:S03]  /*a8570*/  IMAD.X R19, R19, 0x1, R2, P6 ;  /* 0x0000000113137824 */ /* 0x000fc600030e0602 */
[----:B------:R1:W-:Y:S04]  /*a8580*/  STL [R1+0x2600], R13 ;  /* 0x0026000d01007387 */ /* 0x0003e80000100800 */
[----:B------:R-:W-:Y:S04]  /*a8590*/  STL [R1+0x25f4], R19 ;  /* 0x0025f41301007387 */ /* 0x000fe80000100800 */
[----:B------:R-:W3:Y:S01]  /*a85a0*/  LDL.LU R11, [R1+0x2688] ;  /* 0x00268800010b7983 */ /* 0x000ee20000300800 */
[----:B------:R-:W-:Y:S01]  /*a85b0*/  HMMA.1688.F32.TF32 R208, R184, R30, R208 ;  /* 0x0000001eb8d0723c */ /* 0x000fe200000810d0 */
[----:B------:R-:W-:-:S02]  /*a85c0*/  IMAD.X R17, R17, 0x1, R2, P5 ;  /* 0x0000000111117824 */ /* 0x000fc400028e0602 */
[----:B------:R1:W-:Y:S11]  /*a85d0*/  LDGSTS.E [R40+0x25800], [R4.64], P1 ;  /* 0x2580000004287fae */ /* 0x0003f60008921846 */
[----:B------:R-:W-:Y:S10]  /*a85e0*/  @!UPT UIADD3 URZ, URZ, URZ, URZ ;  /* 0x0000003f3f3ff290 */ /* 0x000ff4000fffe03f */
[----:B------:R-:W-:Y:S01]  /*a85f0*/  HMMA.1688.F32.TF32 R208, R188, R92, R208 ;  /* 0x0000005cbcd0723c */ /* 0x000fe200000810d0 */
[----:B-1----:R-:W-:Y:S01]  /*a8600*/  MOV R4, R12 ;  /* 0x0000000c00047202 */ /* 0x002fe20000000f00 */
[----:B------:R-:W-:Y:S01]  /*a8610*/  IMAD.MOV.U32 R5, RZ, RZ, R19 ;  /* 0x000000ffff057224 */ /* 0x000fe200078e0013 */
[----:B------:R-:W-:Y:S02]  /*a8620*/  SEL R6, R6, RZ, !P0 ;  /* 0x000000ff06067207 */ /* 0x000fe40004000000 */
[----:B------:R-:W-:Y:S02]  /*a8630*/  ISETP.GT.AND P5, PT, R3, 0x5b, PT ;  /* 0x0000005b0300780c */ /* 0x000fe40003fa4270 */
[----:B------:R1:W-:Y:S01]  /*a8640*/  LDGSTS.E [R40+0x25a00], [R4.64], P1 ;  /* 0x25a0000004287fae */ /* 0x0003e20008921846 */
[----:B------:R-:W-:Y:S02]  /*a8650*/  ISETP.NE.U32.AND P3, PT, R6, RZ, PT ;  /* 0x000000ff0600720c */ /* 0x000fe40003f65070 */
[----:B------:R-:W-:Y:S11]  /*a8660*/  IADD3 R10, P6, R10, R0, RZ ;  /* 0x000000000a0a7210 */ /* 0x000ff60007fde0ff */
[----:B------:R-:W-:Y:S03]  /*a8670*/  @!UPT UIADD3 URZ, URZ, URZ, URZ ;  /* 0x0000003f3f3ff290 */ /* 0x000fe6000fffe03f */
[----:B--2---:R-:W-:Y:S01]  /*a8680*/  HMMA.1688.F32.TF32 R20, R192, R94, R208 ;  /* 0x0000005ec014723c */ /* 0x004fe200000810d0 */
[----:B------:R-:W-:Y:S04]  /*a8690*/  STL [R1+0x2608], R10 ;  /* 0x0026080a01007387 */ /* 0x000fe80000100800 */
[----:B------:R2:W-:Y:S01]  /*a86a0*/  STL [R1+0x25fc], R17 ;  /* 0x0025fc1101007387 */ /* 0x0005e20000100800 */
[----:B-1----:R-:W-:-:S03]  /*a86b0*/  MOV R4, R13 ;  /* 0x0000000d00047202 */ /* 0x002fc60000000f00 */
[----:B------:R-:W3:Y:S01]  /*a86c0*/  LDL.LU R12, [R1+0x2684] ;  /* 0x00268400010c7983 */ /* 0x000ee20000300800 */
[----:B------:R-:W-:Y:S01]  /*a86d0*/  IMAD.MOV.U32 R5, RZ, RZ, R17 ;  /* 0x000000ffff057224 */ /* 0x000fe200078e0011 */
[----:B------:R-:W-:Y:S02]  /*a86e0*/  SEL R6, RZ, 0x4, !P5 ;  /* 0x00000004ff067807 */ /* 0x000fe40006800000 */
[----:B------:R-:W3:Y:S04]  /*a86f0*/  LDL.LU R13, [R1+0x26f0] ;  /* 0x0026f000010d7983 */ /* 0x000ee80000300800 */
[----:B------:R1:W-:Y:S01]  /*a8700*/  LDGSTS.E [R40+0x25c00], [R4.64], P1 ;  /* 0x25c0000004287fae */ /* 0x0003e20008921846 */
[----:B------:R-:W-:Y:S01]  /*a8710*/  IMAD.X R15, R15, 0x1, R2, P6 ;  /* 0x000000010f0f7824 */ /* 0x000fe200030e0602 */
[----:B------:R-:W-:-:S04]  /*a8720*/  IADD3 R7, P5, R7, R0, RZ ;  /* 0x0000000007077210 */ /* 0x000fc80007fbe0ff */
[----:B------:R2:W-:Y:S01]  /*a8730*/  STL [R1+0x2604], R15 ;  /* 0x0026040f01007387 */ /* 0x0005e20000100800 */
[----:B-1----:R-:W-:-:S03]  /*a8740*/  MOV R5, R15 ;  /* 0x0000000f00057202 */ /* 0x002fc60000000f00 */
[----:B--2---:R-:W2:Y:S01]  /*a8750*/  LDL.LU R17, [R1+0x26ec] ;  /* 0x0026ec0001117983 */ /* 0x004ea20000300800 */
[----:B------:R-:W-:-:S03]  /*a8760*/  IMAD.MOV.U32 R4, RZ, RZ, R10 ;  /* 0x000000ffff047224 */ /* 0x000fc600078e000a */
[----:B------:R-:W2:Y:S04]  /*a8770*/  LDL.LU R15, [R1+0x26f8] ;  /* 0x0026f800010f7983 */ /* 0x000ea80000300800 */
[----:B------:R-:W-:Y:S04]  /*a8780*/  STL [R1+0x2670], R7 ;  /* 0x0026700701007387 */ /* 0x000fe80000100800 */
[----:B------:R-:W2:Y:S04]  /*a8790*/  LDL.LU R10, [R1+0x2700] ;  /* 0x00270000010a7983 */ /* 0x000ea80000300800 */
[----:B------:R1:W-:Y:S01]  /*a87a0*/  LDGSTS.E [R40+0x25e00], [R4.64], P1 ;  /* 0x25e0000004287fae */ /* 0x0003e20008921846 */
[----:B----4-:R-:W-:Y:S01]  /*a87b0*/  IMAD.X R14, R14, 0x1, R2, P5 ;  /* 0x000000010e0e7824 */ /* 0x010fe200028e0602 */
[----:B------:R-:W-:-:S05]  /*a87c0*/  IADD3 R9, P6, R9, R0, RZ ;  /* 0x0000000009097210 */ /* 0x000fca0007fde0ff */
[----:B------:R-:W-:Y:S04]  /*a87d0*/  STL [R1+0x2678], R9 ;  /* 0x0026780901007387 */ /* 0x000fe80000100800 */
[----:B------:R4:W-:Y:S04]  /*a87e0*/  STL [R1+0x266c], R14 ;  /* 0x00266c0e01007387 */ /* 0x0009e80000100800 */
[----:B------:R-:W-:Y:S04]  /*a87f0*/  STL.64 [R1+0x170], R20 ;  /* 0x0001701401007387 */ /* 0x000fe80000100a00 */
[----:B------:R-:W-:Y:S04]  /*a8800*/  STL.64 [R1+0x178], R22 ;  /* 0x0001781601007387 */ /* 0x000fe80000100a00 */
[----:B------:R-:W2:Y:S01]  /*a8810*/  LDL.LU R19, [R1+0x26f4] ;  /* 0x0026f40001137983 */ /* 0x000ea20000300800 */
[----:B------:R-:W-:Y:S01]  /*a8820*/  IADD3 R8, P1, R8, R0, RZ ;  /* 0x0000000008087210 */ /* 0x000fe20007f3e0ff */
[----:B-1----:R-:W-:Y:S01]  /*a8830*/  IMAD.MOV.U32 R5, RZ, RZ, R14 ;  /* 0x000000ffff057224 */ /* 0x002fe200078e000e */
[----:B------:R-:W-:Y:S01]  /*a8840*/  MOV R4, R7 ;  /* 0x0000000700047202 */ /* 0x000fe20000000f00 */
[----:B----4-:R-:W4:Y:S04]  /*a8850*/  LDL.LU R14, [R1+0x26fc] ;  /* 0x0026fc00010e7983 */ /* 0x010f280000300800 */
[----:B------:R1:W-:Y:S04]  /*a8860*/  STL [R1+0x2680], R8 ;  /* 0x0026800801007387 */ /* 0x0003e80000100800 */
[----:B------:R1:W-:Y:S02]  /*a8870*/  LDGSTS.E [R40+0x27800], [R4.64], P2 ;  /* 0x2780000004287fae */ /* 0x0003e40009121846 */
[----:B-1----:R-:W-:Y:S01]  /*a8880*/  MOV R4, R9 ;  /* 0x0000000900047202 */ /* 0x002fe20000000f00 */
[----:B---3--:R-:W-:-:S02]  /*a8890*/  IMAD.X R18, R18, 0x1, R2, P6 ;  /* 0x0000000112127824 */ /* 0x008fc400030e0602 */
[----:B------:R-:W-:-:S03]  /*a88a0*/  IMAD.X R16, R16, 0x1, R2, P1 ;  /* 0x0000000110107824 */ /* 0x000fc600008e0602 */
[----:B------:R-:W-:Y:S04]  /*a88b0*/  STL [R1+0x2674], R18 ;  /* 0x0026741201007387 */ /* 0x000fe80000100800 */
[----:B------:R-:W3:Y:S01]  /*a88c0*/  LDL.LU R7, [R1+0x2708] ;  /* 0x0027080001077983 */ /* 0x000ee20000300800 */
[----:B------:R-:W-:-:S05]  /*a88d0*/  IADD3 R11, P6, R11, R0, RZ ;  /* 0x000000000b0b7210 */ /* 0x000fca0007fde0ff */
[----:B------:R-:W-:Y:S04]  /*a88e0*/  STL [R1+0x2688], R11 ;  /* 0x0026880b01007387 */ /* 0x000fe80000100800 */
[----:B------:R-:W-:Y:S04]  /*a88f0*/  STL [R1+0x267c], R16 ;  /* 0x00267c1001007387 */ /* 0x000fe80000100800 */
[----:B------:R-:W3:Y:S01]  /*a8900*/  LDL.LU R9, [R1+0x2704] ;  /* 0x0027040001097983 */ /* 0x000ee20000300800 */
[----:B------:R-:W-:Y:S01]  /*a8910*/  HMMA.1688.F32.TF32 R212, R184, R34, R212 ;  /* 0x00000022b8d4723c */ /* 0x000fe200000810d4 */
[----:B------:R-:W-:Y:S01]  /*a8920*/  IMAD.MOV.U32 R5, RZ, RZ, R18 ;  /* 0x000000ffff057224 */ /* 0x000fe200078e0012 */
[----:B------:R-:W-:-:S04]  /*a8930*/  SEL R6, R6, RZ, !P0 ;  /* 0x000000ff06067207 */ /* 0x000fc80004000000 */
[----:B------:R1:W-:Y:S11]  /*a8940*/  LDGSTS.E [R40+0x27a00], [R4.64], P2 ;  /* 0x27a0000004287fae */ /* 0x0003f60009121846 */
[----:B------:R-:W-:Y:S07]  /*a8950*/  @!UPT UIADD3 URZ, URZ, URZ, URZ ;  /* 0x0000003f3f3ff290 */ /* 0x000fee000fffe03f */
[----:B------:R-:W-:Y:S01]  /*a8960*/  HMMA.1688.F32.TF32 R212, R188, R96, R212 ;  /* 0x00000060bcd4723c */ /* 0x000fe200000810d4 */
[----:B-1----:R-:W-:Y:S01]  /*a8970*/  MOV R4, R8 ;  /* 0x0000000800047202 */ /* 0x002fe20000000f00 */
[----:B------:R-:W-:Y:S01]  /*a8980*/  IMAD.MOV.U32 R5, RZ, RZ, R16 ;  /* 0x000000ffff057224 */ /* 0x000fe200078e0010 */
[----:B------:R-:W-:Y:S01]  /*a8990*/  ISETP.GT.AND P1, PT, R3, 0x5f, PT ;  /* 0x0000005f0300780c */ /* 0x000fe20003f24270 */
[----:B------:R-:W3:Y:S01]  /*a89a0*/  LDL.LU R8, [R1+0x2770] ;  /* 0x0027700001087983 */ /* 0x000ee20000300800 */
[----:B------:R-:W-:Y:S02]  /*a89b0*/  ISETP.NE.U32.AND P5, PT, R6, RZ, PT ;  /* 0x000000ff0600720c */ /* 0x000fe40003fa5070 */
[----:B------:R-:W-:Y:S01]  /*a89c0*/  SEL R6, RZ, 0x4, !P1 ;  /* 0x00000004ff067807 */ /* 0x000fe20004800000 */
[----:B------:R1:W-:Y:S11]  /*a89d0*/  LDGSTS.E [R40+0x27c00], [R4.64], P2 ;  /* 0x27c0000004287fae */ /* 0x0003f60009121846 */
[----:B------:R-:W-:Y:S05]  /*a89e0*/  @!UPT UIADD3 URZ, URZ, URZ, URZ ;  /* 0x0000003f3f3ff290 */ /* 0x000fea000fffe03f */
[----:B------:R-:W-:Y:S01]  /*a89f0*/  HMMA.1688.F32.TF32 R20, R192, R98, R212 ;  /* 0x00000062c014723c */ /* 0x000fe200000810d4 */
[----:B------:R-:W-:Y:S01]  /*a8a00*/  IMAD.X R12, R12, 0x1, R2, P6 ;  /* 0x000000010c0c7824 */ /* 0x000fe200030e0602 */
[----:B------:R-:W-:Y:S01]  /*a8a10*/  IADD3 R13, P1, R13, R0, RZ ;  /* 0x000000000d0d7210 */ /* 0x000fe20007f3e0ff */
[----:B-1----:R-:W-:-:S03]  /*a8a20*/  IMAD.MOV.U32 R4, RZ, RZ, R11 ;  /* 0x000000ffff047224 */ /* 0x002fc600078e000b */
[----:B------:R1:W-:Y:S01]  /*a8a30*/  STL [R1+0x2684], R12 ;  /* 0x0026840c01007387 */ /* 0x0003e20000100800 */
[----:B------:R-:W-:-:S05]  /*a8a40*/  MOV R5, R12 ;  /* 0x0000000c00057202 */ /* 0x000fca0000000f00 */
[----:B------:R2:W-:Y:S04]  /*a8a50*/  LDGSTS.E [R40+0x27e00], [R4.64], P2 ;  /* 0x27e0000004287fae */ /* 0x0005e80009121846 */
[----:B-1----:R-:W3:Y:S04]  /*a8a60*/  LDL.LU R12, [R1+0x276c] ;  /* 0x00276c00010c7983 */ /* 0x002ee80000300800 */
[----:B------:R-:W3:Y:S01]  /*a8a70*/  LDL.LU R11, [R1+0x2778] ;  /* 0x00277800010b7983 */ /* 0x000ee20000300800 */
[----:B--2---:R-:W-:Y:S01]  /*a8a80*/  IMAD.X R17, R17, 0x1, R2, P1 ;  /* 0x0000000111117824 */ /* 0x004fe200008e0602 */
[----:B------:R-:W-:-:S02]  /*a8a90*/  IADD3 R15, P6, R15, R0, RZ ;  /* 0x000000000f0f7210 */ /* 0x000fc40007fde0ff */
[----:B------:R-:W-:Y:S04]  /*a8aa0*/  STL [R1+0x26f0], R13 ;  /* 0x0026f00d01007387 */ /* 0x000fe80000100800 */
[----:B------:R-:W2:Y:S04]  /*a8ab0*/  LDL.LU R16, [R1+0x2780] ;  /* 0x0027800001107983 */ /* 0x000ea80000300800 */
[----:B------:R-:W-:Y:S01]  /*a8ac0*/  STL [R1+0x26f8], R15 ;  /* 0x0026f80f01007387 */ /* 0x000fe20000100800 */
[----:B------:R-:W-:-:S03]  /*a8ad0*/  IADD3 R10, P2, R10, R0, RZ ;  /* 0x000000000a0a7210 */ /* 0x000fc60007f5e0ff */
[----:B------:R1:W-:Y:S04]  /*a8ae0*/  STL [R1+0x26ec], R17 ;  /* 0x0026ec1101007387 */ /* 0x0003e80000100800 */
[----:B------:R-:W-:Y:S04]  /*a8af0*/  STL.64 [R1+0xa0], R20 ;  /* 0x0000a01401007387 */ /* 0x000fe80000100a00 */
[----:B------:R-:W-:Y:S01]  /*a8b00*/  STL.64 [R1+0xa8], R22 ;  /* 0x0000a81601007387 */ /* 0x000fe20000100a00 */
[----:B------:R-:W-:-:S03]  /*a8b10*/  IMAD.MOV.U32 R5, RZ, RZ, R17 ;  /* 0x000000ffff057224 */ /* 0x000fc600078e0011 */
[----:B------:R-:W2:Y:S01]  /*a8b20*/  LDL.LU R18, [R1+0x2774] ;  /* 0x0027740001127983 */ /* 0x000ea20000300800 */
[----:B------:R-:W-:-:S03]  /*a8b30*/  MOV R4, R13 ;  /* 0x0000000d00047202 */ /* 0x000fc60000000f00 */
[----:B-1----:R-:W2:Y:S04]  /*a8b40*/  LDL.LU R17, [R1+0x277c] ;  /* 0x00277c0001117983 */ /* 0x002ea80000300800 */
[----:B------:R1:W-:Y:S04]  /*a8b50*/  STL [R1+0x2700], R10 ;  /* 0x0027000a01007387 */ /* 0x0003e80000100800 */
[----:B------:R1:W-:Y:S01]  /*a8b60*/  LDGSTS.E [R40+0x29800], [R4.64], P4 ;  /* 0x2980000004287fae */ /* 0x0003e2000a121846 */
[----:B------:R-:W-:-:S05]  /*a8b70*/  IMAD.X R19, R19, 0x1, R2, P6 ;  /* 0x0000000113137824 */ /* 0x000fca00030e0602 */
[----:B------:R-:W-:Y:S04]  /*a8b80*/  STL [R1+0x26f4], R19 ;  /* 0x0026f41301007387 */ /* 0x000fe80000100800 */
[----:B------:R-:W2:Y:S01]  /*a8b90*/  LDL.LU R13, [R1+0x2788] ;  /* 0x00278800010d7983 */ /* 0x000ea20000300800 */
[----:B-1----:R-:W-:Y:S01]  /*a8ba0*/  MOV R4, R15 ;  /* 0x0000000f00047202 */ /* 0x002fe20000000f00 */
[----:B------:R-:W-:Y:S02]  /*a8bb0*/  IMAD.MOV.U32 R5, RZ, RZ, R19 ;  /* 0x000000ffff057224 */ /* 0x000fe400078e0013 */
[----:B----4-:R-:W-:-:S03]  /*a8bc0*/  IMAD.X R14, R14, 0x1, R2, P2 ;  /* 0x000000010e0e7824 */ /* 0x010fc600010e0602 */
[----:B------:R1:W-:Y:S02]  /*a8bd0*/  LDGSTS.E [R40+0x29a00], [R4.64], P4 ;  /* 0x29a0000004287fae */ /* 0x0003e4000a121846 */
[----:B-1----:R-:W-:Y:S01]  /*a8be0*/  MOV R4, R10 ;  /* 0x0000000a00047202 */ /* 0x002fe20000000f00 */
[----:B------:R-:W-:-:S05]  /*a8bf0*/  IMAD.MOV.U32 R5, RZ, RZ, R14 ;  /* 0x000000ffff057224 */ /* 0x000fca00078e000e */
[----:B------:R1:W-:Y:S01]  /*a8c00*/  LDGSTS.E [R40+0x29c00], [R4.64], P4 ;  /* 0x29c0000004287fae */ /* 0x0003e2000a121846 */
[----:B---3--:R-:W-:-:S05]  /*a8c10*/  IADD3 R7, P6, R7, R0, RZ ;  /* 0x0000000007077210 */ /* 0x008fca0007fde0ff */
[----:B------:R-:W-:Y:S04]  /*a8c20*/  STL [R1+0x2708], R7 ;  /* 0x0027080701007387 */ /* 0x000fe80000100800 */
[----:B------:R3:W-:Y:S04]  /*a8c30*/  STL [R1+0x26fc], R14 ;  /* 0x0026fc0e01007387 */ /* 0x0007e80000100800 */
[----:B------:R-:W4:Y:S01]  /*a8c40*/  LDL.LU R15, [R1+0x2784] ;  /* 0x00278400010f7983 */ /* 0x000f220000300800 */
[----:B-1----:R-:W-:-:S03]  /*a8c50*/  IMAD.MOV.U32 R4, RZ, RZ, R7 ;  /* 0x000000ffff047224 */ /* 0x002fc600078e0007 */
[----:B------:R-:W4:Y:S01]  /*a8c60*/  LDL.LU R10, [R1+0x27f0] ;  /* 0x0027f000010a7983 */ /* 0x000f220000300800 */
[----:B------:R-:W-:-:S05]  /*a8c70*/  IMAD.X R9, R9, 0x1, R2, P6 ;  /* 0x0000000109097824 */ /* 0x000fca00030e0602 */
[----:B------:R1:W-:Y:S04]  /*a8c80*/  STL [R1+0x2704], R9 ;  /* 0x0027040901007387 */ /* 0x0003e80000100800 */
[----:B---3--:R-:W3:Y:S04]  /*a8c90*/  LDL.LU R14, [R1+0x27ec] ;  /* 0x0027ec00010e7983 */ /* 0x008ee80000300800 */
[----:B------:R-:W3:Y:S01]  /*a8ca0*/  LDL.LU R7, [R1+0x27f8] ;  /* 0x0027f80001077983 */ /* 0x000ee20000300800 */
[----:B------:R-:W-:Y:S11]  /*a8cb0*/  HMMA.1688.F32.TF32 R132, R180, R36, R132 ;  /* 0x00000024b484723c */ /* 0x000ff60000081084 */
[----:B------:R-:W-:Y:S11]  /*a8cc0*/  @!UPT UIADD3 URZ, URZ, URZ, URZ ;  /* 0x0000003f3f3ff290 */ /* 0x000ff6000fffe03f */
[----:B------:R-:W-:Y:S02]  /*a8cd0*/  @!UPT UIADD3 URZ, URZ, URZ, URZ ;  /* 0x0000003f3f3ff290 */ /* 0x000fe4000fffe03f */
[C---:B------:R-:W-:Y:S08]  /*a8ce0*/  HMMA.1688.F32.TF32 R132, R184.reuse, R38, R132 ;  /* 0x00000026b884723c */ /* 0x040ff00000081084 */
[----:B------:R-:W-:Y:S11]  /*a8cf0*/  HMMA.1688.F32.TF32 R136, R184, R42, R136 ;  /* 0x0000002ab888723c */ /* 0x000ff60000081088 */
[----:B------:R-:W-:Y:S05]  /*a8d00*/  @!UPT UIADD3 URZ, URZ, URZ, URZ ;  /* 0x0000003f3f3ff290 */ /* 0x000fea000fffe03f */
[C---:B------:R-:W-:Y:S01]  /*a8d10*/  HMMA.1688.F32.TF32 R132, R188.reuse, R100, R132 ;  /* 0x00000064bc84723c */ /* 0x040fe20000081084 */
[----:B------:R-:W-:Y:S02]  /*a8d20*/  SEL R6, R6, RZ, !P0 ;  /* 0x000000ff06067207 */ /* 0x000fe40004000000 */
[----:B------:R-:W-:Y:S02]  /*a8d30*/  ISETP.GT.AND P2, PT, R3, 0x63, PT ;  /* 0x000000630300780c */ /* 0x000fe40003f44270 */
[----:B------:R-:W-:Y:S02]  /*a8d40*/  ISETP.NE.U32.AND P1, PT, R6, RZ, PT ;  /* 0x000000ff0600720c */ /* 0x000fe40003f25070 */
[----:B------:R-:W-:Y:S01]  /*a8d50*/  SEL R6, RZ, 0x4, !P2 ;  /* 0x00000004ff067807 */ /* 0x000fe20005000000 */
[----:B------:R-:W-:Y:S01]  /*a8d60*/  HMMA.1688.F32.TF32 R136, R188, R104, R136 ;  /* 0x00000068bc88723c */ /* 0x000fe20000081088 */
[-C--:B------:R-:W-:Y:S11]  /*a8d70*/  IADD3 R8, P2, R8, R0.reuse, RZ ;  /* 0x0000000008087210 */ /* 0x080ff60007f5e0ff */
[----:B------:R-:W-:Y:S04]  /*a8d80*/  @!UPT UIADD3 URZ, URZ, URZ, URZ ;  /* 0x0000003f3f3ff290 */ /* 0x000fe8000fffe03f */
[----:B------:R-:W-:Y:S01]  /*a8d90*/  HMMA.1688.F32.TF32 R20, R192, R102, R132 ;  /* 0x00000066c014723c */ /* 0x000fe20000081084 */
[----:B------:R-:W-:Y:S01]  /*a8da0*/  IADD3 R11, P6, R11, R0, RZ ;  /* 0x000000000b0b7210 */ /* 0x000fe20007fde0ff */
[--C-:B------:R-:W-:Y:S01]  /*a8db0*/  IMAD.X R12, R12, 0x1, R2.reuse, P2 ;  /* 0x000000010c0c7824 */ /* 0x100fe200010e0602 */
[----:B------:R-:W-:Y:S01]  /*a8dc0*/  MOV R5, R9 ;  /* 0x0000000900057202 */ /* 0x000fe20000000f00 */
[----:B------:R-:W-:Y:S04]  /*a8dd0*/  STL [R1+0x2770], R8 ;  /* 0x0027700801007387 */ /* 0x000fe80000100800 */
[----:B-1----:R-:W3:Y:S04]  /*a8de0*/  LDL.LU R9, [R1+0x2800] ;  /* 0x0028000001097983 */ /* 0x002ee80000300800 */
[----:B------:R-:W-:Y:S04]  /*a8df0*/  STL [R1+0x2778], R11 ;  /* 0x0027780b01007387 */ /* 0x000fe80000100800 */
[----:B------:R1:W-:Y:S01]  /*a8e00*/  STL [R1+0x276c], R12 ;  /* 0x00276c0c01007387 */ /* 0x0003e20000100800 */
[----:B--2---:R-:W-:-:S03]  /*a8e10*/  IMAD.X R18, R18, 0x1, R2, P6 ;  /* 0x0000000112127824 */ /* 0x004fc600030e0602 */
[----:B------:R2:W-:Y:S04]  /*a8e20*/  LDGSTS.E [R40+0x29e00], [R4.64], P4 ;  /* 0x29e0000004287fae */ /* 0x0005e8000a121846 */
[----:B------:R-:W-:Y:S01]  /*a8e30*/  STL.64 [R1+0x90], R20 ;  /* 0x0000901401007387 */ /* 0x000fe20000100a00 */
[----:B------:R-:W-:-:S03]  /*a8e40*/  IADD3 R16, P4, R16, R0, RZ ;  /* 0x0000000010107210 */ /* 0x000fc60007f9e0ff */
[----:B------:R2:W-:Y:S04]  /*a8e50*/  STL.64 [R1+0x98], R22 ;  /* 0x0000981601007387 */ /* 0x0005e80000100a00 */
[----:B------:R-:W3:Y:S01]  /*a8e60*/  LDL.LU R19, [R1+0x27f4] ;  /* 0x0027f40001137983 */ /* 0x000ee20000300800 */
[----:B--2---:R-:W-:Y:S01]  /*a8e70*/  IMAD.MOV.U32 R5, RZ, RZ, R12 ;  /* 0x000000ffff057224 */ /* 0x004fe200078e000c */
[----:B------:R-:W-:Y:S02]  /*a8e80*/  MOV R4, R8 ;  /* 0x0000000800047202 */ /* 0x000fe40000000f00 */
[----:B-1----:R-:W2:Y:S04]  /*a8e90*/  LDL.LU R12, [R1+0x27fc] ;  /* 0x0027fc00010c7983 */ /* 0x002ea80000300800 */
[----:B------:R-:W-:Y:S01]  /*a8ea0*/  STL [R1+0x2780], R16 ;  /* 0x0027801001007387 */ /* 0x000fe20000100800 */
[----:B------:R-:W-:-:S03]  /*a8eb0*/  IADD3 R13, P6, R13, R0, RZ ;  /* 0x000000000d0d7210 */ /* 0x000fc60007fde0ff */
[----:B------:R-:W-:Y:S01]  /*a8ec0*/  STL [R1+0x2774], R18 ;  /* 0x0027741201007387 */ /* 0x000fe20000100800 */
[----:B------:R-:W-:Y:S01]  /*a8ed0*/  IMAD.X R17, R17, 0x1, R2, P4 ;  /* 0x0000000111117824 */ /* 0x000fe200020e0602 */
[----:B------:R-:W-:Y:S02]  /*a8ee0*/  HMMA.1688.F32.TF32 R20, R192, R106, R136 ;  /* 0x0000006ac014723c */ /* 0x000fe40000081088 */
[----:B------:R-:W2:Y:S01]  /*a8ef0*/  LDL.LU R8, [R1+0x2808] ;  /* 0x0028080001087983 */ /* 0x000ea20000300800 */
[----:B------:R-:W-:-:S03]  /*a8f00*/  SEL R6, R6, RZ, !P0 ;  /* 0x000000ff06067207 */ /* 0x000fc60004000000 */
[----:B------:R1:W-:Y:S01]  /*a8f10*/  LDGSTS.E [R40+0x2b800], [R4.64], P3 ;  /* 0x2b80000004287fae */ /* 0x0003e20009921846 */
[----:B------:R-:W-:-:S03]  /*a8f20*/  ISETP.GT.AND P4, PT, R3, 0x67, PT ;  /* 0x000000670300780c */ /* 0x000fc60003f84270 */
[----:B------:R-:W-:Y:S04]  /*a8f30*/  STL [R1+0x2788], R13 ;  /* 0x0027880d01007387 */ /* 0x000fe80000100800 */
[----:B------:R1:W-:Y:S02]  /*a8f40*/  STL [R1+0x277c], R17 ;  /* 0x00277c1101007387 */ /* 0x0003e40000100800 */
[----:B-1----:R-:W-:Y:S01]  /*a8f50*/  MOV R4, R11 ;  /* 0x0000000b00047202 */ /* 0x002fe20000000f00 */
[----:B------:R-:W-:Y:S01]  /*a8f60*/  IMAD.MOV.U32 R5, RZ, RZ, R18 ;  /* 0x000000ffff057224 */ /* 0x000fe200078e0012 */
[----:B------:R-:W2:Y:S01]  /*a8f70*/  LDL.LU R11, [R1+0x2804] ;  /* 0x00280400010b7983 */ /* 0x000ea20000300800 */
[----:B------:R-:W-:Y:S02]  /*a8f80*/  ISETP.NE.U32.AND P2, PT, R6, RZ, PT ;  /* 0x000000ff0600720c */ /* 0x000fe40003f45070 */
[----:B------:R-:W-:Y:S01]  /*a8f90*/  SEL R6, RZ, 0x4, !P4 ;  /* 0x00000004ff067807 */ /* 0x000fe20006000000 */
[----:B------:R1:W-:Y:S02]  /*a8fa0*/  LDGSTS.E [R40+0x2ba00], [R4.64], P3 ;  /* 0x2ba0000004287fae */ /* 0x0003e40009921846 */
[----:B-1----:R-:W-:Y:S01]  /*a8fb0*/  MOV R4, R16 ;  /* 0x0000001000047202 */ /* 0x002fe20000000f00 */
[----:B------:R-:W-:-:S02]  /*a8fc0*/  IMAD.MOV.U32 R5, RZ, RZ, R17 ;  /* 0x000000ffff057224 */ /* 0x000fc400078e0011 */
[----:B------:R-:W2:Y:S04]  /*a8fd0*/  LDL.LU R17, [R1+0x2870] ;  /* 0x0028700001117983 */ /* 0x000ea80000300800 */
[----:B------:R1:W-:Y:S02]  /*a8fe0*/  LDGSTS.E [R40+0x2bc00], [R4.64], P3 ;  /* 0x2bc0000004287fae */ /* 0x0003e40009921846 */
[----:B-1----:R-:W-:Y:S02]  /*a8ff0*/  IMAD.MOV.U32 R4, RZ, RZ, R13 ;  /* 0x000000ffff047224 */ /* 0x002fe400078e000d */
[----:B----4-:R-:W-:Y:S01]  /*a9000*/  IMAD.X R15, R15, 0x1, R2, P6 ;  /* 0x000000010f0f7824 */ /* 0x010fe200030e0602 */
[----:B------:R-:W-:-:S04]  /*a9010*/  IADD3 R10, P4, R10, R0, RZ ;  /* 0x000000000a0a7210 */ /* 0x000fc80007f9e0ff */
[----:B------:R1:W-:Y:S01]  /*a9020*/  STL [R1+0x2784], R15 ;  /* 0x0027840f01007387 */ /* 0x0003e20000100800 */
[----:B------:R-:W-:-:S03]  /*a9030*/  MOV R5, R15 ;  /* 0x0000000f00057202 */ /* 0x000fc60000000f00 */
[----:B------:R-:W4:Y:S04]  /*a9040*/  LDL.LU R18, [R1+0x286c] ;  /* 0x00286c0001127983 */ /* 0x000f280000300800 */
[----:B------:R3:W-:Y:S04]  /*a9050*/  LDGSTS.E [R40+0x2be00], [R4.64], P3 ;  /* 0x2be0000004287fae */ /* 0x0007e80009921846 */
[----:B-1----:R-:W4:Y:S01]  /*a9060*/  LDL.LU R15, [R1+0x2878] ;  /* 0x00287800010f7983 */ /* 0x002f220000300800 */
[----:B---3--:R-:W-:-:S03]  /*a9070*/  IMAD.X R14, R14, 0x1, R2, P4 ;  /* 0x000000010e0e7824 */ /* 0x008fc600020e0602 */
[----:B------:R-:W-:Y:S01]  /*a9080*/  STL [R1+0x27f0], R10 ;  /* 0x0027f00a01007387 */ /* 0x000fe20000100800 */
[----:B------:R-:W-:-:S03]  /*a9090*/  IADD3 R7, P6, R7, R0, RZ ;  /* 0x0000000007077210 */ /* 0x000fc60007fde0ff */
[----:B------:R-:W3:Y:S04]  /*a90a0*/  LDL.LU R13, [R1+0x2880] ;  /* 0x00288000010d7983 */ /* 0x000ee80000300800 */
[----:B------:R-:W-:Y:S04]  /*a90b0*/  STL [R1+0x27f8], R7 ;  /* 0x0027f80701007387 */ /* 0x000fe80000100800 */
[----:B------:R1:W-:Y:S04]  /*a90c0*/  STL [R1+0x27ec], R14 ;  /* 0x0027ec0e01007387 */ /* 0x0003e80000100800 */
[----:B------:R-:W-:Y:S04]  /*a90d0*/  STL.64 [R1+0x60], R20 ;  /* 0x0000601401007387 */ /* 0x000fe80000100a00 */
[----:B------:R-:W-:Y:S04]  /*a90e0*/  STL.64 [R1+0x68], R22 ;  /* 0x0000681601007387 */ /* 0x000fe80000100a00 */
[----:B------:R-:W3:Y:S01]  /*a90f0*/  LDL.LU R16, [R1+0x2874] ;  /* 0x0028740001107983 */ /* 0x000ee20000300800 */
[----:B------:R-:W-:Y:S01]  /*a9100*/  IMAD.MOV.U32 R5, RZ, RZ, R14 ;  /* 0x000000ffff057224 */ /* 0x000fe200078e000e */
[----:B------:R-:W-:-:S02]  /*a9110*/  MOV R4, R10 ;  /* 0x0000000a00047202 */ /* 0x000fc40000000f00 */
[----:B-1----:R-:W3:Y:S04]  /*a9120*/  LDL.LU R14, [R1+0x287c] ;  /* 0x00287c00010e7983 */ /* 0x002ee80000300800 */
[----:B------:R1:W-:Y:S02]  /*a9130*/  LDGSTS.E [R40+0x2d800], [R4.64], P5 ;  /* 0x2d80000004287fae */ /* 0x0003e4000a921846 */
[----:B-1----:R-:W-:Y:S02]  /*a9140*/  MOV R4, R7 ;  /* 0x0000000700047202 */ /* 0x002fe40000000f00 */
[----:B------:R-:W-:-:S04]  /*a9150*/  SEL R6, R6, RZ, !P0 ;  /* 0x000000ff06067207 */ /* 0x000fc80004000000 */
[----:B------:R-:W-:Y:S02]  /*a9160*/  ISETP.NE.U32.AND P3, PT, R6, RZ, PT ;  /* 0x000000ff0600720c */ /* 0x000fe40003f65070 */
[----:B------:R-:W-:-:S05]  /*a9170*/  IADD3 R9, P4, R9, R0, RZ ;  /* 0x0000000009097210 */ /* 0x000fca0007f9e0ff */
[----:B------:R-:W-:Y:S01]  /*a9180*/  STL [R1+0x2800], R9 ;  /* 0x0028000901007387 */ /* 0x000fe20000100800 */
[----:B------:R-:W-:-:S05]  /*a9190*/  IMAD.X R19, R19, 0x1, R2, P6 ;  /* 0x0000000113137824 */ /* 0x000fca00030e0602 */
[----:B------:R-:W-:Y:S04]  /*a91a0*/  STL [R1+0x27f4], R19 ;  /* 0x0027f41301007387 */ /* 0x000fe80000100800 */
[----:B------:R-:W3:Y:S01]  /*a91b0*/  LDL.LU R10, [R1+0x2888] ;  /* 0x00288800010a7983 */ /* 0x000ee20000300800 */
[----:B--2---:R-:W-:Y:S02]  /*a91c0*/  IMAD.X R12, R12, 0x1, R2, P4 ;  /* 0x000000010c0c7824 */ /* 0x004fe400020e0602 */
[----:B------:R-:W-:Y:S01]  /*a91d0*/  IMAD.MOV.U32 R5, RZ, RZ, R19 ;  /* 0x000000ffff057224 */ /* 0x000fe200078e0013 */
[----:B------:R-:W-:-:S04]  /*a91e0*/  IADD3 R8, P6, R8, R0, RZ ;  /* 0x0000000008087210 */ /* 0x000fc80007fde0ff */
[----:B------:R1:W-:Y:S04]  /*a91f0*/  LDGSTS.E [R40+0x2da00], [R4.64], P5 ;  /* 0x2da0000004287fae */ /* 0x0003e8000a921846 */
[----:B------:R-:W-:Y:S04]  /*a9200*/  STL [R1+0x2808], R8 ;  /* 0x0028080801007387 */ /* 0x000fe80000100800 */
[----:B------:R2:W-:Y:S04]  /*a9210*/  STL [R1+0x27fc], R12 ;  /* 0x0027fc0c01007387 */ /* 0x0005e80000100800 */
[----:B------:R-:W3:Y:S01]  /*a9220*/  LDL.LU R7, [R1+0x28f0] ;  /* 0x0028f00001077983 */ /* 0x000ee20000300800 */
[----:B-1----:R-:W-:Y:S01]  /*a9230*/  MOV R4, R9 ;  /* 0x0000000900047202 */ /* 0x002fe20000000f00 */
[----:B------:R-:W-:-:S02]  /*a9240*/  IMAD.MOV.U32 R5, RZ, RZ, R12 ;  /* 0x000000ffff057224 */ /* 0x000fc400078e000c */
[----:B------:R-:W-:Y:S01]  /*a9250*/  IMAD.X R11, R11, 0x1, R2, P6 ;  /* 0x000000010b0b7824 */ /* 0x000fe200030e0602 */
[----:B--2---:R-:W2:Y:S04]  /*a9260*/  LDL.LU R12, [R1+0x2884] ;  /* 0x00288400010c7983 */ /* 0x004ea80000300800 */
[----:B------:R-:W2:Y:S04]  /*a9270*/  LDL.LU R9, [R1+0x28f8] ;  /* 0x0028f80001097983 */ /* 0x000ea80000300800 */
[----:B------:R1:W-:Y:S04]  /*a9280*/  LDGSTS.E [R40+0x2dc00], [R4.64], P5 ;  /* 0x2dc0000004287fae */ /* 0x0003e8000a921846 */
[----:B------:R1:W-:Y:S01]  /*a9290*/  STL [R1+0x2804], R11 ;  /* 0x0028040b01007387 */ /* 0x0003e20000100800 */
[----:B------:R-:W-:Y:S01]  /*a92a0*/  ISETP.GT.AND P4, PT, R3, 0x6b, PT ;  /* 0x0000006b0300780c */ /* 0x000fe20003f84270 */
[----:B-1----:R-:W-:-:S02]  /*a92b0*/  IMAD.MOV.U32 R4, RZ, RZ, R8 ;  /* 0x000000ffff047224 */ /* 0x002fc400078e0008 */
[----:B------:R-:W2:Y:S01]  /*a92c0*/  LDL.LU R8, [R1+0x28ec] ;  /* 0x0028ec0001087983 */ /* 0x000ea20000300800 */
[-C--:B------:R-:W-:Y:S02]  /*a92d0*/  IADD3 R17, P6, R17, R0.reuse, RZ ;  /* 0x0000000011117210 */ /* 0x080fe40007fde0ff */
[----:B------:R-:W-:Y:S02]  /*a92e0*/  MOV R5, R11 ;  /* 0x0000000b00057202 */ /* 0x000fe40000000f00 */
[----:B------:R-:W-:Y:S01]  /*a92f0*/  SEL R6, RZ, 0x4, !P4 ;  /* 0x00000004ff067807 */ /* 0x000fe20006000000 */
[----:B------:R-:W2:Y:S04]  /*a9300*/  LDL.LU R11, [R1+0x28f4] ;  /* 0x0028f400010b7983 */ /* 0x000ea80000300800 */
[----:B------:R1:W-:Y:S04]  /*a9310*/  LDGSTS.E [R40+0x2de00], [R4.64], P5 ;  /* 0x2de0000004287fae */ /* 0x0003e8000a921846 */
[----:B------:R-:W-:Y:S04]  /*a9320*/  STL [R1+0x2870], R17 ;  /* 0x0028701101007387 */ /* 0x000fe80000100800 */
[----:B------:R-:W2:Y:S01]  /*a9330*/  LDL.LU R24, [R1+0x2900] ;  /* 0x0029000001187983 */ /* 0x000ea20000300800 */
[----:B----4-:R-:W-:Y:S01]  /*a9340*/  IMAD.X R18, R18, 0x1, R2, P6 ;  /* 0x0000000112127824 */ /* 0x010fe200030e0602 */
[----:B------:R-:W-:-:S05]  /*a9350*/  IADD3 R15, P4, R15, R0, RZ ;  /* 0x000000000f0f7210 */ /* 0x000fca0007f9e0ff */
[----:B------:R-:W-:Y:S01]  /*a9360*/  STL [R1+0x2878], R15 ;  /* 0x0028780f01007387 */ /* 0x000fe20000100800 */
[----:B---3--:R-:W-:-:S03]  /*a9370*/  IADD3 R13, P5, R13, R0, RZ ;  /* 0x000000000d0d7210 */ /* 0x008fc60007fbe0ff */
[----:B------:R3:W-:Y:S04]  /*a9380*/  STL [R1+0x286c], R18 ;  /* 0x00286c1201007387 */ /* 0x0007e80000100800 */
[----:B------:R-:W4:Y:S04]  /*a9390*/  LDL.LU R25, [R1+0x28fc] ;  /* 0x0028fc0001197983 */ /* 0x000f280000300800 */
[----:B------:R-:W-:Y:S01]  /*a93a0*/  STL [R1+0x2880], R13 ;  /* 0x0028800d01007387 */ /* 0x000fe20000100800 */
[----:B------:R-:W-:-:S05]  /*a93b0*/  IMAD.X R16, R16, 0x1, R2, P4 ;  /* 0x0000000110107824 */ /* 0x000fca00020e0602 */
[----:B------:R2:W-:Y:S04]  /*a93c0*/  STL [R1+0x2874], R16 ;  /* 0x0028741001007387 */ /* 0x0005e80000100800 */
[----:B------:R-:W4:Y:S01]  /*a93d0*/  LDL.LU R22, [R1+0x2908] ;  /* 0x0029080001167983 */ /* 0x000f220000300800 */
[----:B------:R-:W-:Y:S01]  /*a93e0*/  IMAD.X R14, R14, 0x1, R2, P5 ;  /* 0x000000010e0e7824 */ /* 0x000fe200028e0602 */
[----:B-1----:R-:W-:Y:S01]  /*a93f0*/  MOV R4, R17 ;  /* 0x0000001100047202 */ /* 0x002fe20000000f00 */
[----:B------:R-:W-:Y:S01]  /*a9400*/  IMAD.MOV.U32 R5, RZ, RZ, R18 ;  /* 0x000000ffff057224 */ /* 0x000fe200078e0012 */
[----:B------:R-:W4:Y:S01]  /*a9410*/  LDL.LU R23, [R1+0x2904] ;  /* 0x0029040001177983 */ /* 0x000f220000300800 */
[----:B------:R-:W-:-:S03]  /*a9420*/  SEL R6, R6, RZ, !P0 ;  /* 0x000000ff06067207 */ /* 0x000fc60004000000 */
[----:B------:R1:W-:Y:S01]  /*a9430*/  LDGSTS.E [R40+0x2f800], [R4.64], P1 ;  /* 0x2f80000004287fae */ /* 0x0003e20008921846 */
[----:B------:R-:W-:Y:S02]  /*a9440*/  ISETP.NE.U32.AND P6, PT, R6, RZ, PT ;  /* 0x000000ff0600720c */ /* 0x000fe40003fc5070 */
[----:B-1----:R-:W-:Y:S01]  /*a9450*/  MOV R4, R15 ;  /* 0x0000000f00047202 */ /* 0x002fe20000000f00 */
[----:B------:R-:W-:-:S05]  /*a9460*/  IMAD.MOV.U32 R5, RZ, RZ, R16 ;  /* 0x000000ffff057224 */ /* 0x000fca00078e0010 */
[----:B------:R1:W-:Y:S02]  /*a9470*/  LDGSTS.E [R40+0x2fa00], [R4.64], P1 ;  /* 0x2fa0000004287fae */ /* 0x0003e40008921846 */
[----:B-1----:R-:W-:Y:S01]  /*a9480*/  MOV R4, R13 ;  /* 0x0000000d00047202 */ /* 0x002fe20000000f00 */
[----:B------:R-:W-:-:S05]  /*a9490*/  IMAD.MOV.U32 R5, RZ, RZ, R14 ;  /* 0x000000ffff057224 */ /* 0x000fca00078e000e */
[----:B------:R1:W-:Y:S01]  /*a94a0*/  LDGSTS.E [R40+0x2fc00], [R4.64], P1 ;  /* 0x2fc0000004287fae */ /* 0x0003e20008921846 */
[----:B------:R-:W-:-:S05]  /*a94b0*/  IADD3 R10, P4, R10, R0, RZ ;  /* 0x000000000a0a7210 */ /* 0x000fca0007f9e0ff */
[----:B------:R-:W-:Y:S04]  /*a94c0*/  STL [R1+0x2888], R10 ;  /* 0x0028880a01007387 */ /* 0x000fe80000100800 */
[----:B------:R-:W-:Y:S04]  /*a94d0*/  STL [R1+0x287c], R14 ;  /* 0x00287c0e01007387 */ /* 0x000fe80000100800 */
[----:B------:R-:W4:Y:S04]  /*a94e0*/  LDL.LU R20, [R1+0x2970] ;  /* 0x0029700001147983 */ /* 0x000f280000300800 */
[----:B---3--:R-:W3:Y:S01]  /*a94f0*/  LDL.LU R18, [R1+0x2978] ;  /* 0x0029780001127983 */ /* 0x008ee20000300800 */
[----:B------:R-:W-:-:S03]  /*a9500*/  IADD3 R7, P5, R7, R0, RZ ;  /* 0x0000000007077210 */ /* 0x000fc60007fbe0ff */
[----:B------:R-:W3:Y:S04]  /*a9510*/  LDL.LU R15, [R1+0x2980] ;  /* 0x00298000010f7983 */ /* 0x000ee80000300800 */
[----:B------:R-:W3:Y:S01]  /*a9520*/  LDL.LU R21, [R1+0x296c] ;  /* 0x00296c0001157983 */ /* 0x000ee20000300800 */
[----:B--2---:R-:W-:-:S03]  /*a9530*/  IMAD.X R12, R12, 0x1, R2, P4 ;  /* 0x000000010c0c7824 */ /* 0x004fc600020e0602 */
[----:B------:R-:W-:Y:S01]  /*a9540*/  STL [R1+0x28f0], R7 ;  /* 0x0028f00701007387 */ /* 0x000fe20000100800 */
[----:B------:R-:W-:-:S03]  /*a9550*/  IADD3 R9, P4, R9, R0, RZ ;  /* 0x0000000009097210 */ /* 0x000fc60007f9e0ff */
[----:B------:R2:W-:Y:S04]  /*a9560*/  STL [R1+0x2884], R12 ;  /* 0x0028840c01007387 */ /* 0x0005e80000100800 */
[----:B------:R-:W3:Y:S04]  /*a9570*/  LDL.LU R6, [R1+0x2988] ;  /* 0x0029880001067983 */ /* 0x000ee80000300800 */
[----:B------:R-:W3:Y:S01]  /*a9580*/  LDL.LU R19, [R1+0x2974] ;  /* 0x0029740001137983 */ /* 0x000ee20000300800 */
[----:B------:R-:W-:-:S03]  /*a9590*/  IMAD.X R8, R8, 0x1, R2, P5 ;  /* 0x0000000108087824 */ /* 0x000fc600028e0602 */
[----:B------:R-:W-:Y:S01]  /*a95a0*/  STL [R1+0x28f8], R9 ;  /* 0x0028f80901007387 */ /* 0x000fe20000100800 */
[----:B-1----:R-:W-:Y:S01]  /*a95b0*/  MOV R4, R10 ;  /* 0x0000000a00047202 */ /* 0x002fe20000000f00 */
[----:B------:R-:W-:Y:S02]  /*a95c0*/  IMAD.MOV.U32 R5, RZ, RZ, R12 ;  /* 0x000000ffff057224 */ /* 0x000fe400078e000c */
[----:B------:R1:W-:Y:S04]  /*a95d0*/  STL [R1+0x28ec], R8 ;  /* 0x0028ec0801007387 */ /* 0x0003e80000100800 */
[----:B------:R-:W3:Y:S01]  /*a95e0*/  LDL.LU R16, [R1+0x297c] ;  /* 0x00297c0001107983 */ /* 0x000ee20000300800 */
[----:B------:R-:W-:-:S03]  /*a95f0*/  IMAD.X R11, R11, 0x1, R2, P4 ;  /* 0x000000010b0b7824 */ /* 0x000fc600020e0602 */
[----:B------:R1:W-:Y:S04]  /*a9600*/  LDGSTS.E [R40+0x2fe00], [R4.64], P1 ;  /* 0x2fe0000004287fae */ /* 0x0003e80008921846 */
[----:B--2---:R-:W2:Y:S01]  /*a9610*/  LDL.LU R12, [R1+0x2984] ;  /* 0x00298400010c7983 */ /* 0x004ea20000300800 */
[----:B------:R-:W-:-:S03]  /*a9620*/  IADD3 R24, P1, R24, R0, RZ ;  /* 0x0000000018187210 */ /* 0x000fc60007f3e0ff */
[----:B------:R-:W2:Y:S04]  /*a9630*/  LDL.LU R14, [R1+0x29f0] ;  /* 0x0029f000010e7983 */ /* 0x000ea80000300800 */
[----:B------:R-:W-:Y:S01]  /*a9640*/  STL [R1+0x2900], R24 ;  /* 0x0029001801007387 */ /* 0x000fe20000100800 */
[----:B-1----:R-:W-:Y:S01]  /*a9650*/  IMAD.MOV.U32 R5, RZ, RZ, R8 ;  /* 0x000000ffff057224 */ /* 0x002fe200078e0008 */
[----:B------:R-:W-:Y:S02]  /*a9660*/  MOV R4, R7 ;  /* 0x0000000700047202 */ /* 0x000fe40000000f00 */
[----:B------:R1:W-:Y:S04]  /*a9670*/  STL [R1+0x28f4], R11 ;  /* 0x0028f40b01007387 */ /* 0x0003e80000100800 */
[----:B------:R-:W2:Y:S04]  /*a9680*/  LDL.LU R8, [R1+0x29f8] ;  /* 0x0029f80001087983 */ /* 0x000ea80000300800 */
[----:B------:R-:W2:Y:S04]  /*a9690*/  LDL.LU R10, [R1+0x2a00] ;  /* 0x002a0000010a7983 */ /* 0x000ea80000300800 */
[----:B------:R-:W2:Y:S04]  /*a96a0*/  LDL.LU R7, [R1+0x2a08] ;  /* 0x002a080001077983 */ /* 0x000ea80000300800 */
[----:B------:R-:W2:Y:S04]  /*a96b0*/  LDL.LU R17, [R1+0x29ec] ;  /* 0x0029ec0001117983 */ /* 0x000ea80000300800 */
[----:B------:R1:W-:Y:S02]  /*a96c0*/  LDGSTS.E [R40+0x31800], [R4.64], P2 ;  /* 0x3180000004287fae */ /* 0x0003e40009121846 */
[----:B-1----:R-:W-:Y:S01]  /*a96d0*/  IMAD.MOV.U32 R5, RZ, RZ, R11 ;  /* 0x000000ffff057224 */ /* 0x002fe200078e000b */
[----:B------:R-:W-:-:S05]  /*a96e0*/  MOV R4, R9 ;  /* 0x0000000900047202 */ /* 0x000fca0000000f00 */
[----:B------:R1:W-:Y:S01]  /*a96f0*/  LDGSTS.E [R40+0x31a00], [R4.64], P2 ;  /* 0x31a0000004287fae */ /* 0x0003e20009121846 */
[----:B----4-:R-:W-:Y:S01]  /*a9700*/  IMAD.X R25, R25, 0x1, R2, P1 ;  /* 0x0000000119197824 */ /* 0x010fe200008e0602 */
[----:B------:R-:W-:-:S05]  /*a9710*/  IADD3 R22, P4, R22, R0, RZ ;  /* 0x0000000016167210 */ /* 0x000fca0007f9e0ff */
[----:B------:R-:W-:Y:S04]  /*a9720*/  STL [R1+0x2908], R22 ;  /* 0x0029081601007387 */ /* 0x000fe80000100800 */
[----:B------:R-:W-:Y:S04]  /*a9730*/  STL [R1+0x28fc], R25 ;  /* 0x0028fc1901007387 */ /* 0x000fe80000100800 */
[----:B------:R-:W4:Y:S04]  /*a9740*/  LDL.LU R13, [R1+0x29f4] ;  /* 0x0029f400010d7983 */ /* 0x000f280000300800 */
[----:B------:R-:W4:Y:S04]  /*a9750*/  LDL.LU R11, [R1+0x29fc] ;  /* 0x0029fc00010b7983 */ /* 0x000f280000300800 */
[----:B------:R-:W4:Y:S01]  /*a9760*/  LDL.LU R9, [R1+0x2a04] ;  /* 0x002a040001097983 */ /* 0x000f220000300800 */
[----:B-1----:R-:W-:Y:S01]  /*a9770*/  MOV R4, R24 ;  /* 0x0000001800047202 */ /* 0x002fe20000000f00 */
[----:B------:R-:W-:-:S02]  /*a9780*/  IMAD.MOV.U32 R5, RZ, RZ, R25 ;  /* 0x000000ffff057224 */ /* 0x000fc400078e0019 */
[----:B------:R-:W-:-:S03]  /*a9790*/  IMAD.X R23, R23, 0x1, R2, P4 ;  /* 0x0000000117177824 */ /* 0x000fc600020e0602 */
[----:B------:R1:W-:Y:S02]  /*a97a0*/  LDGSTS.E [R40+0x31c00], [R4.64], P2 ;  /* 0x31c0000004287fae */ /* 0x0003e40009121846 */
[----:B-1----:R-:W-:Y:S01]  /*a97b0*/  MOV R4, R22 ;  /* 0x0000001600047202 */ /* 0x002fe20000000f00 */
[----:B------:R-:W-:-:S05]  /*a97c0*/  IMAD.MOV.U32 R5, RZ, RZ, R23 ;  /* 0x000000ffff057224 */ /* 0x000fca00078e0017 */
[----:B------:R1:W-:Y:S01]  /*a97d0*/  LDGSTS.E [R40+0x31e00], [R4.64], P2 ;  /* 0x31e0000004287fae */ /* 0x0003e20009121846 */
[-C--:B------:R-:W-:Y:S02]  /*a97e0*/  IADD3 R20, P1, R20, R0.reuse, RZ ;  /* 0x0000000014147210 */ /* 0x080fe40007f3e0ff */
[----:B---3--:R-:W-:-:S03]  /*a97f0*/  IADD3 R18, P5, R18, R0, RZ ;  /* 0x0000000012127210 */ /* 0x008fc60007fbe0ff */
[----:B-1----:R-:W-:Y:S02]  /*a9800*/  IMAD.MOV.U32 R4, RZ, RZ, R20 ;  /* 0x000000ffff047224 */ /* 0x002fe400078e0014 */
[----:B------:R-:W-:Y:S01]  /*a9810*/  IMAD.X R21, R21, 0x1, R2, P1 ;  /* 0x0000000115157824 */ /* 0x000fe200008e0602 */
[----:B------:R-:W-:-:S03]  /*a9820*/  IADD3 R15, P4, R15, R0, RZ ;  /* 0x000000000f0f7210 */ /* 0x000fc60007f9e0ff */
[----:B------:R-:W-:-:S05]  /*a9830*/  IMAD.MOV.U32 R5, RZ, RZ, R21 ;  /* 0x000000ffff057224 */ /* 0x000fca00078e0015 */
[----:B------:R1:W-:Y:S01]  /*a9840*/  LDGSTS.E [R40+0x33800], [R4.64], P3 ;  /* 0x3380000004287fae */ /* 0x0003e20009921846 */
[----:B------:R-:W-:Y:S01]  /*a9850*/  IMAD.X R19, R19, 0x1, R2, P5 ;  /* 0x0000000113137824 */ /* 0x000fe200028e0602 */
[----:B------:R-:W-:Y:S01]  /*a9860*/  IADD3 R6, P1, R6, R0, RZ ;  /* 0x0000000006067210 */ /* 0x000fe20007f3e0ff */
[----:B-1----:R-:W-:Y:S02]  /*a9870*/  IMAD.MOV.U32 R4, RZ, RZ, R18 ;  /* 0x000000ffff047224 */ /* 0x002fe400078e0012 */
[----:B------:R-:W-:-:S05]  /*a9880*/  IMAD.MOV.U32 R5, RZ, RZ, R19 ;  /* 0x000000ffff057224 */ /* 0x000fca00078e0013 */
[----:B------:R1:W-:Y:S01]  /*a9890*/  LDGSTS.E [R40+0x33a00], [R4.64], P3 ;  /* 0x33a0000004287fae */ /* 0x0003e20009921846 */
[----:B------:R-:W-:-:S03]  /*a98a0*/  IADD3.X R16, R16, R2, RZ, P4, !PT ;  /* 0x0000000210107210 */ /* 0x000fc600027fe4ff */
[----:B------:R-:W-:Y:S01]  /*a98b0*/  STL [R1+0x2970], R20 ;  /* 0x0029701401007387 */ /* 0x000fe20000100800 */
[----:B-1----:R-:W-:Y:S01]  /*a98c0*/  MOV R4, R15 ;  /* 0x0000000f00047202 */ /* 0x002fe20000000f00 */
[----:B------:R-:W-:Y:S01]  /*a98d0*/  IMAD.MOV.U32 R5, RZ, RZ, R16 ;  /* 0x000000ffff057224 */ /* 0x000fe200078e0010 */
[----:B--2---:R-:W-:Y:S01]  /*a98e0*/  IADD3.X R12, R12, R2, RZ, P1, !PT ;  /* 0x000000020c0c7210 */ /* 0x004fe20000ffe4ff */
[----:B------:R-:W-:Y:S01]  /*a98f0*/  STL [R1+0x2904], R23 ;  /* 0x0029041701007387 */ /* 0x000fe20000100800 */
[----:B------:R-:W-:-:S03]  /*a9900*/  IADD3 R14, P1, R14, R0, RZ ;  /* 0x000000000e0e7210 */ /* 0x000fc60007f3e0ff */
[----:B------:R1:W-:Y:S04]  /*a9910*/  LDGSTS.E [R40+0x33c00], [R4.64], P3 ;  /* 0x33c0000004287fae */ /* 0x0003e80009921846 */
[----:B------:R-:W-:Y:S04]  /*a9920*/  STL [R1+0x2978], R18 ;  /* 0x0029781201007387 */ /* 0x000fe80000100800 */
[----:B------:R-:W-:Y:S01]  /*a9930*/  STL [R1+0x296c], R21 ;  /* 0x00296c1501007387 */ /* 0x000fe20000100800 */
[----:B-1----:R-:W-:Y:S01]  /*a9940*/  IMAD.MOV.U32 R4, RZ, RZ, R6 ;  /* 0x000000ffff047224 */ /* 0x002fe200078e0006 */
[----:B------:R-:W-:-:S02]  /*a9950*/  MOV R5, R12 ;  /* 0x0000000c00057202 */ /* 0x000fc40000000f00 */
[----:B------:R-:W-:Y:S01]  /*a9960*/  STL [R1+0x2980], R15 ;  /* 0x0029800f01007387 */ /* 0x000fe20000100800 */
[----:B------:R-:W-:-:S03]  /*a9970*/  IADD3 R8, P2, R8, R0, RZ ;  /* 0x0000000008087210 */ /* 0x000fc60007f5e0ff */
[----:B------:R-:W-:Y:S01]  /*a9980*/  STL [R1+0x2988], R6 ;  /* 0x0029880601007387 */ /* 0x000fe20000100800 */
[----:B------:R-:W-:-:S03]  /*a9990*/  IADD3 R7, P4, R7, R0, RZ ;  /* 0x0000000007077210 */ /* 0x000fc60007f9e0ff */
[----:B------:R-:W-:Y:S01]  /*a99a0*/  STL [R1+0x2974], R19 ;  /* 0x0029741301007387 */ /* 0x000fe20000100800 */
[----:B------:R-:W-:-:S03]  /*a99b0*/  IMAD.X R17, R17, 0x1, R2, P1 ;  /* 0x0000000111117824 */ /* 0x000fc600008e0602 */
[----:B------:R-:W-:Y:S04]  /*a99c0*/  STL [R1+0x297c], R16 ;  /* 0x00297c1001007387 */ /* 0x000fe80000100800 */
[----:B------:R1:W-:Y:S01]  /*a99d0*/  LDGSTS.E [R40+0x33e00], [R4.64], P3 ;  /* 0x33e0000004287fae */ /* 0x0003e20009921846 */
[----:B------:R-:W-:-:S03]  /*a99e0*/  IADD3 R10, P3, R10, R0, RZ ;  /* 0x000000000a0a7210 */ /* 0x000fc60007f7e0ff */
[----:B------:R2:W-:Y:S04]  /*a99f0*/  STL [R1+0x2984], R12 ;  /* 0x0029840c01007387 */ /* 0x0005e80000100800 */
[----:B--2---:R-:W3:Y:S04]  /*a9a00*/  LDL.LU R12, [R1+0x2a70] ;  /* 0x002a7000010c7983 */ /* 0x004ee80000300800 */
[----:B------:R-:W3:Y:S04]  /*a9a10*/  LDL.LU R15, [R1+0x2a78] ;  /* 0x002a7800010f7983 */ /* 0x000ee80000300800 */
[----:B------:R-:W-:Y:S01]  /*a9a20*/  STL [R1+0x29f0], R14 ;  /* 0x0029f00e01007387 */ /* 0x000fe20000100800 */
[----:B-1----:R-:W-:-:S03]  /*a9a30*/  IMAD.MOV.U32 R4, RZ, RZ, R14 ;  /* 0x000000ffff047224 */ /* 0x002fc600078e000e */
[----:B------:R-:W-:Y:S01]  /*a9a40*/  STL [R1+0x29f8], R8 ;  /* 0x0029f80801007387 */ /* 0x000fe20000100800 */
[----:B------:R-:W-:-:S03]  /*a9a50*/  MOV R5, R17 ;  /* 0x0000001100057202 */ /* 0x000fc60000000f00 */
[----:B------:R-:W-:Y:S04]  /*a9a60*/  STL [R1+0x2a00], R10 ;  /* 0x002a000a01007387 */ /* 0x000fe80000100800 */
[----:B------:R1:W-:Y:S04]  /*a9a70*/  STL [R1+0x29ec], R17 ;  /* 0x0029ec1101007387 */ /* 0x0003e80000100800 */
[----:B------:R-:W-:Y:S04]  /*a9a80*/  STL [R1+0x2a08], R7 ;  /* 0x002a080701007387 */ /* 0x000fe80000100800 */
[----:B------:R1:W-:Y:S02]  /*a9a90*/  LDGSTS.E [R40+0x35800], [R4.64], P6 ;  /* 0x3580000004287fae */ /* 0x0003e4000b121846 */
[----:B-1----:R-:W-:-:S02]  /*a9aa0*/  IMAD.MOV.U32 R4, RZ, RZ, R8 ;  /* 0x000000ffff047224 */ /* 0x002fc400078e0008 */
[----:B----4-:R-:W-:Y:S01]  /*a9ab0*/  IMAD.X R13, R13, 0x1, R2, P2 ;  /* 0x000000010d0d7824 */ /* 0x010fe200010e0602 */
[----:B------:R-:W-:-:S04]  /*a9ac0*/  IADD3.X R11, R11, R2, RZ, P3, !PT ;  /* 0x000000020b0b7210 */ /* 0x000fc80001ffe4ff */
[----:B------:R1:W-:Y:S01]  /*a9ad0*/  STL [R1+0x29f4], R13 ;  /* 0x0029f40d01007387 */ /* 0x0003e20000100800 */
[----:B------:R-:W-:-:S03]  /*a9ae0*/  IMAD.X R9, R9, 0x1, R2, P4 ;  /* 0x0000000109097824 */ /* 0x000fc600020e0602 */
[----:B------:R4:W-:Y:S01]  /*a9af0*/  STL [R1+0x29fc], R11 ;  /* 0x0029fc0b01007387 */ /* 0x0009e20000100800 */
[----:B------:R-:W-:-:S03]  /*a9b00*/  IMAD.MOV.U32 R5, RZ, RZ, R13 ;  /* 0x000000ffff057224 */ /* 0x000fc600078e000d */
[----:B------:R1:W-:Y:S04]  /*a9b10*/  STL [R1+0x2a04], R9 ;  /* 0x002a040901007387 */ /* 0x0003e80000100800 */
[----:B------:R-:W2:Y:S04]  /*a9b20*/  LDL.LU R16, [R1+0x2a6c] ;  /* 0x002a6c0001107983 */ /* 0x000ea80000300800 */
[----:B------:R-:W2:Y:S04]  /*a9b30*/  LDL.LU R17, [R1+0x2a74] ;  /* 0x002a740001117983 */ /* 0x000ea80000300800 */
[----:B------:R-:W2:Y:S04]  /*a9b40*/  LDL.LU R8, [R1+0x2a80] ;  /* 0x002a800001087983 */ /* 0x000ea80000300800 */
[----:B-1----:R-:W2:Y:S04]  /*a9b50*/  LDL.LU R13, [R1+0x2a88] ;  /* 0x002a8800010d7983 */ /* 0x002ea80000300800 */
[----:B------:R1:W-:Y:S02]  /*a9b60*/  LDGSTS.E [R40+0x35a00], [R4.64], P6 ;  /* 0x35a0000004287fae */ /* 0x0003e4000b121846 */
[----:B-1----:R-:W-:-:S02]  /*a9b70*/  IMAD.MOV.U32 R5, RZ, RZ, R11 ;  /* 0x000000ffff057224 */ /* 0x002fc400078e000b */
[----:B----4-:R-:W4:Y:S04]  /*a9b80*/  LDL.LU R11, [R1+0x2a7c] ;  /* 0x002a7c00010b7983 */ /* 0x010f280000300800 */
[----:B------:R-:W4:Y:S04]  /*a9b90*/  LDL.LU R14, [R1+0x2a84] ;  /* 0x002a8400010e7983 */ /* 0x000f280000300800 */
[----:B------:R-:W1:Y:S01]  /*a9ba0*/  S2R R251, SR_TID.X ;  /* 0x0000000000fb7919 */ /* 0x000e620000002100 */
[----:B------:R-:W-:-:S03]  /*a9bb0*/  MOV R4, R10 ;  /* 0x0000000a00047202 */ /* 0x000fc60000000f00 */
[----:B------:R-:W4:Y:S01]  /*a9bc0*/  LDL.LU R20, [R1+0x2aec] ;  /* 0x002aec0001147983 */ /* 0x000f220000300800 */
[----:B------:R-:W-:-:S03]  /*a9bd0*/  ISETP.GT.AND P4, PT, R3, 0x6f, PT ;  /* 0x0000006f0300780c */ /* 0x000fc60003f84270 */
[----:B------:R1:W-:Y:S01]  /*a9be0*/  LDGSTS.E [R40+0x35c00], [R4.64], P6 ;  /* 0x35c0000004287fae */ /* 0x0003e2000b121846 */
[C---:B------:R-:W-:Y:S02]  /*a9bf0*/  ISETP.GT.AND P2, PT, R3.reuse, 0x77, PT ;  /* 0x000000770300780c */ /* 0x040fe40003f44270 */
[----:B------:R-:W-:Y:S02]  /*a9c00*/  ISETP.GT.AND P1, PT, R3, 0x73, PT ;  /* 0x000000730300780c */ /* 0x000fe40003f24270 */
[----:B-1----:R-:W-:Y:S02]  /*a9c10*/  MOV R5, R9 ;  /* 0x0000000900057202 */ /* 0x002fe40000000f00 */
[----:B------:R-:W4:Y:S01]  /*a9c20*/  LDL.LU R9, [R1+0x2af0] ;  /* 0x002af00001097983 */ /* 0x000f220000300800 */
[----:B------:R-:W-:Y:S01]  /*a9c30*/  LOP3.LUT R6, R251, 0x7f, RZ, 0xc0, !PT ;  /* 0x0000007ffb067812 */ /* 0x000fe200078ec0ff */
[----:B------:R-:W-:Y:S02]  /*a9c40*/  IMAD.MOV.U32 R4, RZ, RZ, R7 ;  /* 0x000000ffff047224 */ /* 0x000fe400078e0007 */
[----:B------:R-:W4:Y:S01]  /*a9c50*/  LDL.LU R19, [R1+0x2af4] ;  /* 0x002af40001137983 */ /* 0x000f220000300800 */
[----:B------:R-:W-:-:S02]  /*a9c60*/  ISETP.GE.AND P5, PT, R6, R3, PT ;  /* 0x000000030600720c */ /* 0x000fc40003fa6270 */
[----:B------:R-:W-:Y:S01]  /*a9c70*/  SEL R6, RZ, 0x4, !P4 ;  /* 0x00000004ff067807 */ /* 0x000fe20006000000 */
[----:B------:R-:W4:Y:S01]  /*a9c80*/  LDL.LU R7, [R1+0x2af8] ;  /* 0x002af80001077983 */ /* 0x000f220000300800 */
[C---:B------:R-:W-:Y:S02]  /*a9c90*/  ISETP.GT.AND P3, PT, R3.reuse, 0x7b, PT ;  /* 0x0000007b0300780c */ /* 0x040fe40003f64270 */
[----:B------:R-:W-:Y:S01]  /*a9ca0*/  ISETP.GT.AND P4, PT, R3, 0x7f, PT ;  /* 0x0000007f0300780c */ /* 0x000fe20003f84270 */
[----:B------:R1:W-:Y:S01]  /*a9cb0*/  LDGSTS.E [R40+0x35e00], [R4.64], P6 ;  /* 0x35e0000004287fae */ /* 0x0003e2000b121846 */
[----:B------:R-:W-:-:S03]  /*a9cc0*/  SEL R3, R6, RZ, !P0 ;  /* 0x000000ff06037207 */ /* 0x000fc60004000000 */
[----:B------:R-:W4:Y:S01]  /*a9cd0*/  LDL.LU R10, [R1+0x2b00] ;  /* 0x002b0000010a7983 */ /* 0x000f220000300800 */
[----:B------:R-:W-:Y:S02]  /*a9ce0*/  ISETP.NE.U32.AND P6, PT, R3, RZ, PT ;  /* 0x000000ff0300720c */ /* 0x000fe40003fc5070 */
[----:B-1----:R-:W-:Y:S01]  /*a9cf0*/  SEL R4, RZ, 0x4, !P2 ;  /* 0x00000004ff047807 */ /* 0x002fe20005000000 */
[----:B------:R-:W4:Y:S01]  /*a9d00*/  LDL.LU R6, [R1+0x2b08] ;  /* 0x002b080001067983 */ /* 0x000f220000300800 */
[----:B------:R-:W-:Y:S02]  /*a9d10*/  SEL R3, RZ, 0x4, !P1 ;  /* 0x00000004ff037807 */ /* 0x000fe40004800000 */
[----:B------:R-:W-:Y:S02]  /*a9d20*/  SEL R4, R4, RZ, !P0 ;  /* 0x000000ff04047207 */ /* 0x000fe40004000000 */
[----:B------:R-:W-:Y:S02]  /*a9d30*/  SEL R3, R3, RZ, !P0 ;  /* 0x000000ff03037207 */ /* 0x000fe40004000000 */
[----:B---3--:R-:W-:-:S02]  /*a9d40*/  IADD3 R15, P2, R15, R0, RZ ;  /* 0x000000000f0f7210 */ /* 0x008fc40007f5e0ff */
[----:B------:R-:W-:-:S05]  /*a9d50*/  IADD3 R12, P1, R12, R0, RZ ;  /* 0x000000000c0c7210 */ /* 0x000fca0007f3e0ff */
[----:B------:R-:W-:Y:S04]  /*a9d60*/  STL [R1+0x2a70], R12 ;  /* 0x002a700c01007387 */ /* 0x000fe80000100800 */
[----:B------:R-:W-:Y:S01]  /*a9d70*/  STL [R1+0x2a78], R15 ;  /* 0x002a780f01007387 */ /* 0x000fe20000100800 */
[--C-:B--2---:R-:W-:Y:S01]  /*a9d80*/  IMAD.X R17, R17, 0x1, R2.reuse, P2 ;  /* 0x0000000111117824 */ /* 0x104fe200010e0602 */
[----:B------:R-:W-:Y:S02]  /*a9d90*/  ISETP.NE.U32.AND P2, PT, R4, RZ, PT ;  /* 0x000000ff0400720c */ /* 0x000fe40003f45070 */
[----:B------:R-:W-:Y:S01]  /*a9da0*/  SEL R4, RZ, 0x4, !P4 ;  /* 0x00000004ff047807 */ /* 0x000fe20006000000 */
[----:B------:R-:W-:Y:S01]  /*a9db0*/  IMAD.X R16, R16, 0x1, R2, P1 ;  /* 0x0000000110107824 */ /* 0x000fe200008e0602 */
[----:B------:R-:W-:-:S02]  /*a9dc0*/  ISETP.NE.U32.AND P1, PT, R3, RZ, PT ;  /* 0x000000ff0300720c */ /* 0x000fc40003f25070 */
[-C--:B------:R-:W-:Y:S02]  /*a9dd0*/  IADD3 R13, P4, R13, R0.reuse, RZ ;  /* 0x000000000d0d7210 */ /* 0x080fe40007f9e0ff */
[----:B------:R-:W-:Y:S02]  /*a9de0*/  SEL R4, R4, RZ, !P0 ;  /* 0x000000ff04047207 */ /* 0x000fe40004000000 */
[----:B------:R-:W-:Y:S02]  /*a9df0*/  SEL R3, RZ, 0x4, !P3 ;  /* 0x00000004ff037807 */ /* 0x000fe40005800000 */
[----:B------:R-:W-:Y:S02]  /*a9e00*/  IADD3 R8, P3, R8, R0, RZ ;  /* 0x0000000008087210 */ /* 0x000fe40007f7e0ff */
[----:B------:R-:W-:Y:S01]  /*a9e10*/  MOV R5, R16 ;  /* 0x0000001000057202 */ /* 0x000fe20000000f00 */
[----:B------:R1:W-:Y:S04]  /*a9e20*/  STL [R1+0x2a6c], R16 ;  /* 0x002a6c1001007387 */ /* 0x0003e80000100800 */
[----:B------:R-:W-:Y:S01]  /*a9e30*/  STL [R1+0x2a74], R17 ;  /* 0x002a741101007387 */ /* 0x000fe20000100800 */
[----:B----4-:R-:W-:Y:S01]  /*a9e40*/  IADD3.X R11, R11, R2, RZ, P3, !PT ;  /* 0x000000020b0b7210 */ /* 0x010fe20001ffe4ff */
[----:B------:R-:W-:Y:S01]  /*a9e50*/  IMAD.X R14, R14, 0x1, R2, P4 ;  /* 0x000000010e0e7824 */ /* 0x000fe200020e0602 */
[----:B------:R-:W-:Y:S01]  /*a9e60*/  ISETP.NE.U32.AND P4, PT, R4, RZ, PT ;  /* 0x000000ff0400720c */ /* 0x000fe20003f85070 */
[----:B------:R-:W-:Y:S01]  /*a9e70*/  IMAD.MOV.U32 R4, RZ, RZ, R12 ;  /* 0x000000ffff047224 */ /* 0x000fe200078e000c */
[----:B------:R-:W-:Y:S04]  /*a9e80*/  STL [R1+0x2a80], R8 ;  /* 0x002a800801007387 */ /* 0x000fe80000100800 */
[----:B------:R2:W-:Y:S04]  /*a9e90*/  LDGSTS.E [R40+0x37800], [R4.64], P6 ;  /* 0x3780000004287fae */ /* 0x0005e8000b121846 */
[----:B------:R-:W-:Y:S04]  /*a9ea0*/  STL [R1+0x2a88], R13 ;  /* 0x002a880d01007387 */ /* 0x000fe80000100800 */
[----:B------:R3:W-:Y:S01]  /*a9eb0*/  STL [R1+0x2a7c], R11 ;  /* 0x002a7c0b01007387 */ /* 0x0007e20000100800 */
[----:B--2---:R-:W-:-:S02]  /*a9ec0*/  IMAD.MOV.U32 R4, RZ, RZ, R15 ;  /* 0x000000ffff047224 */ /* 0x004fc400078e000f */
[----:B------:R-:W-:Y:S01]  /*a9ed0*/  IMAD.MOV.U32 R5, RZ, RZ, R17 ;  /* 0x000000ffff057224 */ /* 0x000fe200078e0011 */
[----:B------:R2:W-:Y:S04]  /*a9ee0*/  STL [R1+0x2a84], R14 ;  /* 0x002a840e01007387 */ /* 0x0005e80000100800 */
[----:B-1----:R-:W4:Y:S04]  /*a9ef0*/  LDL.LU R16, [R1+0x2afc] ;  /* 0x002afc0001107983 */ /* 0x002f280000300800 */
[----:B------:R1:W-:Y:S04]  /*a9f00*/  LDGSTS.E [R40+0x37a00], [R4.64], P6 ;  /* 0x37a0000004287fae */ /* 0x0003e8000b121846 */
[----:B------:R-:W4:Y:S01]  /*a9f10*/  LDL.LU R12, [R1+0x2b70] ;  /* 0x002b7000010c7983 */ /* 0x000f220000300800 */
[----:B-1----:R-:W-:-:S03]  /*a9f20*/  IMAD.MOV.U32 R5, RZ, RZ, R11 ;  /* 0x000000ffff057224 */ /* 0x002fc600078e000b */
[----:B---3--:R-:W3:Y:S01]  /*a9f30*/  LDL.LU R11, [R1+0x2b04] ;  /* 0x002b0400010b7983 */ /* 0x008ee20000300800 */
[----:B------:R-:W-:Y:S02]  /*a9f40*/  SEL R3, R3, RZ, !P0 ;  /* 0x000000ff03037207 */ /* 0x000fe40004000000 */
[----:B------:R-:W-:Y:S02]  /*a9f50*/  MOV R4, R8 ;  /* 0x0000000800047202 */ /* 0x000fe40000000f00 */
[----:B------:R-:W-:Y:S01]  /*a9f60*/  ISETP.NE.U32.AND P3, PT, R3, RZ, PT ;  /* 0x000000ff0300720c */ /* 0x000fe20003f65070 */
[----:B------:R-:W3:Y:S01]  /*a9f70*/  LDL.LU R8, [R1+0x2b78] ;  /* 0x002b780001087983 */ /* 0x000ee20000300800 */
[----:B------:R-:W-:Y:S02]  /*a9f80*/  SEL R3, RZ, 0x4, P5 ;  /* 0x00000004ff037807 */ /* 0x000fe40002800000 */
[----:B------:R-:W-:Y:S01]  /*a9f90*/  IADD3 R9, P5, R9, R0, RZ ;  /* 0x0000000009097210 */ /* 0x000fe20007fbe0ff */
[----:B------:R1:W-:Y:S04]  /*a9fa0*/  LDGSTS.E [R40+0x37c00], [R4.64], P6 ;  /* 0x37c0000004287fae */ /* 0x0003e8000b121846 */
[----:B------:R-:W3:Y:S04]  /*a9fb0*/  LDL.LU R15, [R1+0x2b6c] ;  /* 0x002b6c00010f7983 */ /* 0x000ee80000300800 */
[----:B------:R-:W3:Y:S01]  /*a9fc0*/  LDL.LU R18, [R1+0x2b74] ;  /* 0x002b740001127983 */ /* 0x000ee20000300800 */
[----:B-1----:R-:W-:Y:S01]  /*a9fd0*/  IMAD.MOV.U32 R4, RZ, RZ, R13 ;  /* 0x000000ffff047224 */ /* 0x002fe200078e000d */
[----:B------:R-:W-:-:S02]  /*a9fe0*/  MOV R5, R14 ;  /* 0x0000000e00057202 */ /* 0x000fc40000000f00 */
[----:B------:R-:W-:Y:S01]  /*a9ff0*/  STL [R1+0x2af0], R9 ;  /* 0x002af00901007387 */ /* 0x000fe20000100800 */
[----:B------:R-:W-:-:S03]  /*aa000*/  IMAD.X R20, R20, 0x1, R2, P5 ;  /* 0x0000000114147824 */ /* 0x000fc600028e0602 */
[----:B--2---:R-:W3:Y:S04]  /*aa010*/  LDL.LU R14, [R1+0x2b7c] ;  /* 0x002b7c00010e7983 */ /* 0x004ee80000300800 */
[----:B------:R1:W-:Y:S01]  /*aa020*/  LDGSTS.E [R40+0x37e00], [R4.64], P6 ;  /* 0x37e0000004287fae */ /* 0x0003e2000b121846 */
[----:B------:R-:W-:-:S03]  /*aa030*/  IADD3 R7, P6, R7, R0, RZ ;  /* 0x0000000007077210 */ /* 0x000fc60007fde0ff */
[----:B------:R-:W3:Y:S01]  /*aa040*/  LDL.LU R13, [R1+0x2b80] ;  /* 0x002b8000010d7983 */ /* 0x000ee20000300800 */
[----:B------:R-:W-:Y:S01]  /*aa050*/  IADD3 R10, P5, R10, R0, RZ ;  /* 0x000000000a0a7210 */ /* 0x000fe20007fbe0ff */
[----:B------:R-:W-:Y:S02]  /*aa060*/  IMAD.X R19, R19, 0x1, R2, P6 ;  /* 0x0000000113137824 */ /* 0x000fe400030e0602 */
[----:B------:R-:W3:Y:S04]  /*aa070*/  LDL.LU R17, [R1+0x2b88] ;  /* 0x002b880001117983 */ /* 0x000ee80000300800 */
[----:B------:R-:W-:Y:S01]  /*aa080*/  STL [R1+0x2af8], R7 ;  /* 0x002af80701007387 */ /* 0x000fe20000100800 */
[----:B-1----:R-:W-:-:S03]  /*aa090*/  IMAD.MOV.U32 R5, RZ, RZ, R20 ;  /* 0x000000ffff057224 */ /* 0x002fc600078e0014 */
[----:B------:R1:W-:Y:S01]  /*aa0a0*/  STL [R1+0x2aec], R20 ;  /* 0x002aec1401007387 */ /* 0x0003e20000100800 */
[----:B------:R-:W-:Y:S02]  /*aa0b0*/  MOV R4, R9 ;  /* 0x0000000900047202 */ /* 0x000fe40000000f00 */
[----:B------:R-:W-:-:S03]  /*aa0c0*/  IADD3 R6, P6, R6, R0, RZ ;  /* 0x0000000006067210 */ /* 0x000fc60007fde0ff */
[----:B------:R1:W-:Y:S04]  /*aa0d0*/  LDGSTS.E [R40+0x39800], [R4.64], P1 ;  /* 0x3980000004287fae */ /* 0x0003e80008921846 */
[----:B-1----:R-:W3:Y:S04]  /*aa0e0*/  LDL.LU R20, [R1+0x2b84] ;  /* 0x002b840001147983 */ /* 0x002ee80000300800 */
[----:B------:R-:W-:Y:S04]  /*aa0f0*/  STL [R1+0x2b00], R10 ;  /* 0x002b000a01007387 */ /* 0x000fe80000100800 */
[----:B------:R-:W-:Y:S04]  /*aa100*/  STL [R1+0x2af4], R19 ;  /* 0x002af41301007387 */ /* 0x000fe80000100800 */
[----:B------:R-:W3:Y:S01]  /*aa110*/  LDL.LU R9, [R1+0x2bf0] ;  /* 0x002bf00001097983 */ /* 0x000ee20000300800 */
[----:B------:R-:W-:Y:S01]  /*aa120*/  MOV R4, R7 ;  /* 0x0000000700047202 */ /* 0x000fe20000000f00 */
[----:B------:R-:W-:-:S02]  /*aa130*/  IMAD.MOV.U32 R5, RZ, RZ, R19 ;  /* 0x000000ffff057224 */ /* 0x000fc400078e0013 */
[----:B------:R-:W3:Y:S04]  /*aa140*/  LDL.LU R7, [R1+0x2bf8] ;  /* 0x002bf80001077983 */ /* 0x000ee80000300800 */
[----:B------:R1:W-:Y:S04]  /*aa150*/  LDGSTS.E [R40+0x39a00], [R4.64], P1 ;  /* 0x39a0000004287fae */ /* 0x0003e80008921846 */
[----:B------:R-:W-:Y:S01]  /*aa160*/  STL [R1+0x2b08], R6 ;  /* 0x002b080601007387 */ /* 0x000fe20000100800 */
[----:B-1----:R-:W-:Y:S01]  /*aa170*/  MOV R4, R10 ;  /* 0x0000000a00047202 */ /* 0x002fe20000000f00 */
[----:B----4-:R-:W-:-:S04]  /*aa180*/  IMAD.X R16, R16, 0x1, R2, P5 ;  /* 0x0000000110107824 */ /* 0x010fc800028e0602 */
[----:B------:R-:W-:Y:S01]  /*aa190*/  IMAD.MOV.U32 R5, RZ, RZ, R16 ;  /* 0x000000ffff057224 */ /* 0x000fe200078e0010 */
[----:B------:R1:W-:Y:S01]  /*aa1a0*/  STL [R1+0x2afc], R16 ;  /* 0x002afc1001007387 */ /* 0x0003e20000100800 */
[----:B------:R-:W-:-:S03]  /*aa1b0*/  IADD3 R12, P5, R12, R0, RZ ;  /* 0x000000000c0c7210 */ /* 0x000fc60007fbe0ff */
[----:B------:R4:W-:Y:S04]  /*aa1c0*/  LDGSTS.E [R40+0x39c00], [R4.64], P1 ;  /* 0x39c0000004287fae */ /* 0x0009e80008921846 */
[----:B-1----:R-:W2:Y:S01]  /*aa1d0*/  LDL.LU R16, [R1+0x2bec] ;  /* 0x002bec0001107983 */ /* 0x002ea20000300800 */
[----:B---3--:R-:W-:-:S03]  /*aa1e0*/  IMAD.X R11, R11, 0x1, R2, P6 ;  /* 0x000000010b0b7824 */ /* 0x008fc600030e0602 */
[----:B------:R-:W-:Y:S01]  /*aa1f0*/  STL [R1+0x2b70], R12 ;  /* 0x002b700c01007387 */ /* 0x000fe20000100800 */
[----:B----4-:R-:W-:-:S03]  /*aa200*/  IMAD.MOV.U32 R5, RZ, RZ, R11 ;  /* 0x000000ffff057224 */ /* 0x010fc600078e000b */
[----:B------:R1:W-:Y:S04]  /*aa210*/  STL [R1+0x2b04], R11 ;  /* 0x002b040b01007387 */ /* 0x0003e80000100800 */
[----:B------:R-:W3:Y:S04]  /*aa220*/  LDL.LU R10, [R1+0x2c00] ;  /* 0x002c0000010a7983 */ /* 0x000ee80000300800 */
[----:B-1----:R-:W4:Y:S01]  /*aa230*/  LDL.LU R11, [R1+0x2bf4] ;  /* 0x002bf400010b7983 */ /* 0x002f220000300800 */
[----:B------:R-:W-:Y:S01]  /*aa240*/  IADD3 R8, P6, R8, R0, RZ ;  /* 0x0000000008087210 */ /* 0x000fe20007fde0ff */
[----:B------:R-:W-:Y:S01]  /*aa250*/  IMAD.X R15, R15, 0x1, R2, P5 ;  /* 0x000000010f0f7824 */ /* 0x000fe200028e0602 */
[----:B------:R-:W-:-:S03]  /*aa260*/  MOV R4, R6 ;  /* 0x0000000600047202 */ /* 0x000fc60000000f00 */
[----:B------:R-:W-:Y:S01]  /*aa270*/  STL [R1+0x2b78], R8 ;  /* 0x002b780801007387 */ /* 0x000fe20000100800 */
[----:B------:R-:W-:-:S03]  /*aa280*/  IMAD.X R18, R18, 0x1, R2, P6 ;  /* 0x0000000112127824 */ /* 0x000fc600030e0602 */
[----:B------:R1:W-:Y:S04]  /*aa290*/  LDGSTS.E [R40+0x39e00], [R4.64], P1 ;  /* 0x39e0000004287fae */ /* 0x0003e80008921846 */
[----:B------:R1:W-:Y:S04]  /*aa2a0*/  STL [R1+0x2b6c], R15 ;  /* 0x002b6c0f01007387 */ /* 0x0003e80000100800 */
[----:B------:R-:W4:Y:S01]  /*aa2b0*/  LDL.LU R6, [R1+0x2c08] ;  /* 0x002c080001067983 */ /* 0x000f220000300800 */
[----:B------:R-:W-:Y:S01]  /*aa2c0*/  IADD3 R13, P1, R13, R0, RZ ;  /* 0x000000000d0d7210 */ /* 0x000fe20007f3e0ff */
[----:B-1----:R-:W-:-:S02]  /*aa2d0*/  IMAD.MOV.U32 R5, RZ, RZ, R15 ;  /* 0x000000ffff057224 */ /* 0x002fc400078e000f */
[----:B------:R-:W4:Y:S01]  /*aa2e0*/  LDL.LU R15, [R1+0x2bfc] ;  /* 0x002bfc00010f7983 */ /* 0x000f220000300800 */
[----:B------:R-:W-:-:S03]  /*aa2f0*/  MOV R4, R12 ;  /* 0x0000000c00047202 */ /* 0x000fc60000000f00 */
[----:B------:R-:W-:Y:S01]  /*aa300*/  STL [R1+0x2b80], R13 ;  /* 0x002b800d01007387 */ /* 0x000fe20000100800 */
[----:B------:R-:W-:Y:S01]  /*aa310*/  IADD3 R17, P5, R17, R0, RZ ;  /* 0x0000000011117210 */ /* 0x000fe20007fbe0ff */
[----:B------:R-:W-:Y:S02]  /*aa320*/  IMAD.X R14, R14, 0x1, R2, P1 ;  /* 0x000000010e0e7824 */ /* 0x000fe400008e0602 */
[----:B------:R1:W-:Y:S04]  /*aa330*/  STL [R1+0x2b74], R18 ;  /* 0x002b741201007387 */ /* 0x0003e80000100800 */
[----:B------:R-:W4:Y:S04]  /*aa340*/  LDL.LU R12, [R1+0x2c70] ;  /* 0x002c7000010c7983 */ /* 0x000f280000300800 */
[----:B------:R-:W4:Y:S01]  /*aa350*/  LDL.LU R19, [R1+0x2c04] ;  /* 0x002c040001137983 */ /* 0x000f220000300800 */
[----:B------:R-:W-:-:S03]  /*aa360*/  SEL R3, R3, RZ, !P0 ;  /* 0x000000ff03037207 */ /* 0x000fc60004000000 */
[----:B------:R1:W-:Y:S01]  /*aa370*/  LDGSTS.E [R40+0x3b800], [R4.64], P2 ;  /* 0x3b80000004287fae */ /* 0x0003e20009121846 */
[----:B------:R-:W-:-:S03]  /*aa380*/  IMAD.X R20, R20, 0x1, R2, P5 ;  /* 0x0000000114147824 */ /* 0x000fc600028e0602 */
[----:B------:R-:W-:Y:S04]  /*aa390*/  STL [R1+0x2b88], R17 ;  /* 0x002b881101007387 */ /* 0x000fe80000100800 */
[----:B------:R1:W-:Y:S01]  /*aa3a0*/  STL [R1+0x2b7c], R14 ;  /* 0x002b7c0e01007387 */ /* 0x0003e20000100800 */
[----:B------:R-:W-:Y:S01]  /*aa3b0*/  IADD3 R9, P1, R9, R0, RZ ;  /* 0x0000000009097210 */ /* 0x000fe20007f3e0ff */
[----:B-1----:R-:W-:Y:S01]  /*aa3c0*/  IMAD.MOV.U32 R5, RZ, RZ, R18 ;  /* 0x000000ffff057224 */ /* 0x002fe200078e0012 */
[----:B------:R-:W-:Y:S02]  /*aa3d0*/  MOV R4, R8 ;  /* 0x0000000800047202 */ /* 0x000fe40000000f00 */
[----:B------:R-:W4:Y:S01]  /*aa3e0*/  LDL.LU R8, [R1+0x2c78] ;  /* 0x002c780001087983 */ /* 0x000f220000300800 */
[----:B------:R-:W-:-:S03]  /*aa3f0*/  ISETP.NE.U32.AND P0, PT, R3, RZ, PT ;  /* 0x000000ff0300720c */ /* 0x000fc60003f05070 */
[----:B------:R-:W4:Y:S04]  /*aa400*/  LDL.LU R18, [R1+0x2c6c] ;  /* 0x002c6c0001127983 */ /* 0x000f280000300800 */
[----:B------:R1:W-:Y:S04]  /*aa410*/  LDGSTS.E [R40+0x3ba00], [R4.64], P2 ;  /* 0x3ba0000004287fae */ /* 0x0003e80009121846 */
[----:B------:R-:W-:Y:S04]  /*aa420*/  STL [R1+0x2bf0], R9 ;  /* 0x002bf00901007387 */ /* 0x000fe80000100800 */
[----:B------:R-:W-:Y:S01]  /*aa430*/  STL [R1+0x2b84], R20 ;  /* 0x002b841401007387 */ /* 0x000fe20000100800 */
[----:B-1----:R-:W-:-:S03]  /*aa440*/  IMAD.MOV.U32 R5, RZ, RZ, R14 ;  /* 0x000000ffff057224 */ /* 0x002fc600078e000e */
[----:B------:R-:W4:Y:S01]  /*aa450*/  LDL.LU R14, [R1+0x2c74] ;  /* 0x002c7400010e7983 */ /* 0x000f220000300800 */
[----:B------:R-:W-:-:S03]  /*aa460*/  MOV R4, R13 ;  /* 0x0000000d00047202 */ /* 0x000fc60000000f00 */
[----:B------:R-:W4:Y:S04]  /*aa470*/  LDL.LU R3, [R1+0x2c80] ;  /* 0x002c800001037983 */ /* 0x000f280000300800 */
[----:B------:R-:W4:Y:S01]  /*aa480*/  LDL.LU R13, [R1+0x2c88] ;  /* 0x002c8800010d7983 */ /* 0x000f220000300800 */
[----:B------:R-:W-:-:S03]  /*aa490*/  IADD3 R7, P5, R7, R0, RZ ;  /* 0x0000000007077210 */ /* 0x000fc60007fbe0ff */
[----:B------:R1:W-:Y:S02]  /*aa4a0*/  LDGSTS.E [R40+0x3bc00], [R4.64], P2 ;  /* 0x3bc0000004287fae */ /* 0x0003e40009121846 */
[----:B-1----:R-:W-:Y:S01]  /*aa4b0*/  MOV R4, R17 ;  /* 0x0000001100047202 */ /* 0x002fe20000000f00 */
[----:B------:R-:W-:Y:S01]  /*aa4c0*/  IMAD.MOV.U32 R5, RZ, RZ, R20 ;  /* 0x000000ffff057224 */ /* 0x000fe200078e0014 */
[----:B------:R-:W4:Y:S04]  /*aa4d0*/  LDL.LU R17, [R1+0x2c7c] ;  /* 0x002c7c0001117983 */ /* 0x000f280000300800 */
[----:B------:R-:W-:Y:S04]  /*aa4e0*/  STL [R1+0x2bf8], R7 ;  /* 0x002bf80701007387 */ /* 0x000fe80000100800 */
[----:B------:R1:W-:Y:S02]  /*aa4f0*/  LDGSTS.E [R40+0x3be00], [R4.64], P2 ;  /* 0x3be0000004287fae */ /* 0x0003e40009121846 */
[----:B-1----:R-:W-:Y:S01]  /*aa500*/  MOV R4, R9 ;  /* 0x0000000900047202 */ /* 0x002fe20000000f00 */
[----:B--2---:R-:W-:-:S04]  /*aa510*/  IMAD.X R16, R16, 0x1, R2, P1 ;  /* 0x0000000110107824 */ /* 0x004fc800008e0602 */
[----:B------:R-:W-:Y:S01]  /*aa520*/  IMAD.MOV.U32 R5, RZ, RZ, R16 ;  /* 0x000000ffff057224 */ /* 0x000fe200078e0010 */
[----:B------:R1:W-:Y:S04]  /*aa530*/  STL [R1+0x2bec], R16 ;  /* 0x002bec1001007387 */ /* 0x0003e80000100800 */
[----:B------:R2:W-:Y:S01]  /*aa540*/  LDGSTS.E [R40+0x3d800], [R4.64], P3 ;  /* 0x3d80000004287fae */ /* 0x0005e20009921846 */
[----:B---3--:R-:W-:-:S03]  /*aa550*/  IADD3 R10, P1, R10, R0, RZ ;  /* 0x000000000a0a7210 */ /* 0x008fc60007f3e0ff */
[----:B-1----:R-:W3:Y:S01]  /*aa560*/  LDL.LU R16, [R1+0x2c84] ;  /* 0x002c840001107983 */ /* 0x002ee20000300800 */
[----:B----4-:R-:W-:-:S03]  /*aa570*/  IMAD.X R11, R11, 0x1, R2, P5 ;  /* 0x000000010b0b7824 */ /* 0x010fc600028e0602 */
[----:B------:R-:W-:Y:S04]  /*aa580*/  STL [R1+0x2c00], R10 ;  /* 0x002c000a01007387 */ /* 0x000fe80000100800 */
[----:B------:R1:W-:Y:S04]  /*aa590*/  STL [R1+0x2bf4], R11 ;  /* 0x002bf40b01007387 */ /* 0x0003e80000100800 */
[----:B------:R-:W4:Y:S01]  /*aa5a0*/  LDL.LU R9, [R1+0x1e48] ;  /* 0x001e480001097983 */ /* 0x000f220000300800 */
[----:B--2---:R-:W-:Y:S01]  /*aa5b0*/  MOV R4, R7 ;  /* 0x0000000700047202 */ /* 0x004fe20000000f00 */
[----:B------:R-:W-:-:S02]  /*aa5c0*/  IMAD.MOV.U32 R5, RZ, RZ, R11 ;  /* 0x000000ffff057224 */ /* 0x000fc400078e000b */
[----:B-1----:R-:W2:Y:S01]  /*aa5d0*/  LDL.LU R11, [R1+0x1e3c] ;  /* 0x001e3c00010b7983 */ /* 0x002ea20000300800 */
[----:B------:R-:W-:-:S03]  /*aa5e0*/  IADD3 R6, P2, R6, R0, RZ ;  /* 0x0000000006067210 */ /* 0x000fc60007f5e0ff */
[----:B------:R1:W-:Y:S01]  /*aa5f0*/  LDGSTS.E [R40+0x3da00], [R4.64], P3 ;  /* 0x3da0000004287fae */ /* 0x0003e20009921846 */
[----:B------:R-:W-:-:S03]  /*aa600*/  IMAD.X R15, R15, 0x1, R2, P1 ;  /* 0x000000010f0f7824 */ /* 0x000fc600008e0602 */
[----:B------:R-:W-:Y:S04]  /*aa610*/  STL [R1+0x2c08], R6 ;  /* 0x002c080601007387 */ /* 0x000fe80000100800 */
[----:B------:R1:W-:Y:S02]  /*aa620*/  STL [R1+0x2bfc], R15 ;  /* 0x002bfc0f01007387 */ /* 0x0003e40000100800 */
[----:B-1----:R-:W-:Y:S01]  /*aa630*/  MOV R4, R10 ;  /* 0x0000000a00047202 */ /* 0x002fe20000000f00 */
[----:B------:R-:W-:Y:S01]  /*aa640*/  IMAD.MOV.U32 R5, RZ, RZ, R15 ;  /* 0x000000ffff057224 */ /* 0x000fe200078e000f */
[----:B------:R-:W2:Y:S01]  /*aa650*/  LDL.LU R7, [R1+0x1e08] ;  /* 0x001e080001077983 */ /* 0x000ea20000300800 */
[----:B------:R-:W-:-:S03]  /*aa660*/  IADD3 R12, P1, R12, R0, RZ ;  /* 0x000000000c0c7210 */ /* 0x000fc60007f3e0ff */
[----:B------:R1:W-:Y:S01]  /*aa670*/  LDGSTS.E [R40+0x3dc00], [R4.64], P3 ;  /* 0x3dc0000004287fae */ /* 0x0003e20009921846 */
[----:B------:R-:W-:-:S03]  /*aa680*/  IMAD.X R19, R19, 0x1, R2, P2 ;  /* 0x0000000113137824 */ /* 0x000fc600010e0602 */
[----:B------:R-:W2:Y:S04]  /*aa690*/  LDL.LU R15, [R1+0x1dfc] ;  /* 0x001dfc00010f7983 */ /* 0x000ea80000300800 */
[----:B------:R1:W-:Y:S04]  /*aa6a0*/  STL [R1+0x2c70], R12 ;  /* 0x002c700c01007387 */ /* 0x0003e80000100800 */
[----:B------:R-:W-:Y:S01]  /*aa6b0*/  STL [R1+0x2c04], R19 ;  /* 0x002c041301007387 */ /* 0x000fe20000100800 */
[----:B-1----:R-:W-:Y:S01]  /*aa6c0*/  MOV R4, R6 ;  /* 0x0000000600047202 */ /* 0x002fe20000000f00 */
[----:B------:R-:W-:-:S02]  /*aa6d0*/  IMAD.MOV.U32 R5, RZ, RZ, R19 ;  /* 0x000000ffff057224 */ /* 0x000fc400078e0013 */
[----:B------:R-:W2:Y:S04]  /*aa6e0*/  LDL.LU R10, [R1+0x1dc8] ;  /* 0x001dc800010a7983 */ /* 0x000ea80000300800 */
[----:B------:R-:W2:Y:S01]  /*aa6f0*/  LDL.LU R6, [R1+0x1d88] ;  /* 0x001d880001067983 */ /* 0x000ea20000300800 */
[----:B------:R-:W-:-:S03]  /*aa700*/  IADD3 R8, P2, R8, R0, RZ ;  /* 0x0000000008087210 */ /* 0x000fc60007f5e0ff */
[----:B------:R1:W-:Y:S01]  /*aa710*/  LDGSTS.E [R40+0x3de00], [R4.64], P3 ;  /* 0x3de0000004287fae */ /* 0x0003e20009921846 */
[----:B------:R-:W-:-:S03]  /*aa720*/  IMAD.X R18, R18, 0x1, R2, P1 ;  /* 0x0000000112127824 */ /* 0x000fc600008e0602 */
[----:B------:R-:W-:Y:S04]  /*aa730*/  STL [R1+0x2c78], R8 ;  /* 0x002c780801007387 */ /* 0x000fe80000100800 */
[----:B------:R-:W-:Y:S01]  /*aa740*/  STL [R1+0x2c6c], R18 ;  /* 0x002c6c1201007387 */ /* 0x000fe20000100800 */
[----:B-1----:R-:W-:Y:S01]  /*aa750*/  MOV R4, R12 ;  /* 0x0000000c00047202 */ /* 0x002fe20000000f00 */
[----:B------:R-:W-:Y:S02]  /*aa760*/  IMAD.MOV.U32 R5, RZ, RZ, R18 ;  /* 0x000000ffff057224 */ /* 0x000fe400078e0012 */
[----:B------:R-:W2:Y:S04]  /*aa770*/  LDL.LU R12, [R1+0x1dbc] ;  /* 0x001dbc00010c7983 */ /* 0x000ea80000300800 */
[----:B------:R1:W-:Y:S01]  /*aa780*/  LDGSTS.E [R40+0x3f800], [R4.64], P4 ;  /* 0x3f80000004287fae */ /* 0x0003e2000a121846 */
[----:B------:R-:W-:Y:S01]  /*aa790*/  IMAD.X R14, R14, 0x1, R2, P2 ;  /* 0x000000010e0e7824 */ /* 0x000fe200010e0602 */
[----:B------:R-:W-:-:S02]  /*aa7a0*/  IADD3 R3, P1, R3, R0, RZ ;  /* 0x0000000003037210 */ /* 0x000fc40007f3e0ff */
[----:B------:R-:W-:-:S03]  /*aa7b0*/  IADD3 R13, P2, R13, R0, RZ ;  /* 0x000000000d0d7210 */ /* 0x000fc60007f5e0ff */
[----:B------:R-:W-:Y:S01]  /*aa7c0*/  STL [R1+0x2c80], R3 ;  /* 0x002c800301007387 */ /* 0x000fe20000100800 */
[----:B-1----:R-:W-:-:S03]  /*aa7d0*/  IMAD.MOV.U32 R5, RZ, RZ, R14 ;  /* 0x000000ffff057224 */ /* 0x002fc600078e000e */
[----:B------:R1:W-:Y:S04]  /*aa7e0*/  STL [R1+0x2c74], R14 ;  /* 0x002c740e01007387 */ /* 0x0003e80000100800 */
[----:B------:R-:W2:Y:S04]  /*aa7f0*/  LDL.LU R0, [R1+0x1d48] ;  /* 0x001d480001007983 */ /* 0x000ea80000300800 */
[----:B------:R3:W-:Y:S04]  /*aa800*/  STL [R1+0x2c88], R13 ;  /* 0x002c880d01007387 */ /* 0x0007e80000100800 */
[----:B-1----:R-:W2:Y:S01]  /*aa810*/  LDL.LU R14, [R1+0x1d7c] ;  /* 0x001d7c00010e7983 */ /* 0x002ea20000300800 */
[----:B------:R-:W-:Y:S01]  /*aa820*/  IMAD.X R17, R17, 0x1, R2, P1 ;  /* 0x0000000111117824 */ /* 0x000fe200008e0602 */
[----:B------:R-:W-:-:S04]  /*aa830*/  MOV R4, R8 ;  /* 0x0000000800047202 */ /* 0x000fc80000000f00 */
[----:B------:R-:W-:Y:S04]  /*aa840*/  STL [R1+0x2c7c], R17 ;  /* 0x002c7c1101007387 */ /* 0x000fe80000100800 */
[----:B------:R-:W2:Y:S04]  /*aa850*/  LDL.LU R8, [R1+0x1d08] ;  /* 0x001d080001087983 */ /* 0x000ea80000300800 */
[----:B------:R-:W2:Y:S04]  /*aa860*/  LDL.LU R18, [R1+0x1d3c] ;  /* 0x001d3c0001127983 */ /* 0x000ea80000300800 */
[----:B------:R1:W-:Y:S02]  /*aa870*/  LDGSTS.E [R40+0x3fa00], [R4.64], P4 ;  /* 0x3fa0000004287fae */ /* 0x0003e4000a121846 */
[----:B-1----:R-:W-:Y:S01]  /*aa880*/  MOV R4, R3 ;  /* 0x0000000300047202 */ /* 0x002fe20000000f00 */
[----:B------:R-:W-:-:S05]  /*aa890*/  IMAD.MOV.U32 R5, RZ, RZ, R17 ;  /* 0x000000ffff057224 */ /* 0x000fca00078e0011 */
[----:B------:R1:W-:Y:S02]  /*aa8a0*/  LDGSTS.E [R40+0x3fc00], [R4.64], P4 ;  /* 0x3fc0000004287fae */ /* 0x0003e4000a121846 */
[----:B-1----:R-:W-:Y:S02]  /*aa8b0*/  IMAD.MOV.U32 R4, RZ, RZ, R13 ;  /* 0x000000ffff047224 */ /* 0x002fe400078e000d */
[----:B---3--:R-:W-:Y:S01]  /*aa8c0*/  IMAD.X R16, R16, 0x1, R2, P2 ;  /* 0x0000000110107824 */ /* 0x008fe200010e0602 */
[----:B----4-:R-:W-:-:S05]  /*aa8d0*/  IADD3 R9, P1, R9, UR8, RZ ;  /* 0x0000000809097c10 */ /* 0x010fca000ff3e0ff */
[----:B------:R-:W-:Y:S04]  /*aa8e0*/  STL [R1+0x1e48], R9 ;  /* 0x001e480901007387 */ /* 0x000fe80000100800 */
[----:B------:R1:W-:Y:S04]  /*aa8f0*/  STL [R1+0x2c84], R16 ;  /* 0x002c841001007387 */ /* 0x0003e80000100800 */
[----:B------:R-:W3:Y:S04]  /*aa900*/  LDL.LU R3, [R1+0x1cc8] ;  /* 0x001cc80001037983 */ /* 0x000ee80000300800 */
[----:B------:R-:W4:Y:S01]  /*aa910*/  LDL.LU R13, [R1+0x1cfc] ;  /* 0x001cfc00010d7983 */ /* 0x000f220000300800 */
[----:B--2---:R-:W-:-:S02]  /*aa920*/  IADD3.X R11, R11, UR5, RZ, P1, !PT ;  /* 0x000000050b0b7c10 */ /* 0x004fc40008ffe4ff */
[----:B------:R-:W-:Y:S02]  /*aa930*/  MOV R5, R16 ;  /* 0x0000001000057202 */ /* 0x000fe40000000f00 */
[----:B------:R-:W-:-:S03]  /*aa940*/  IADD3 R7, P2, R7, UR8, RZ ;  /* 0x0000000807077c10 */ /* 0x000fc6000ff5e0ff */
[----:B------:R2:W-:Y:S04]  /*aa950*/  LDGSTS.E [R40+0x3fe00], [R4.64], P4 ;  /* 0x3fe0000004287fae */ /* 0x0005e8000a121846 */
[----:B------:R-:W-:Y:S01]  /*aa960*/  STL [R1+0x1e08], R7 ;  /* 0x001e080701007387 */ /* 0x000fe20000100800 */
[----:B------:R-:W-:-:S03]  /*aa970*/  IADD3.X R15, R15, UR5, RZ, P2, !PT ;  /* 0x000000050f0f7c10 */ /* 0x000fc600097fe4ff */
[----:B------:R2:W-:Y:S04]  /*aa980*/  STL [R1+0x1e3c], R11 ;  /* 0x001e3c0b01007387 */ /* 0x0005e80000100800 */
[----:B-1----:R-:W4:Y:S01]  /*aa990*/  LDL.LU R16, [R1+0x1c88] ;  /* 0x001c880001107983 */ /* 0x002f220000300800 */
[----:B--2---:R-:W-:Y:S02]  /*aa9a0*/  IMAD.MOV.U32 R5, RZ, RZ, R11 ;  /* 0x000000ffff057224 */ /* 0x004fe400078e000b */
[----:B------:R-:W-:Y:S01]  /*aa9b0*/  IMAD.MOV.U32 R4, RZ, RZ, R9 ;  /* 0x000000ffff047224 */ /* 0x000fe200078e0009 */
[----:B------:R-:W0:Y:S01]  /*aa9c0*/  LDGDEPBAR ;  /* 0x00000000000079af */ /* 0x000e220000000000 */
[----:B------:R-:W-:-:S03]  /*aa9d0*/  IADD3 R10, P1, R10, UR8, RZ ;  /* 0x000000080a0a7c10 */ /* 0x000fc6000ff3e0ff */
[----:B------:R-:W2:Y:S04]  /*aa9e0*/  LDL.LU R11, [R1+0x1cbc] ;  /* 0x001cbc00010b7983 */ /* 0x000ea80000300800 */
[----:B------:R-:W-:Y:S01]  /*aa9f0*/  STL [R1+0x1dc8], R10 ;  /* 0x001dc80a01007387 */ /* 0x000fe20000100800 */
[----:B------:R-:W-:-:S03]  /*aaa00*/  IADD3 R6, P2, R6, UR8, RZ ;  /* 0x0000000806067c10 */ /* 0x000fc6000ff5e0ff */
[----:B------:R1:W-:Y:S04]  /*aaa10*/  STL [R1+0x1dfc], R15 ;  /* 0x001dfc0f01007387 */ /* 0x0003e80000100800 */
[----:B------:R-:W2:Y:S04]  /*aaa20*/  LDL.LU R17, [R1+0x1c7c] ;  /* 0x001c7c0001117983 */ /* 0x000ea80000300800 */
[----:B------:R-:W2:Y:S04]  /*aaa30*/  LDL.LU R9, [R1+0x1c48] ;  /* 0x001c480001097983 */ /* 0x000ea80000300800 */
[----:B------:R1:W-:Y:S01]  /*aaa40*/  LDGSTS.E [R252+0x40000], [R4.64], P0 ;  /* 0x4000000004fc7fae */ /* 0x0003e20008121846 */
[----:B------:R-:W-:-:S02]  /*aaa50*/  IADD3.X R12, R12, UR5, RZ, P1, !PT ;  /* 0x000000050c0c7c10 */ /* 0x000fc40008ffe4ff */
[----:B-1----:R-:W-:Y:S01]  /*aaa60*/  MOV R4, R7 ;  /* 0x0000000700047202 */ /* 0x002fe20000000f00 */
[----:B------:R-:W-:Y:S02]  /*aaa70*/  IMAD.MOV.U32 R5, RZ, RZ, R15 ;  /* 0x000000ffff057224 */ /* 0x000fe400078e000f */
[----:B------:R-:W2:Y:S04]  /*aaa80*/  LDL.LU R15, [R1+0x1c3c] ;  /* 0x001c3c00010f7983 */ /* 0x000ea80000300800 */
[----:B------:R-:W-:Y:S01]  /*aaa90*/  STL [R1+0x1d88], R6 ;  /* 0x001d880601007387 */ /* 0x000fe20000100800 */
[----:B------:R-:W-:-:S03]  /*aaaa0*/  IADD3 R0, P1, R0, UR8, RZ ;  /* 0x0000000800007c10 */ /* 0x000fc6000ff3e0ff */
[----:B------:R1:W-:Y:S04]  /*aaab0*/  STL [R1+0x1dbc], R12 ;  /* 0x001dbc0c01007387 */ /* 0x0003e80000100800 */
[----:B------:R1:W-:Y:S01]  /*aaac0*/  LDGSTS.E [R252+0x41000], [R4.64], P0 ;  /* 0x4100000004fc7fae */ /* 0x0003e20008121846 */
[----:B------:R-:W-:-:S03]  /*aaad0*/  IADD3.X R14, R14, UR5, RZ, P2, !PT ;  /* 0x000000050e0e7c10 */ /* 0x000fc600097fe4ff */
[----:B------:R-:W2:Y:S01]  /*aaae0*/  LDL.LU R7, [R1+0x1c08] ;  /* 0x001c080001077983 */ /* 0x000ea20000300800 */
[----:B-1----:R-:W-:-:S03]  /*aaaf0*/  MOV R5, R12 ;  /* 0x0000000c00057202 */ /* 0x002fc60000000f00 */
[----:B------:R-:W2:Y:S01]  /*aab00*/  LDL.LU R12, [R1+0x1bfc] ;  /* 0x001bfc00010c7983 */ /* 0x000ea20000300800 */
[----:B------:R-:W-:-:S03]  /*aab10*/  IMAD.MOV.U32 R4, RZ, RZ, R10 ;  /* 0x000000ffff047224 */ /* 0x000fc600078e000a */
[----:B------:R-:W-:Y:S04]  /*aab20*/  STL [R1+0x1d48], R0 ;  /* 0x001d480001007387 */ /* 0x000fe80000100800 */
[----:B------:R1:W-:Y:S04]  /*aab30*/  STL [R1+0x1d7c], R14 ;  /* 0x001d7c0e01007387 */ /* 0x0003e80000100800 */
[----:B------:R-:W2:Y:S01]  /*aab40*/  LDL.LU R10, [R1+0x1bc8] ;  /* 0x001bc800010a7983 */ /* 0x000ea20000300800 */
[----:B------:R-:W-:Y:S02]  /*aab50*/  IADD3 R8, P2, R8, UR8, RZ ;  /* 0x0000000808087c10 */ /* 0x000fe4000ff5e0ff */
[----:B------:R-:W-:Y:S01]  /*aab60*/  IADD3.X R18, R18, UR5, RZ, P1, !PT ;  /* 0x0000000512127c10 */ /* 0x000fe20008ffe4ff */
[----:B------:R1:W-:Y:S02]  /*aab70*/  LDGSTS.E [R252+0x42000], [R4.64], P0 ;  /* 0x4200000004fc7fae */ /* 0x0003e40008121846 */
[----:B-1----:R-:W-:-:S02]  /*aab80*/  IMAD.MOV.U32 R5, RZ, RZ, R14 ;  /* 0x000000ffff057224 */ /* 0x002fc400078e000e */
[----:B------:R-:W2:Y:S01]  /*aab90*/  LDL.LU R14, [R1+0x1bbc] ;  /* 0x001bbc00010e7983 */ /* 0x000ea20000300800 */
[----:B------:R-:W-:-:S03]  /*aaba0*/  IMAD.MOV.U32 R4, RZ, RZ, R6 ;  /* 0x000000ffff047224 */ /* 0x000fc600078e0006 */
[----:B------:R-:W-:Y:S04]  /*aabb0*/  STL [R1+0x1d08], R8 ;  /* 0x001d080801007387 */ /* 0x000fe80000100800 */
[----:B------:R-:W-:Y:S04]  /*aabc0*/  STL [R1+0x1d3c], R18 ;  /* 0x001d3c1201007387 */ /* 0x000fe80000100800 */
[----:B------:R-:W2:Y:S04]  /*aabd0*/  LDL.LU R6, [R1+0x1b88] ;  /* 0x001b880001067983 */ /* 0x000ea80000300800 */
[----:B------:R1:W-:Y:S02]  /*aabe0*/  LDGSTS.E [R252+0x43000], [R4.64], P0 ;  /* 0x4300000004fc7fae */ /* 0x0003e40008121846 */
[----:B-1----:R-:W-:Y:S01]  /*aabf0*/  MOV R4, R0 ;  /* 0x0000000000047202 */ /* 0x002fe20000000f00 */
[----:B------:R-:W-:Y:S01]  /*aac00*/  IMAD.MOV.U32 R5, RZ, RZ, R18 ;  /* 0x000000ffff057224 */ /* 0x000fe200078e0012 */
[----:B------:R-:W2:Y:S04]  /*aac10*/  LDL.LU R0, [R1+0x1b48] ;  /* 0x001b480001007983 */ /* 0x000ea80000300800 */
[----:B------:R1:W-:Y:S01]  /*aac20*/  LDGSTS.E [R252+0x44000], [R4.64], P0 ;  /* 0x4400000004fc7fae */ /* 0x0003e20008121846 */
[----:B---3--:R-:W-:-:S02]  /*aac30*/  IADD3 R3, P1, R3, UR8, RZ ;  /* 0x0000000803037c10 */ /* 0x008fc4000ff3e0ff */
[----:B----4-:R-:W-:-:S03]  /*aac40*/  IADD3.X R13, R13, UR5, RZ, P2, !PT ;  /* 0x000000050d0d7c10 */ /* 0x010fc600097fe4ff */
[----:B------:R-:W-:Y:S01]  /*aac50*/  STL [R1+0x1cc8], R3 ;  /* 0x001cc80301007387 */ /* 0x000fe20000100800 */
[----:B-1----:R-:W-:-:S03]  /*aac60*/  MOV R5, R13 ;  /* 0x0000000d00057202 */ /* 0x002fc60000000f00 */
[----:B------:R1:W-:Y:S04]  /*aac70*/  STL [R1+0x1cfc], R13 ;  /* 0x001cfc0d01007387 */ /* 0x0003e80000100800 */
[----:B-1----:R-:W3:Y:S01]  /*aac80*/  LDL.LU R13, [R1+0x1b7c] ;  /* 0x001b7c00010d7983 */ /* 0x002ee20000300800 */
[----:B------:R-:W-:Y:S01]  /*aac90*/  IMAD.MOV.U32 R4, RZ, RZ, R8 ;  /* 0x000000ffff047224 */ /* 0x000fe200078e0008 */
[----:B------:R-:W-:-:S04]  /*aaca0*/  IADD3 R16, P2, R16, UR8, RZ ;  /* 0x0000000810107c10 */ /* 0x000fc8000ff5e0ff */
[----:B------:R1:W-:Y:S01]  /*aacb0*/  LDGSTS.E [R252+0x45000], [R4.64], P0 ;  /* 0x4500000004fc7fae */ /* 0x0003e20008121846 */
[----:B--2---:R-:W-:-:S03]  /*aacc0*/  IADD3.X R11, R11, UR5, RZ, P1, !PT ;  /* 0x000000050b0b7c10 */ /* 0x004fc60008ffe4ff */
[----:B------:R-:W-:Y:S04]  /*aacd0*/  STL [R1+0x1c88], R16 ;  /* 0x001c881001007387 */ /* 0x000fe80000100800 */
[----:B------:R2:W-:Y:S01]  /*aace0*/  STL [R1+0x1cbc], R11 ;  /* 0x001cbc0b01007387 */ /* 0x0005e20000100800 */
[----:B-1----:R-:W-:-:S03]  /*aacf0*/  IMAD.MOV.U32 R5, RZ, RZ, R11 ;  /* 0x000000ffff057224 */ /* 0x002fc600078e000b */
[----:B------:R-:W4:Y:S01]  /*aad00*/  LDL.LU R8, [R1+0x1b08] ;  /* 0x001b080001087983 */ /* 0x000f220000300800 */
[----:B------:R-:W-:Y:S01]  /*aad10*/  IMAD.MOV.U32 R4, RZ, RZ, R3 ;  /* 0x000000ffff047224 */ /* 0x000fe200078e0003 */
[----:B------:R-:W-:Y:S02]  /*aad20*/  IADD3.X R17, R17, UR5, RZ, P2, !PT ;  /* 0x0000000511117c10 */ /* 0x000fe400097fe4ff */
[----:B--2---:R-:W2:Y:S01]  /*aad30*/  LDL.LU R11, [R1+0x1b3c] ;  /* 0x001b3c00010b7983 */ /* 0x004ea20000300800 */
[----:B------:R-:W-:-:S03]  /*aad40*/  IADD3 R9, P1, R9, UR8, RZ ;  /* 0x0000000809097c10 */ /* 0x000fc6000ff3e0ff */
[----:B------:R1:W-:Y:S04]  /*aad50*/  LDGSTS.E [R252+0x46000], [R4.64], P0 ;  /* 0x4600000004fc7fae */ /* 0x0003e80008121846 */
[----:B------:R-:W-:Y:S04]  /*aad60*/  STL [R1+0x1c48], R9 ;  /* 0x001c480901007387 */ /* 0x000fe80000100800 */
[----:B------:R1:W-:Y:S04]  /*aad70*/  STL [R1+0x1c7c], R17 ;  /* 0x001c7c1101007387 */ /* 0x0003e80000100800 */
[----:B------:R-:W2:Y:S01]  /*aad80*/  LDL.LU R3, [R1+0x1ac8] ;  /* 0x001ac80001037983 */ /* 0x000ea20000300800 */
[----:B-1----:R-:W-:Y:S01]  /*aad90*/  MOV R4, R16 ;  /* 0x0000001000047202 */ /* 0x002fe20000000f00 */
[----:B------:R-:W-:-:S02]  /*aada0*/  IMAD.MOV.U32 R5, RZ, RZ, R17 ;  /* 0x000000ffff057224 */ /* 0x000fc400078e0011 */
[----:B------:R-:W2:Y:S01]  /*aadb0*/  LDL.LU R19, [R1+0x1afc] ;  /* 0x001afc0001137983 */ /* 0x000ea20000300800 */
[----:B------:R-:W-:-:S03]  /*aadc0*/  IADD3.X R15, R15, UR5, RZ, P1, !PT ;  /* 0x000000050f0f7c10 */ /* 0x000fc60008ffe4ff */
[----:B------:R1:W-:Y:S01]  /*aadd0*/  LDGSTS.E [R252+0x47000], [R4.64], P0 ;  /* 0x4700000004fc7fae */ /* 0x0003e20008121846 */
[----:B------:R-:W-:Y:S01]  /*aade0*/  IADD3 R7, P2, R7, UR8, RZ ;  /* 0x0000000807077c10 */ /* 0x000fe2000ff5e0ff */
[----:B-1----:R-:W-:-:S04]  /*aadf0*/  IMAD.MOV.U32 R4, RZ, RZ, R9 ;  /* 0x000000ffff047224 */ /* 0x002fc800078e0009 */
[----:B------:R-:W-:Y:S04]  /*aae00*/  STL [R1+0x1c08], R7 ;  /* 0x001c080701007387 */ /* 0x000fe80000100800 */
[----:B------:R1:W-:Y:S01]  /*aae10*/  STL [R1+0x1c3c], R15 ;  /* 0x001c3c0f01007387 */ /* 0x0003e20000100800 */
[----:B------:R-:W-:-:S03]  /*aae20*/  IADD3.X R12, R12, UR5, RZ, P2, !PT ;  /* 0x000000050c0c7c10 */ /* 0x000fc600097fe4ff */
[----:B------:R-:W2:Y:S01]  /*aae30*/  LDL.LU R17, [R1+0x1a84] ;  /* 0x001a840001117983 */ /* 0x000ea20000300800 */
[----:B------:R-:W-:-:S03]  /*aae40*/  MOV R5, R15 ;  /* 0x0000000f00057202 */ /* 0x000fc60000000f00 */
[----:B------:R-:W2:Y:S04]  /*aae50*/  LDL.LU R9, [R1+0x1abc] ;  /* 0x001abc0001097983 */ /* 0x000ea80000300800 */
[----:B------:R1:W-:Y:S01]  /*aae60*/  LDGSTS.E [R252+0x48000], [R4.64], P0 ;  /* 0x4800000004fc7fae */ /* 0x0003e20008121846 */
[----:B------:R-:W-:-:S05]  /*aae70*/  IADD3 R10, P1, R10, UR8, RZ ;  /* 0x000000080a0a7c10 */ /* 0x000fca000ff3e0ff */
[----:B------:R-:W-:Y:S04]  /*aae80*/  STL [R1+0x1bc8], R10 ;  /* 0x001bc80a01007387 */ /* 0x000fe80000100800 */
[----:B------:R1:W-:Y:S04]  /*aae90*/  STL [R1+0x1bfc], R12 ;  /* 0x001bfc0c01007387 */ /* 0x0003e80000100800 */
[----:B-1----:R-:W2:Y:S04]  /*aaea0*/  LDL.LU R15, [R1+0x1a3c] ;  /* 0x001a3c00010f7983 */ /* 0x002ea80000300800 */
[----:B------:R-:W2:Y:S01]  /*aaeb0*/  LDL.LU R18, [R1+0x1a80] ;  /* 0x001a800001127983 */ /* 0x000ea20000300800 */
[----:B------:R-:W-:Y:S01]  /*aaec0*/  IADD3.X R14, R14, UR5, RZ, P1, !PT ;  /* 0x000000050e0e7c10 */ /* 0x000fe20008ffe4ff */
[----:B------:R-:W-:-:S02]  /*aaed0*/  IMAD.MOV.U32 R4, RZ, RZ, R7 ;  /* 0x000000ffff047224 */ /* 0x000fc400078e0007 */
[----:B------:R-:W-:-:S05]  /*aaee0*/  IMAD.MOV.U32 R5, RZ, RZ, R12 ;  /* 0x000000ffff057224 */ /* 0x000fca00078e000c */
[----:B------:R1:W-:Y:S01]  /*aaef0*/  LDGSTS.E [R252+0x49000], [R4.64], P0 ;  /* 0x4900000004fc7fae */ /* 0x0003e20008121846 */
[----:B------:R-:W-:-:S05]  /*aaf00*/  IADD3 R6, P2, R6, UR8, RZ ;  /* 0x0000000806067c10 */ /* 0x000fca000ff5e0ff */
[----:B------:R-:W-:Y:S04]  /*aaf10*/  STL [R1+0x1b88], R6 ;  /* 0x001b880601007387 */ /* 0x000fe80000100800 */
[----:B------:R1:W-:Y:S04]  /*aaf20*/  STL [R1+0x1bbc], R14 ;  /* 0x001bbc0e01007387 */ /* 0x0003e80000100800 */
[----:B------:R-:W2:Y:S01]  /*aaf30*/  LDL.LU R16, [R1+0x1a38] ;  /* 0x001a380001107983 */ /* 0x000ea20000300800 */
[----:B-1----:R-:W-:-:S03]  /*aaf40*/  MOV R4, R10 ;  /* 0x0000000a00047202 */ /* 0x002fc60000000f00 */
[----:B------:R-:W2:Y:S01]  /*aaf50*/  LDL.LU R7, [R1+0x19f4] ;  /* 0x0019f40001077983 */ /* 0x000ea20000300800 */
[----:B------:R-:W-:Y:S01]  /*aaf60*/  IADD3 R0, P1, R0, UR8, RZ ;  /* 0x0000000800007c10 */ /* 0x000fe2000ff3e0ff */
[----:B------:R-:W-:Y:S02]  /*aaf70*/  IMAD.MOV.U32 R5, RZ, RZ, R14 ;  /* 0x000000ffff057224 */ /* 0x000fe400078e000e */
[----:B------:R-:W2:Y:S04]  /*aaf80*/  LDL.LU R12, [R1+0x1788] ;  /* 0x00178800010c7983 */ /* 0x000ea80000300800 */
[----:B------:R-:W2:Y:S04]  /*aaf90*/  LDL.LU R14, [R1+0x19f0] ;  /* 0x0019f000010e7983 */ /* 0x000ea80000300800 */
[----:B------:R-:W-:Y:S04]  /*aafa0*/  STL [R1+0x1b48], R0 ;  /* 0x001b480001007387 */ /* 0x000fe80000100800 */
[----:B------:R1:W-:Y:S01]  /*aafb0*/  LDGSTS.E [R252+0x4a000], [R4.64], P0 ;  /* 0x4a00000004fc7fae */ /* 0x0003e20008121846 */
[----:B---3--:R-:W-:-:S04]  /*aafc0*/  IADD3.X R13, R13, UR5, RZ, P2, !PT ;  /* 0x000000050d0d7c10 */ /* 0x008fc800097fe4ff */
[----:B-1----:R-:W-:Y:S01]  /*aafd0*/  MOV R5, R13 ;  /* 0x0000000d00057202 */ /* 0x002fe20000000f00 */
[----:B------:R1:W-:Y:S04]  /*aafe0*/  STL [R1+0x1b7c], R13 ;  /* 0x001b7c0d01007387 */ /* 0x0003e80000100800 */
[----:B------:R-:W3:Y:S04]  /*aaff0*/  LDL.LU R10, [R1+0x17c8] ;  /* 0x0017c800010a7983 */ /* 0x000ee80000300800 */
[----:B-1----:R-:W3:Y:S01]  /*ab000*/  LDL.LU R13, [R1+0x1784] ;  /* 0x00178400010d7983 */ /* 0x002ee20000300800 */
[----:B------:R-:W-:-:S05]  /*ab010*/  IMAD.MOV.U32 R4, RZ, RZ, R6 ;  /* 0x000000ffff047224 */ /* 0x000fca00078e0006 */
[----:B------:R1:W-:Y:S01]  /*ab020*/  LDGSTS.E [R252+0x4b000], [R4.64], P0 ;  /* 0x4b00000004fc7fae */ /* 0x0003e20008121846 */
[----:B----4-:R-:W-:Y:S02]  /*ab030*/  IADD3 R8, P2, R8, UR8, RZ ;  /* 0x0000000808087c10 */ /* 0x010fe4000ff5e0ff */
[----:B--2---:R-:W-:-:S03]  /*ab040*/  IADD3.X R11, R11, UR5, RZ, P1, !PT ;  /* 0x000000050b0b7c10 */ /* 0x004fc60008ffe4ff */
[----:B------:R-:W-:Y:S04]  /*ab050*/  STL [R1+0x1b08], R8 ;  /* 0x001b080801007387 */ /* 0x000fe80000100800 */
[----:B------:R2:W-:Y:S01]  /*ab060*/  STL [R1+0x1b3c], R11 ;  /* 0x001b3c0b01007387 */ /* 0x0005e20000100800 */
[----:B-1----:R-:W-:Y:S02]  /*ab070*/  IMAD.MOV.U32 R5, RZ, RZ, R11 ;  /* 0x000000ffff057224 */ /* 0x002fe400078e000b */
[----:B------:R-:W-:Y:S01]  /*ab080*/  IMAD.MOV.U32 R4, RZ, RZ, R0 ;  /* 0x000000ffff047224 */ /* 0x000fe200078e0000 */
[----:B------:R-:W4:Y:S04]  /*ab090*/  LDL.LU R6, [R1+0x1808] ;  /* 0x0018080001067983 */ /* 0x000f280000300800 */
[----:B------:R1:W-:Y:S01]  /*ab0a0*/  LDGSTS.E [R252+0x4c000], [R4.64], P0 ;  /* 0x4c00000004fc7fae */ /* 0x0003e20008121846 */
[----:B------:R-:W-:-:S03]  /*ab0b0*/  IADD3 R3, P1, R3, UR8, RZ ;  /* 0x0000000803037c10 */ /* 0x000fc6000ff3e0ff */
[----:B--2---:R-:W2:Y:S01]  /*ab0c0*/  LDL.LU R11, [R1+0x17c4] ;  /* 0x0017c400010b7983 */ /* 0x004ea20000300800 */
[----:B------:R-:W-:-:S03]  /*ab0d0*/  IADD3.X R19, R19, UR5, RZ, P2, !PT ;  /* 0x0000000513137c10 */ /* 0x000fc600097fe4ff */
[----:B------:R-:W-:Y:S04]  /*ab0e0*/  STL [R1+0x1ac8], R3 ;  /* 0x001ac80301007387 */ /* 0x000fe80000100800 */
[----:B------:R-:W-:Y:S01]  /*ab0f0*/  STL [R1+0x1afc], R19 ;  /* 0x001afc1301007387 */ /* 0x000fe20000100800 */
[----:B-1----:R-:W-:Y:S01]  /*ab100*/  MOV R4, R8 ;  /* 0x0000000800047202 */ /* 0x002fe20000000f00 */
[----:B------:R-:W-:Y:S02]  /*ab110*/  IMAD.MOV.U32 R5, RZ, RZ, R19 ;  /* 0x000000ffff057224 */ /* 0x000fe400078e0013 */
[----:B------:R-:W2:Y:S04]  /*ab120*/  LDL.LU R0, [R1+0x1848] ;  /* 0x0018480001007983 */ /* 0x000ea80000300800 */
[----:B------:R-:W2:Y:S04]  /*ab130*/  LDL.LU R8, [R1+0x1804] ;  /* 0x0018040001087983 */ /* 0x000ea80000300800 */
[----:B------:R1:W-:Y:S01]  /*ab140*/  LDGSTS.E [R252+0x4d000], [R4.64], P0 ;  /* 0x4d00000004fc7fae */ /* 0x0003e20008121846 */
[----:B------:R-:W-:-:S02]  /*ab150*/  IADD3 R17, P2, R17, UR8, RZ ;  /* 0x0000000811117c10 */ /* 0x000fc4000ff5e0ff */
[----:B------:R-:W-:-:S03]  /*ab160*/  IADD3.X R9, R9, UR5, RZ, P1, !PT ;  /* 0x0000000509097c10 */ /* 0x000fc60008ffe4ff */
[----:B------:R-:W-:Y:S01]  /*ab170*/  STL [R1+0x1a84], R17 ;  /* 0x001a841101007387 */ /* 0x000fe20000100800 */
[----:B-1----:R-:W-:-:S03]  /*ab180*/  MOV R5, R9 ;  /* 0x0000000900057202 */ /* 0x002fc60000000f00 */
[----:B------:R1:W-:Y:S01]  /*ab190*/  STL [R1+0x1abc], R9 ;  /* 0x001abc0901007387 */ /* 0x0003e20000100800 */
[----:B------:R-:W-:-:S05]  /*ab1a0*/  IMAD.MOV.U32 R4, RZ, RZ, R3 ;  /* 0x000000ffff047224 */ /* 0x000fca00078e0003 */
[----:B------:R1:W-:Y:S04]  /*ab1b0*/  LDGSTS.E [R252+0x4e000], [R4.64], P0 ;  /* 0x4e00000004fc7fae */ /* 0x0003e80008121846 */
[----:B-1----:R-:W2:Y:S01]  /*ab1c0*/  LDL.LU R9, [R1+0x1844] ;  /* 0x0018440001097983 */ /* 0x002ea20000300800 */
[----:B------:R-:W-:Y:S02]  /*ab1d0*/  IADD3 R15, P1, R15, UR8, RZ ;  /* 0x000000080f0f7c10 */ /* 0x000fe4000ff3e0ff */
[----:B------:R-:W-:-:S03]  /*ab1e0*/  IADD3.X R18, R18, UR5, RZ, P2, !PT ;  /* 0x0000000512127c10 */ /* 0x000fc600097fe4ff */
[----:B------:R-:W-:Y:S04]  /*ab1f0*/  STL [R1+0x1a3c], R15 ;  /* 0x001a3c0f01007387 */ /* 0x000fe80000100800 */
[----:B------:R-:W-:Y:S04]  /*ab200*/  STL [R1+0x1a80], R18 ;  /* 0x001a801201007387 */ /* 0x000fe80000100800 */
[----:B------:R-:W2:Y:S01]  /*ab210*/  LDL.LU R3, [R1+0x1888] ;  /* 0x0018880001037983 */ /* 0x000ea20000300800 */
[----:B------:R-:W-:Y:S02]  /*ab220*/  IMAD.MOV.U32 R4, RZ, RZ, R17 ;  /* 0x000000ffff047224 */ /* 0x000fe400078e0011 */
[----:B------:R-:W-:-:S05]  /*ab230*/  IMAD.MOV.U32 R5, RZ, RZ, R18 ;  /* 0x000000ffff057224 */ /* 0x000fca00078e0012 */
[----:B------:R1:W-:Y:S01]  /*ab240*/  LDGSTS.E [R252+0x4f000], [R4.64], P0 ;  /* 0x4f00000004fc7fae */ /* 0x0003e20008121846 */
[----:B------:R-:W-:Y:S02]  /*ab250*/  IADD3.X R16, R16, UR5, RZ, P1, !PT ;  /* 0x0000000510107c10 */ /* 0x000fe40008ffe4ff */
[----:B------:R-:W-:-:S03]  /*ab260*/  IADD3 R7, P2, R7, UR8, RZ ;  /* 0x0000000807077c10 */ /* 0x000fc6000ff5e0ff */
[----:B-1----:R-:W-:Y:S01]  /*ab270*/  IMAD.MOV.U32 R5, RZ, RZ, R16 ;  /* 0x000000ffff057224 */ /* 0x002fe200078e0010 */
[----:B------:R-:W-:Y:S02]  /*ab280*/  MOV R4, R15 ;  /* 0x0000000f00047202 */ /* 0x000fe40000000f00 */
[----:B------:R-:W-:Y:S01]  /*ab290*/  IADD3 R12, P1, R12, UR8, RZ ;  /* 0x000000080c0c7c10 */ /* 0x000fe2000ff3e0ff */
[----:B------:R1:W-:Y:S01]  /*ab2a0*/  STL [R1+0x19f4], R7 ;  /* 0x0019f40701007387 */ /* 0x0003e20000100800 */
[----:B------:R-:W-:-:S03]  /*ab2b0*/  IADD3.X R14, R14, UR5, RZ, P2, !PT ;  /* 0x000000050e0e7c10 */ /* 0x000fc600097fe4ff */
[----:B------:R1:W-:Y:S04]  /*ab2c0*/  STL [R1+0x1a38], R16 ;  /* 0x001a381001007387 */ /* 0x0003e80000100800 */
[----:B------:R-:W2:Y:S04]  /*ab2d0*/  LDL.LU R22, [R1+0x18c8] ;  /* 0x0018c80001167983 */ /* 0x000ea80000300800 */
[----:B------:R-:W-:Y:S04]  /*ab2e0*/  STL [R1+0x1788], R12 ;  /* 0x0017880c01007387 */ /* 0x000fe80000100800 */
[----:B------:R1:W-:Y:S04]  /*ab2f0*/  LDGSTS.E [R252+0x50000], [R4.64], P0 ;  /* 0x5000000004fc7fae */ /* 0x0003e80008121846 */
[----:B------:R2:W-:Y:S01]  /*ab300*/  STL [R1+0x19f0], R14 ;  /* 0x0019f00e01007387 */ /* 0x0005e20000100800 */
[----:B-1----:R-:W-:-:S03]  /*ab310*/  IMAD.MOV.U32 R4, RZ, RZ, R7 ;  /* 0x000000ffff047224 */ /* 0x002fc600078e0007 */
[----:B------:R-:W2:Y:S01]  /*ab320*/  LDL.LU R7, [R1+0x1884] ;  /* 0x0018840001077983 */ /* 0x000ea20000300800 */
[----:B---3--:R-:W-:Y:S02]  /*ab330*/  IADD3 R10, P2, R10, UR8, RZ ;  /* 0x000000080a0a7c10 */ /* 0x008fe4000ff5e0ff */
[----:B------:R-:W-:-:S03]  /*ab340*/  IADD3.X R13, R13, UR5, RZ, P1, !PT ;  /* 0x000000050d0d7c10 */ /* 0x000fc60008ffe4ff */
[----:B------:R-:W-:Y:S04]  /*ab350*/  STL [R1+0x17c8], R10 ;  /* 0x0017c80a01007387 */ /* 0x000fe80000100800 */
[----:B------:R1:W-:Y:S04]  /*ab360*/  STL [R1+0x1784], R13 ;  /* 0x0017840d01007387 */ /* 0x0003e80000100800 */
[----:B------:R-:W3:Y:S04]  /*ab370*/  LDL.LU R20, [R1+0x1908] ;  /* 0x0019080001147983 */ /* 0x000ee80000300800 */
[----:B------:R-:W3:Y:S01]  /*ab380*/  LDL.LU R23, [R1+0x18c4] ;  /* 0x0018c40001177983 */ /* 0x000ee20000300800 */
[----:B----4-:R-:W-:-:S02]  /*ab390*/  IADD3 R6, P1, R6, UR8, RZ ;  /* 0x0000000806067c10 */ /* 0x010fc4000ff3e0ff */
[----:B--2---:R-:W-:-:S03]  /*ab3a0*/  IADD3.X R11, R11, UR5, RZ, P2, !PT ;  /* 0x000000050b0b7c10 */ /* 0x004fc600097fe4ff */
[----:B------:R-:W-:Y:S04]  /*ab3b0*/  STL [R1+0x1808], R6 ;  /* 0x0018080601007387 */ /* 0x000fe80000100800 */
[----:B------:R-:W-:Y:S04]  /*ab3c0*/  STL [R1+0x17c4], R11 ;  /* 0x0017c40b01007387 */ /* 0x000fe80000100800 */
[----:B------:R-:W2:Y:S01]  /*ab3d0*/  LDL.LU R18, [R1+0x1948] ;  /* 0x0019480001127983 */ /* 0x000ea20000300800 */
[----:B------:R-:W-:-:S03]  /*ab3e0*/  IADD3 R0, P2, R0, UR8, RZ ;  /* 0x0000000800007c10 */ /* 0x000fc6000ff5e0ff */
[----:B------:R-:W4:Y:S01]  /*ab3f0*/  LDL.LU R21, [R1+0x1904] ;  /* 0x0019040001157983 */ /* 0x000f220000300800 */
[----:B------:R-:W-:-:S03]  /*ab400*/  IADD3.X R8, R8, UR5, RZ, P1, !PT ;  /* 0x0000000508087c10 */ /* 0x000fc60008ffe4ff */
[----:B------:R-:W-:Y:S04]  /*ab410*/  STL [R1+0x1848], R0 ;  /* 0x0018480001007387 */ /* 0x000fe80000100800 */
[----:B------:R1:W-:Y:S04]  /*ab420*/  STL [R1+0x1804], R8 ;  /* 0x0018040801007387 */ /* 0x0003e80000100800 */
[----:B------:R-:W4:Y:S01]  /*ab430*/  LDL.LU R19, [R1+0x1944] ;  /* 0x0019440001137983 */ /* 0x000f220000300800 */
[----:B------:R-:W-:-:S03]  /*ab440*/  MOV R5, R14 ;  /* 0x0000000e00057202 */ /* 0x000fc60000000f00 */
[----:B------:R-:W4:Y:S04]  /*ab450*/  LDL.LU R16, [R1+0x1988] ;  /* 0x0019880001107983 */ /* 0x000f280000300800 */
[----:B------:R-:W4:Y:S04]  /*ab460*/  LDL.LU R14, [R1+0x19d0] ;  /* 0x0019d000010e7983 */ /* 0x000f280000300800 */
[----:B------:R-:W4:Y:S04]  /*ab470*/  LDL.LU R17, [R1+0x1984] ;  /* 0x0019840001117983 */ /* 0x000f280000300800 */
[----:B------:R1:W-:Y:S01]  /*ab480*/  LDGSTS.E [R252+0x51000], [R4.64], P0 ;  /* 0x5100000004fc7fae */ /* 0x0003e20008121846 */
[----:B------:R-:W-:Y:S01]  /*ab490*/  IADD3.X R9, R9, UR5, RZ, P2, !PT ;  /* 0x0000000509097c10 */ /* 0x000fe200097fe4ff */
[----:B-1----:R-:W-:-:S02]  /*ab4a0*/  IMAD.MOV.U32 R4, RZ, RZ, R12 ;  /* 0x000000ffff047224 */ /* 0x002fc400078e000c */
[----:B------:R-:W-:-:S05]  /*ab4b0*/  IMAD.MOV.U32 R5, RZ, RZ, R13 ;  /* 0x000000ffff057224 */ /* 0x000fca00078e000d */
[----:B------:R1:W-:Y:S01]  /*ab4c0*/  LDGSTS.E [R252+0x52000], [R4.64], P0 ;  /* 0x5200000004fc7fae */ /* 0x0003e20008121846 */
[----:B------:R-:W-:-:S05]  /*ab4d0*/  IADD3 R3, P1, R3, UR8, RZ ;  /* 0x0000000803037c10 */ /* 0x000fca000ff3e0ff */
[----:B------:R-:W-:Y:S04]  /*ab4e0*/  STL [R1+0x1888], R3 ;  /* 0x0018880301007387 */ /* 0x000fe80000100800 */
[----:B------:R1:W-:Y:S04]  /*ab4f0*/  STL [R1+0x1844], R9 ;  /* 0x0018440901007387 */ /* 0x0003e80000100800 */
[----:B------:R-:W4:Y:S01]  /*ab500*/  LDL.LU R15, [R1+0x19cc] ;  /* 0x0019cc00010f7983 */ /* 0x000f220000300800 */
[----:B-1----:R-:W-:-:S03]  /*ab510*/  MOV R4, R10 ;  /* 0x0000000a00047202 */ /* 0x002fc60000000f00 */
[----:B------:R-:W4:Y:S01]  /*ab520*/  LDL.LU R13, [R1+0x1f2c] ;  /* 0x001f2c00010d7983 */ /* 0x000f220000300800 */
[----:B------:R-:W-:-:S03]  /*ab530*/  IMAD.MOV.U32 R5, RZ, RZ, R11 ;  /* 0x000000ffff057224 */ /* 0x000fc600078e000b */
[----:B------:R-:W4:Y:S04]  /*ab540*/  LDL.LU R12, [R1+0x1f38] ;  /* 0x001f3800010c7983 */ /* 0x000f280000300800 */
[----:B------:R1:W-:Y:S04]  /*ab550*/  LDGSTS.E [R252+0x53000], [R4.64], P0 ;  /* 0x5300000004fc7fae */ /* 0x0003e80008121846 */
[----:B------:R-:W4:Y:S01]  /*ab560*/  LDL.LU R10, [R1+0x1ef8] ;  /* 0x001ef800010a7983 */ /* 0x000f220000300800 */
[----:B------:R-:W-:Y:S01]  /*ab570*/  IADD3 R22, P2, R22, UR8, RZ ;  /* 0x0000000816167c10 */ /* 0x000fe2000ff5e0ff */
[----:B-1----:R-:W-:Y:S01]  /*ab580*/  IMAD.MOV.U32 R4, RZ, RZ, R6 ;  /* 0x000000ffff047224 */ /* 0x002fe200078e0006 */
[----:B------:R-:W-:-:S02]  /*ab590*/  MOV R5, R8 ;  /* 0x0000000800057202 */ /* 0x000fc40000000f00 */
[----:B------:R-:W4:Y:S04]  /*ab5a0*/  LDL.LU R8, [R1+0x1eb8] ;  /* 0x001eb80001087983 */ /* 0x000f280000300800 */
[----:B------:R-:W4:Y:S04]  /*ab5b0*/  LDL.LU R6, [R1+0x1e78] ;  /* 0x001e780001067983 */ /* 0x000f280000300800 */
[----:B------:R-:W4:Y:S04]  /*ab5c0*/  LDL.LU R11, [R1+0x1eec] ;  /* 0x001eec00010b7983 */ /* 0x000f280000300800 */
[----:B------:R1:W-:Y:S01]  /*ab5d0*/  LDGSTS.E [R252+0x54000], [R4.64], P0 ;  /* 0x5400000004fc7fae */ /* 0x0003e20008121846 */
[----:B------:R-:W-:-:S03]  /*ab5e0*/  IADD3.X R7, R7, UR5, RZ, P1, !PT ;  /* 0x0000000507077c10 */ /* 0x000fc60008ffe4ff */
[----:B------:R-:W-:Y:S04]  /*ab5f0*/  STL [R1+0x18c8], R22 ;  /* 0x0018c81601007387 */ /* 0x000fe80000100800 */
[----:B------:R3:W-:Y:S01]  /*ab600*/  STL [R1+0x1884], R7 ;  /* 0x0018840701007387 */ /* 0x0007e20000100800 */
[----:B-1----:R-:W-:Y:S02]  /*ab610*/  IMAD.MOV.U32 R4, RZ, RZ, R0 ;  /* 0x000000ffff047224 */ /* 0x002fe400078e0000 */
[----:B------:R-:W-:Y:S01]  /*ab620*/  IMAD.MOV.U32 R5, RZ, RZ, R9 ;  /* 0x000000ffff057224 */ /* 0x000fe200078e0009 */
[----:B------:R-:W4:Y:S04]  /*ab630*/  LDL.LU R0, [R1+0x1e40] ;  /* 0x001e400001007983 */ /* 0x000f280000300800 */
[----:B------:R-:W4:Y:S04]  /*ab640*/  LDL.LU R9, [R1+0x1eac] ;  /* 0x001eac0001097983 */ /* 0x000f280000300800 */
[----:B------:R1:W-:Y:S02]  /*ab650*/  LDGSTS.E [R252+0x55000], [R4.64], P0 ;  /* 0x5500000004fc7fae */ /* 0x0003e40008121846 */
[----:B-1----:R-:W-:Y:S01]  /*ab660*/  IMAD.MOV.U32 R5, RZ, RZ, R7 ;  /* 0x000000ffff057224 */ /* 0x002fe200078e0007 */
[----:B------:R-:W-:-:S05]  /*ab670*/  MOV R4, R3 ;  /* 0x0000000300047202 */ /* 0x000fca0000000f00 */
[----:B------:R1:W-:Y:S01]  /*ab680*/  LDGSTS.E [R252+0x56000], [R4.64], P0 ;  /* 0x5600000004fc7fae */ /* 0x0003e20008121846 */
[----:B---3--:R-:W-:Y:S02]  /*ab690*/  IADD3 R20, P1, R20, UR8, RZ ;  /* 0x0000000814147c10 */ /* 0x008fe4000ff3e0ff */
[----:B------:R-:W-:-:S03]  /*ab6a0*/  IADD3.X R23, R23, UR5, RZ, P2, !PT ;  /* 0x0000000517177c10 */ /* 0x000fc600097fe4ff */
[----:B------:R-:W-:Y:S04]  /*ab6b0*/  STL [R1+0x1908], R20 ;  /* 0x0019081401007387 */ /* 0x000fe80000100800 */
[----:B------:R-:W-:Y:S04]  /*ab6c0*/  STL [R1+0x18c4], R23 ;  /* 0x0018c41701007387 */ /* 0x000fe80000100800 */
[----:B------:R-:W3:Y:S04]  /*ab6d0*/  LDL.LU R7, [R1+0x1e6c] ;  /* 0x001e6c0001077983 */ /* 0x000ee80000300800 */
[----:B------:R-:W3:Y:S01]  /*ab6e0*/  LDL.LU R3, [R1+0x1e34] ;  /* 0x001e340001037983 */ /* 0x000ee20000300800 */
[----:B-1----:R-:W-:Y:S01]  /*ab6f0*/  IMAD.MOV.U32 R4, RZ, RZ, R22 ;  /* 0x000000ffff047224 */ /* 0x002fe200078e0016 */
[----:B------:R-:W-:-:S05]  /*ab700*/  MOV R5, R23 ;  /* 0x0000001700057202 */ /* 0x000fca0000000f00 */
[----:B------:R1:W-:Y:S01]  /*ab710*/  LDGSTS.E [R252+0x57000], [R4.64], P0 ;  /* 0x5700000004fc7fae */ /* 0x0003e20008121846 */
[----:B--2---:R-:W-:Y:S02]  /*ab720*/  IADD3 R18, P2, R18, UR8, RZ ;  /* 0x0000000812127c10 */ /* 0x004fe4000ff5e0ff */
[----:B----4-:R-:W-:Y:S01]  /*ab730*/  IADD3.X R21, R21, UR5, RZ, P1, !PT ;  /* 0x0000000515157c10 */ /* 0x010fe20008ffe4ff */
[----:B-1----:R-:W-:-:S04]  /*ab740*/  IMAD.MOV.U32 R4, RZ, RZ, R20 ;  /* 0x000000ffff047224 */ /* 0x002fc800078e0014 */
[----:B------:R-:W-:-:S05]  /*ab750*/  IMAD.MOV.U32 R5, RZ, RZ, R21 ;  /* 0x000000ffff057224 */ /* 0x000fca00078e0015 */
[----:B------:R1:W-:Y:S01]  /*ab760*/  LDGSTS.E [R252+0x58000], [R4.64], P0 ;  /* 0x5800000004fc7fae */ /* 0x0003e20008121846 */
[----:B------:R-:W-:Y:S02]  /*ab770*/  IADD3.X R19, R19, UR5, RZ, P2, !PT ;  /* 0x0000000513137c10 */ /* 0x000fe400097fe4ff */
[----:B------:R-:W-:Y:S02]  /*ab780*/  IADD3 R16, P1, R16, UR8, RZ ;  /* 0x0000000810107c10 */ /* 0x000fe4000ff3e0ff */
[----:B-1----:R-:W-:Y:S01]  /*ab790*/  MOV R4, R18 ;  /* 0x0000001200047202 */ /* 0x002fe20000000f00 */
[----:B------:R-:W-:Y:S01]  /*ab7a0*/  IMAD.MOV.U32 R5, RZ, RZ, R19 ;  /* 0x000000ffff057224 */ /* 0x000fe200078e0013 */
[----:B------:R-:W-:Y:S02]  /*ab7b0*/  IADD3.X R17, R17, UR5, RZ, P1, !PT ;  /* 0x0000000511117c10 */ /* 0x000fe40008ffe4ff */
[----:B------:R-:W-:Y:S02]  /*ab7c0*/  IADD3 R14, P2, R14, UR8, RZ ;  /* 0x000000080e0e7c10 */ /* 0x000fe4000ff5e0ff */
[----:B------:R1:W-:Y:S02]  /*ab7d0*/  LDGSTS.E [R252+0x59000], [R4.64], P0 ;  /* 0x5900000004fc7fae */ /* 0x0003e40008121846 */
[----:B-1----:R-:W-:Y:S01]  /*ab7e0*/  IMAD.MOV.U32 R4, RZ, RZ, R16 ;  /* 0x000000ffff047224 */ /* 0x002fe200078e0010 */
[----:B------:R-:W-:-:S05]  /*ab7f0*/  MOV R5, R17 ;  /* 0x0000001100057202 */ /* 0x000fca0000000f00 */
[----:B------:R1:W-:Y:S02]  /*ab800*/  LDGSTS.E [R252+0x5a000], [R4.64], P0 ;  /* 0x5a00000004fc7fae */ /* 0x0003e40008121846 */
[----:B-1----:R-:W-:Y:S01]  /*ab810*/  IMAD.MOV.U32 R4, RZ, RZ, R14 ;  /* 0x000000ffff047224 */ /* 0x002fe200078e000e */
[----:B------:R-:W-:-:S05]  /*ab820*/  IADD3.X R15, R15, UR5, RZ, P2, !PT ;  /* 0x000000050f0f7c10 */ /* 0x000fca00097fe4ff */
[----:B------:R-:W-:Y:S01]  /*ab830*/  IMAD.MOV.U32 R5, RZ, RZ, R15 ;  /* 0x000000ffff057224 */ /* 0x000fe200078e000f */
[----:B------:R-:W-:-:S04]  /*ab840*/  IADD3 R12, P1, R12, UR8, RZ ;  /* 0x000000080c0c7c10 */ /* 0x000fc8000ff3e0ff */
[----:B------:R1:W-:Y:S01]  /*ab850*/  LDGSTS.E [R252+0x5b000], [R4.64], P0 ;  /* 0x5b00000004fc7fae */ /* 0x0003e20008121846 */
[----:B------:R-:W-:Y:S02]  /*ab860*/  IADD3.X R13, R13, UR5, RZ, P1, !PT ;  /* 0x000000050d0d7c10 */ /* 0x000fe40008ffe4ff */
[----:B------:R-:W-:Y:S02]  /*ab870*/  IADD3 R10, P2, R10, UR8, RZ ;  /* 0x000000080a0a7c10 */ /* 0x000fe4000ff5e0ff */
[----:B-1----:R-:W-:Y:S01]  /*ab880*/  MOV R4, R12 ;  /* 0x0000000c00047202 */ /* 0x002fe20000000f00 */
[----:B------:R-:W-:Y:S01]  /*ab890*/  IMAD.MOV.U32 R5, RZ, RZ, R13 ;  /* 0x000000ffff057224 */ /* 0x000fe200078e000d */
[----:B------:R-:W-:-:S04]  /*ab8a0*/  IADD3 R8, P3, R8, UR8, RZ ;  /* 0x0000000808087c10 */ /* 0x000fc8000ff7e0ff */
[----:B------:R1:W-:Y:S01]  /*ab8b0*/  LDGSTS.E [R252+0x5c000], [R4.64], P0 ;  /* 0x5c00000004fc7fae */ /* 0x0003e20008121846 */
[----:B------:R-:W-:-:S03]  /*ab8c0*/  IADD3.X R11, R11, UR5, RZ, P2, !PT ;  /* 0x000000050b0b7c10 */ /* 0x000fc600097fe4ff */
[----:B------:R-:W-:Y:S01]  /*ab8d0*/  STL [R1+0x1948], R18 ;  /* 0x0019481201007387 */ /* 0x000fe20000100800 */
[----:B------:R-:W-:Y:S01]  /*ab8e0*/  IADD3 R6, P4, R6, UR8, RZ ;  /* 0x0000000806067c10 */ /* 0x000fe2000ff9e0ff */
[----:B-1----:R-:W-:Y:S01]  /*ab8f0*/  IMAD.MOV.U32 R4, RZ, RZ, R10 ;  /* 0x000000ffff047224 */ /* 0x002fe200078e000a */
[----:B------:R-:W-:Y:S01]  /*ab900*/  MOV R5, R11 ;  /* 0x0000000b00057202 */ /* 0x000fe20000000f00 */
[----:B------:R-:W-:Y:S04]  /*ab910*/  STL [R1+0x1904], R21 ;  /* 0x0019041501007387 */ /* 0x000fe80000100800 */
[----:B------:R-:W-:Y:S04]  /*ab920*/  STL [R1+0x1988], R16 ;  /* 0x0019881001007387 */ /* 0x000fe80000100800 */
[----:B------:R-:W-:Y:S04]  /*ab930*/  STL [R1+0x1944], R19 ;  /* 0x0019441301007387 */ /* 0x000fe80000100800 */
[----:B------:R1:W-:Y:S01]  /*ab940*/  LDGSTS.E [R252+0x5d000], [R4.64], P0 ;  /* 0x5d00000004fc7fae */ /* 0x0003e20008121846 */
[----:B------:R-:W-:-:S03]  /*ab950*/  IADD3.X R9, R9, UR5, RZ, P3, !PT ;  /* 0x0000000509097c10 */ /* 0x000fc60009ffe4ff */
[----:B------:R-:W-:Y:S01]  /*ab960*/  STL [R1+0x19d0], R14 ;  /* 0x0019d00e01007387 */ /* 0x000fe20000100800 */
[----:B------:R-:W-:-:S03]  /*ab970*/  IADD3 R0, P1, R0, UR8, RZ ;  /* 0x0000000800007c10 */ /* 0x000fc6000ff3e0ff */
[----:B------:R-:W-:Y:S01]  /*ab980*/  STL [R1+0x1984], R17 ;  /* 0x0019841101007387 */ /* 0x000fe20000100800 */
[----:B-1----:R-:W-:Y:S02]  /*ab990*/  IMAD.MOV.U32 R4, RZ, RZ, R8 ;  /* 0x000000ffff047224 */ /* 0x002fe400078e0008 */
[----:B------:R-:W-:Y:S01]  /*ab9a0*/  IMAD.MOV.U32 R5, RZ, RZ, R9 ;  /* 0x000000ffff057224 */ /* 0x000fe200078e0009 */
[----:B------:R-:W-:Y:S04]  /*ab9b0*/  STL [R1+0x1f38], R12 ;  /* 0x001f380c01007387 */ /* 0x000fe80000100800 */
[----:B------:R-:W-:Y:S04]  /*ab9c0*/  STL [R1+0x19cc], R15 ;  /* 0x0019cc0f01007387 */ /* 0x000fe80000100800 */
[----:B------:R-:W-:Y:S04]  /*ab9d0*/  STL [R1+0x1ef8], R10 ;  /* 0x001ef80a01007387 */ /* 0x000fe80000100800 */
[----:B------:R-:W-:Y:S04]  /*ab9e0*/  STL [R1+0x1f2c], R13 ;  /* 0x001f2c0d01007387 */ /* 0x000fe80000100800 */
[----:B------:R1:W-:Y:S04]  /*ab9f0*/  LDGSTS.E [R252+0x5e000], [R4.64], P0 ;  /* 0x5e00000004fc7fae */ /* 0x0003e80008121846 */
[----:B------:R-:W-:Y:S04]  /*aba00*/  STL [R1+0x1eb8], R8 ;  /* 0x001eb80801007387 */ /* 0x000fe80000100800 */
[----:B------:R-:W-:Y:S01]  /*aba10*/  STL [R1+0x1eec], R11 ;  /* 0x001eec0b01007387 */ /* 0x000fe20000100800 */
[----:B-1----:R-:W-:-:S03]  /*aba20*/  MOV R4, R6 ;  /* 0x0000000600047202 */ /* 0x002fc60000000f00 */
[----:B------:R-:W-:Y:S01]  /*aba30*/  STL [R1+0x1e78], R6 ;  /* 0x001e780601007387 */ /* 0x000fe20000100800 */
[C---:B------:R-:W-:Y:S03]  /*aba40*/  HMMA.1688.F32.TF32 R140, R180.reuse, R44, R140 ;  /* 0x0000002cb48c723c */ /* 0x040fe6000008108c */
[----:B------:R1:W-:Y:S04]  /*aba50*/  STL [R1+0x1e40], R0 ;  /* 0x001e400001007387 */ /* 0x0003e80000100800 */
[----:B------:R2:W-:Y:S01]  /*aba60*/  STL [R1+0x1eac], R9 ;  /* 0x001eac0901007387 */ /* 0x0005e20000100800 */
        /* <DEDUP_REMOVED lines=8> */
[----:B------:R-:W-:Y:S01]  /*abaf0*/  HMMA.1688.F32.TF32 R152, R184, R58, R152 ;  /* 0x0000003ab898723c */ /* 0x000fe20000081098 */
[----:B---3--:R-:W-:-:S02]  /*abb00*/  IADD3.X R7, R7, UR5, RZ, P4, !PT ;  /* 0x0000000507077c10 */ /* 0x008fc4000a7fe4ff */
[----:B------:R-:W-:-:S03]  /*abb10*/  IADD3.X R3, R3, UR5, RZ, P1, !PT ;  /* 0x0000000503037c10 */ /* 0x000fc60008ffe4ff */
[----:B------:R-:W-:Y:S01]  /*abb20*/  IMAD.MOV.U32 R5, RZ, RZ, R7 ;  /* 0x000000ffff057224 */ /* 0x000fe200078e0007 */
[----:B------:R-:W-:Y:S04]  /*abb30*/  STL [R1+0x1e6c], R7 ;  /* 0x001e6c0701007387 */ /* 0x000fe80000100800 */
[----:B------:R3:W-:Y:S04]  /*abb40*/  LDGSTS.E [R252+0x5f000], [R4.64], P0 ;  /* 0x5f00000004fc7fae */ /* 0x0007e80008121846 */
[----:B------:R4:W-:Y:S01]  /*abb50*/  STL [R1+0x1e34], R3 ;  /* 0x001e340301007387 */ /* 0x0009e20000100800 */
[----:B---3--:R-:W-:-:S03]  /*abb60*/  IMAD.MOV.U32 R4, RZ, RZ, R0 ;  /* 0x000000ffff047224 */ /* 0x008fc600078e0000 */
[----:B-1----:R-:W3:Y:S04]  /*abb70*/  LDL.LU R0, [R1+0x1dc0] ;  /* 0x001dc00001007983 */ /* 0x002ee80000300800 */
        /* <DEDUP_REMOVED lines=221> */
[----:B------:R-:W-:-:S03]  /*ac950*/  MOV R5, R3 ;  /* 0x0000000300057202 */ /* 0x000fc60000000f00 */
[----:B------:R-:W2:Y:S04]  /*ac960*/  LDL.LU R22, [R1+0x1b50] ;  /* 0x001b500001167983 */ /* 0x000ea80000300800 */
[----:B------:R-:W2:Y:S04]  /*ac970*/  LDL.LU R21, [R1+0x1b04] ;  /* 0x001b040001157983 */ /* 0x000ea80000300800 */
[----:B------:R-:W2:Y:S01]  /*ac980*/  LDL.LU R20, [R1+0x1b10] ;  /* 0x001b100001147983 */ /* 0x000ea20000300800 */
[----:B------:R-:W-:-:S03]  /*ac990*/  LOP3.LUT R235, R252, 0x10, RZ, 0x3c, !PT ;  /* 0x00000010fceb7812 */ /* 0x000fc600078e3cff */
[----:B------:R-:W2:Y:S04]  /*ac9a0*/  LDL.LU R10, [R1+0x1ac4] ;  /* 0x001ac400010a7983 */ /* 0x000ea80000300800 */
[----:B----4-:R-:W4:Y:S04]  /*ac9b0*/  LDL.LU R3, [R1+0x1ad0] ;  /* 0x001ad00001037983 */ /* 0x010f280000300800 */
[----:B------:R-:W2:Y:S04]  /*ac9c0*/  LDL.LU R11, [R1+0x1a7c] ;  /* 0x001a7c00010b7983 */ /* 0x000ea80000300800 */
[----:B------:R-:W2:Y:S04]  /*ac9d0*/  LDL.LU R7, [R1+0x1a90] ;  /* 0x001a900001077983 */ /* 0x000ea80000300800 */
[----:B------:R-:W2:Y:S04]  /*ac9e0*/  LDL.LU R19, [R1+0x1a34] ;  /* 0x001a340001137983 */ /* 0x000ea80000300800 */
[----:B------:R-:W2:Y:S04]  /*ac9f0*/  LDL.LU R18, [R1+0x1a50] ;  /* 0x001a500001127983 */ /* 0x000ea80000300800 */
[----:B------:R-:W2:Y:S04]  /*aca00*/  LDL.LU R17, [R1+0x19ec] ;  /* 0x0019ec0001117983 */ /* 0x000ea80000300800 */
[----:B------:R-:W2:Y:S04]  /*aca10*/  LDL.LU R16, [R1+0x1a10] ;  /* 0x001a100001107983 */ /* 0x000ea80000300800 */
[----:B------:R-:W2:Y:S04]  /*aca20*/  LDL R251, [R1+0x130] ;  /* 0x0001300001fb7983 */ /* 0x000ea80000100800 */
[----:B------:R1:W-:Y:S04]  /*aca30*/  LDGSTS.E [R235+0x40200], [R4.64], P0 ;  /* 0x4020000004eb7fae */ /* 0x0003e80008121846 */
[----:B-1----:R-:W2:Y:S04]  /*aca40*/  LDL.LU R4, [R1+0x1df4] ;  /* 0x001df40001047983 */ /* 0x002ea80000300800 */
[----:B------:R-:W2:Y:S01]  /*aca50*/  LDL.LU R5, [R1+0x1e00] ;  /* 0x001e000001057983 */ /* 0x000ea20000300800 */
[----:B------:R-:W-:-:S02]  /*aca60*/  IADD3 R233, P3, R233, UR8, RZ ;  /* 0x00000008e9e97c10 */ /* 0x000fc4000ff7e0ff */
[----:B------:R-:W-:Y:S02]  /*aca70*/  IADD3 R200, P2, R200, UR8, RZ ;  /* 0x00000008c8c87c10 */ /* 0x000fe4000ff5e0ff */
[----:B------:R-:W-:Y:S02]  /*aca80*/  IADD3 R161, P6, R161, UR8, RZ ;  /* 0x00000008a1a17c10 */ /* 0x000fe4000ffde0ff */
[----:B------:R-:W-:Y:S01]  /*aca90*/  IADD3 R107, P5, R107, UR8, RZ ;  /* 0x000000086b6b7c10 */ /* 0x000fe2000ffbe0ff */
[----:B------:R-:W-:Y:S01]  /*acaa0*/  STL [R1+0x1e38], R233 ;  /* 0x001e38e901007387 */ /* 0x000fe20000100800 */
[----:B------:R-:W-:Y:S02]  /*acab0*/  IADD3.X R234, R234, UR5, RZ, P3, !PT ;  /* 0x00000005eaea7c10 */ /* 0x000fe40009ffe4ff */
[----:B---3--:R-:W-:Y:S01]  /*acac0*/  IADD3 R72, P1, R72, UR8, RZ ;  /* 0x0000000848487c10 */ /* 0x008fe2000ff3e0ff */
[----:B------:R-:W-:Y:S01]  /*acad0*/  STL [R1+0x1e30], R200 ;  /* 0x001e30c801007387 */ /* 0x000fe20000100800 */
[----:B------:R-:W-:-:S03]  /*acae0*/  IADD3.X R201, R201, UR5, RZ, P2, !PT ;  /* 0x00000005c9c97c10 */ /* 0x000fc600097fe4ff */
[----:B------:R-:W-:Y:S01]  /*acaf0*/  STL [R1+0x1e28], R161 ;  /* 0x001e28a101007387 */ /* 0x000fe20000100800 */
[----:B------:R-:W-:-:S03]  /*acb00*/  IADD3 R231, P2, R231, UR8, RZ ;  /* 0x00000008e7e77c10 */ /* 0x000fc6000ff5e0ff */
[----:B------:R-:W-:Y:S01]  /*acb10*/  STL [R1+0x1e20], R107 ;  /* 0x001e206b01007387 */ /* 0x000fe20000100800 */
[----:B------:R-:W-:-:S03]  /*acb20*/  IADD3.X R162, R162, UR5, RZ, P6, !PT ;  /* 0x00000005a2a27c10 */ /* 0x000fc6000b7fe4ff */
[----:B------:R-:W-:Y:S01]  /*acb30*/  STL [R1+0x1e18], R72 ;  /* 0x001e184801007387 */ /* 0x000fe20000100800 */
[----:B------:R-:W-:-:S03]  /*acb40*/  IADD3 R198, P6, R198, UR8, RZ ;  /* 0x00000008c6c67c10 */ /* 0x000fc6000ffde0ff */
[----:B------:R-:W-:Y:S01]  /*acb50*/  STL [R1+0x1e2c], R234 ;  /* 0x001e2cea01007387 */ /* 0x000fe20000100800 */
[----:B------:R-:W-:Y:S02]  /*acb60*/  IADD3.X R128, R128, UR5, RZ, P5, !PT ;  /* 0x0000000580807c10 */ /* 0x000fe4000affe4ff */
[----:B------:R-:W-:Y:S02]  /*acb70*/  IADD3 R158, P5, R158, UR8, RZ ;  /* 0x000000089e9e7c10 */ /* 0x000fe4000ffbe0ff */
[----:B------:R-:W-:Y:S02]  /*acb80*/  IADD3.X R73, R73, UR5, RZ, P1, !PT ;  /* 0x0000000549497c10 */ /* 0x000fe40008ffe4ff */
[----:B------:R-:W-:Y:S02]  /*acb90*/  IADD3 R105, P1, R105, UR8, RZ ;  /* 0x0000000869697c10 */ /* 0x000fe4000ff3e0ff */
[----:B------:R-:W-:Y:S02]  /*acba0*/  IADD3.X R232, R232, UR5, RZ, P2, !PT ;  /* 0x00000005e8e87c10 */ /* 0x000fe400097fe4ff */
[----:B------:R-:W-:-:S02]  /*acbb0*/  IADD3 R0, P2, R0, UR8, RZ ;  /* 0x0000000800007c10 */ /* 0x000fc4000ff5e0ff */
[----:B------:R-:W-:-:S04]  /*acbc0*/  IADD3 R38, P4, R38, UR8, RZ ;  /* 0x0000000826267c10 */ /* 0x000fc8000ff9e0ff */
[----:B------:R-:W-:Y:S02]  /*acbd0*/  IADD3.X R39, R39, UR5, RZ, P4, !PT ;  /* 0x0000000527277c10 */ /* 0x000fe4000a7fe4ff */
[----:B------:R-:W-:Y:S02]  /*acbe0*/  IADD3 R70, P4, R70, UR8, RZ ;  /* 0x0000000846467c10 */ /* 0x000fe4000ff9e0ff */
[----:B--2---:R-:W-:-:S05]  /*acbf0*/  IADD3 R5, P3, R5, UR8, RZ ;  /* 0x0000000805057c10 */ /* 0x004fca000ff7e0ff */
[----:B------:R-:W-:Y:S04]  /*acc00*/  STL [R1+0x1e00], R5 ;  /* 0x001e000501007387 */ /* 0x000fe80000100800 */
[----:B------:R-:W-:Y:S04]  /*acc10*/  STL [R1+0x1e10], R38 ;  /* 0x001e102601007387 */ /* 0x000fe80000100800 */
[----:B------:R-:W-:Y:S04]  /*acc20*/  STL [R1+0x1e24], R201 ;  /* 0x001e24c901007387 */ /* 0x000fe80000100800 */
[----:B------:R-:W-:Y:S01]  /*acc30*/  STL [R1+0x1df8], R231 ;  /* 0x001df8e701007387 */ /* 0x000fe20000100800 */
[----:B------:R-:W-:-:S03]  /*acc40*/  IADD3.X R4, R4, UR5, RZ, P3, !PT ;  /* 0x0000000504047c10 */ /* 0x000fc60009ffe4ff */
        /* <DEDUP_REMOVED lines=9> */
[----:B------:R-:W2:Y:S04]  /*acce0*/  LDL.LU R252, [R1+0x1db4] ;  /* 0x001db40001fc7983 */ /* 0x000ea80000300800 */
[----:B------:R1:W-:Y:S04]  /*accf0*/  STL [R1+0x1dc0], R0 ;  /* 0x001dc00001007387 */ /* 0x0003e80000100800 */
[----:B-1----:R-:W3:Y:S01]  /*acd00*/  LDL.LU R0, [R1+0x1d80] ;  /* 0x001d800001007983 */ /* 0x002ee20000300800 */
[----:B------:R-:W-:-:S02]  /*acd10*/  IADD3 R36, P3, R36, UR8, RZ ;  /* 0x0000000824247c10 */ /* 0x000fc4000ff7e0ff */
[----:B------:R-:W-:Y:S02]  /*acd20*/  IADD3.X R199, R199, UR5, RZ, P6, !PT ;  /* 0x00000005c7c77c10 */ /* 0x000fe4000b7fe4ff */
[----:B------:R-:W-:Y:S01]  /*acd30*/  IADD3 R229, P6, R229, UR8, RZ ;  /* 0x00000008e5e57c10 */ /* 0x000fe2000ffde0ff */
[----:B------:R-:W-:Y:S01]  /*acd40*/  STL [R1+0x1dd0], R36 ;  /* 0x001dd02401007387 */ /* 0x000fe20000100800 */
[----:B------:R-:W-:Y:S02]  /*acd50*/  IADD3.X R159, R159, UR5, RZ, P5, !PT ;  /* 0x000000059f9f7c10 */ /* 0x000fe4000affe4ff */
[----:B------:R-:W-:Y:S01]  /*acd60*/  IADD3 R196, P5, R196, UR8, RZ ;  /* 0x00000008c4c47c10 */ /* 0x000fe2000ffbe0ff */
[----:B------:R-:W-:Y:S01]  /*acd70*/  STL [R1+0x1dec], R232 ;  /* 0x001dece801007387 */ /* 0x000fe20000100800 */
[----:B------:R-:W-:Y:S02]  /*acd80*/  IADD3.X R106, R106, UR5, RZ, P1, !PT ;  /* 0x000000056a6a7c10 */ /* 0x000fe40008ffe4ff */
[----:B------:R-:W-:Y:S01]  /*acd90*/  IADD3 R156, P1, R156, UR8, RZ ;  /* 0x000000089c9c7c10 */ /* 0x000fe2000ff3e0ff */
[----:B------:R-:W-:Y:S01]  /*acda0*/  STL [R1+0x1de4], R199 ;  /* 0x001de4c701007387 */ /* 0x000fe20000100800 */
[----:B------:R-:W-:-:S02]  /*acdb0*/  IADD3.X R71, R71, UR5, RZ, P4, !PT ;  /* 0x0000000547477c10 */ /* 0x000fc4000a7fe4ff */
[----:B------:R-:W-:Y:S01]  /*acdc0*/  IADD3 R103, P4, R103, UR8, RZ ;  /* 0x0000000867677c10 */ /* 0x000fe2000ff9e0ff */
[----:B------:R-:W-:Y:S01]  /*acdd0*/  STL [R1+0x1db8], R229 ;  /* 0x001db8e501007387 */ /* 0x000fe20000100800 */
[----:B------:R-:W-:-:S03]  /*acde0*/  IADD3.X R37, R37, UR5, RZ, P3, !PT ;  /* 0x0000000525257c10 */ /* 0x000fc60009ffe4ff */
[----:B------:R-:W-:Y:S01]  /*acdf0*/  STL [R1+0x1ddc], R159 ;  /* 0x001ddc9f01007387 */ /* 0x000fe20000100800 */
[----:B------:R-:W-:-:S03]  /*ace00*/  IADD3 R68, P3, R68, UR8, RZ ;  /* 0x0000000844447c10 */ /* 0x000fc6000ff7e0ff */
[----:B------:R-:W-:Y:S01]  /*ace10*/  STL [R1+0x1db0], R196 ;  /* 0x001db0c401007387 */ /* 0x000fe20000100800 */
[----:B------:R-:W-:-:S03]  /*ace20*/  IADD3.X R230, R230, UR5, RZ, P6, !PT ;  /* 0x00000005e6e67c10 */ /* 0x000fc6000b7fe4ff */
[----:B------:R-:W-:Y:S04]  /*ace30*/  STL [R1+0x1dd4], R106 ;  /* 0x001dd46a01007387 */ /* 0x000fe80000100800 */
[----:B------:R-:W-:Y:S04]  /*ace40*/  STL [R1+0x1da8], R156 ;  /* 0x001da89c01007387 */ /* 0x000fe80000100800 */
[----:B------:R-:W-:Y:S04]  /*ace50*/  STL [R1+0x1dcc], R71 ;  /* 0x001dcc4701007387 */ /* 0x000fe80000100800 */
[----:B------:R-:W-:Y:S04]  /*ace60*/  STL [R1+0x1da0], R103 ;  /* 0x001da06701007387 */ /* 0x000fe80000100800 */
[----:B------:R-:W-:Y:S04]  /*ace70*/  STL [R1+0x1dc4], R37 ;  /* 0x001dc42501007387 */ /* 0x000fe80000100800 */
[----:B------:R-:W-:Y:S01]  /*ace80*/  STL [R1+0x1d98], R68 ;  /* 0x001d984401007387 */ /* 0x000fe20000100800 */
[----:B--2---:R-:W-:-:S05]  /*ace90*/  IADD3.X R252, R252, UR5, RZ, P2, !PT ;  /* 0x00000005fcfc7c10 */ /* 0x004fca00097fe4ff */
[----:B------:R1:W-:Y:S01]  /*acea0*/  STL [R1+0x1db4], R252 ;  /* 0x001db4fc01007387 */ /* 0x0003e20000100800 */
[----:B---3--:R-:W-:-:S03]  /*aceb0*/  IADD3 R0, P6, R0, UR8, RZ ;  /* 0x0000000800007c10 */ /* 0x008fc6000ffde0ff */
[----:B-1----:R-:W2:Y:S04]  /*acec0*/  LDL.LU R252, [R1+0x1d74] ;  /* 0x001d740001fc7983 */ /* 0x002ea80000300800 */
[----:B------:R1:W-:Y:S04]  /*aced0*/  STL [R1+0x1d80], R0 ;  /* 0x001d800001007387 */ /* 0x0003e80000100800 */
[----:B-1----:R-:W3:Y:S01]  /*acee0*/  LDL.LU R0, [R1+0x1d40] ;  /* 0x001d400001007983 */ /* 0x002ee20000300800 */
[----:B------:R-:W-:Y:S02]  /*acef0*/  IADD3 R34, P2, R34, UR8, RZ ;  /* 0x0000000822227c10 */ /* 0x000fe4000ff5e0ff */
[----:B------:R-:W-:-:S02]  /*acf00*/  IADD3.X R197, R197, UR5, RZ, P5, !PT ;  /* 0x00000005c5c57c10 */ /* 0x000fc4000affe4ff */
        /* <DEDUP_REMOVED lines=173> */
[----:B------:R-:W-:Y:S01]  /*ad9e0*/  STL [R1+0x1c34], R252 ;  /* 0x001c34fc01007387 */ /* 0x000fe20000100800 */
[----:B---3--:R-:W-:-:S05]  /*ad9f0*/  IADD3 R0, P6, R0, UR8, RZ ;  /* 0x0000000800007c10 */ /* 0x008fca000ffde0ff */
[----:B------:R1:W-:Y:S04]  /*ada00*/  STL [R1+0x1c00], R0 ;  /* 0x001c000001007387 */ /* 0x0003e80000100800 */
[----:B-1----:R-:W2:Y:S04]  /*ada10*/  LDL.LU R0, [R1+0x1bf4] ;  /* 0x001bf40001007983 */ /* 0x002ea80000300800 */
[----:B------:R-:W3:Y:S01]  /*ada20*/  LDL.LU R252, [R1+0x1bc0] ;  /* 0x001bc00001fc7983 */ /* 0x000ee20000300800 */
        /* <DEDUP_REMOVED lines=21> */
[----:B------:R-:W-:Y:S01]  /*adb80*/  STL [R1+0x1be0], R82 ;  /* 0x001be05201007387 */ /* 0x000fe20000100800 */
[----:B--2---:R-:W-:-:S02]  /*adb90*/  IADD3.X R0, R0, UR5, RZ, P6, !PT ;  /* 0x0000000500007c10 */ /* 0x004fc4000b7fe4ff */
[----:B---3--:R-:W-:-:S03]  /*adba0*/  IADD3 R252, P5, R252, UR8, RZ ;  /* 0x00000008fcfc7c10 */ /* 0x008fc6000ffbe0ff */
[----:B------:R1:W-:Y:S04]  /*adbb0*/  STL [R1+0x1bf4], R0 ;  /* 0x001bf40001007387 */ /* 0x0003e80000100800 */
[----:B-1----:R1:W5:Y:S04]  /*adbc0*/  LDL.LU R0, [R1+0x3390] ;  /* 0x0033900001007983 */ /* 0x0023680000300800 */
[----:B------:R-:W-:Y:S04]  /*adbd0*/  STL [R1+0x1c04], R14 ;  /* 0x001c040e01007387 */ /* 0x000fe80000100800 */
[----:B------:R-:W-:Y:S04]  /*adbe0*/  STL [R1+0x1bd8], R47 ;  /* 0x001bd82f01007387 */ /* 0x000fe80000100800 */
[----:B------:R2:W-:Y:S04]  /*adbf0*/  STL [R1+0x1bc0], R252 ;  /* 0x001bc0fc01007387 */ /* 0x0005e80000100800 */
[----:B--2---:R-:W2:Y:S01]  /*adc00*/  LDL.LU R252, [R1+0x1bb4] ;  /* 0x001bb40001fc7983 */ /* 0x004ea20000300800 */
        /* <DEDUP_REMOVED lines=56> */
[----:B----4-:R-:W-:Y:S02]  /*adf90*/  IADD3 R3, P3, R3, UR8, RZ ;  /* 0x0000000803037c10 */ /* 0x010fe4000ff7e0ff */
        /* <DEDUP_REMOVED lines=37> */
[----:B------:R-:W-:Y:S02]  /*ae1f0*/  IADD3.X R139, R139, UR5, RZ, P3, !PT ;  /* 0x000000058b8b7c10 */ /* 0x000fe40009ffe4ff */
[----:B------:R-:W-:Y:S02]  /*ae200*/  IADD3.X R86, R86, UR5, RZ, P2, !PT ;  /* 0x0000000556567c10 */ /* 0x000fe400097fe4ff */
[----:B------:R-:W-:-:S02]  /*ae210*/  IADD3.X R51, R51, UR5, RZ, P6, !PT ;  /* 0x0000000533337c10 */ /* 0x000fc4000b7fe4ff */
[----:B------:R-:W-:Y:S02]  /*ae220*/  IADD3.X R239, R239, UR5, RZ, P1, !PT ;  /* 0x00000005efef7c10 */ /* 0x000fe40008ffe4ff */
[----:B--2---:R-:W-:Y:S02]  /*ae230*/  IADD3.X R252, R252, UR5, RZ, P5, !PT ;  /* 0x00000005fcfc7c10 */ /* 0x004fe4000affe4ff */
[----:B------:R-:W-:-:S03]  /*ae240*/  IADD3 R24, P5, R24, UR8, RZ ;  /* 0x0000000818187c10 */ /* 0x000fc6000ffbe0ff */
[----:B------:R2:W-:Y:S04]  /*ae250*/  STL [R1+0x1bb4], R252 ;  /* 0x001bb4fc01007387 */ /* 0x0005e80000100800 */
[----:B------:R1:W-:Y:S04]  /*ae260*/  STL [R1+0x1bc4], R15 ;  /* 0x001bc40f01007387 */ /* 0x0003e80000100800 */
[----:B------:R1:W-:Y:S04]  /*ae270*/  STL [R1+0x1b98], R58 ;  /* 0x001b983a01007387 */ /* 0x0003e80000100800 */
[----:B------:R1:W-:Y:S04]  /*ae280*/  STL [R1+0x1b90], R24 ;  /* 0x001b901801007387 */ /* 0x0003e80000100800 */
[----:B------:R1:W-:Y:S04]  /*ae290*/  STL [R1+0x1bac], R220 ;  /* 0x001bacdc01007387 */ /* 0x0003e80000100800 */
[----:B------:R1:W-:Y:S01]  /*ae2a0*/  STL [R1+0x1b80], R248 ;  /* 0x001b80f801007387 */ /* 0x0003e20000100800 */
[----:B------:R-:W-:-:S03]  /*ae2b0*/  IADD3.X R25, R25, UR5, RZ, P5, !PT ;  /* 0x0000000519197c10 */ /* 0x000fc6000affe4ff */
[----:B------:R1:W-:Y:S01]  /*ae2c0*/  STL [R1+0x1ba4], R183 ;  /* 0x001ba4b701007387 */ /* 0x0003e20000100800 */
[----:B------:R-:W-:-:S03]  /*ae2d0*/  IADD3 R56, P5, R56, UR8, RZ ;  /* 0x0000000838387c10 */ /* 0x000fc6000ffbe0ff */
[----:B------:R1:W-:Y:S04]  /*ae2e0*/  STL [R1+0x1b78], R217 ;  /* 0x001b78d901007387 */ /* 0x0003e80000100800 */
        /* <DEDUP_REMOVED lines=91> */
[----:B--2---:R-:W2:Y:S04]  /*ae8a0*/  S2R R252, SR_TID.X ;  /* 0x0000000000fc7919 */ /* 0x004ea80000002100 */
[----:B------:R1:W-:Y:S01]  /*ae8b0*/  STL [R1+0x1a10], R16 ;  /* 0x001a101001007387 */ /* 0x0003e20000100800 */
[----:B------:R-:W-:-:S03]  /*ae8c0*/  IADD3.X R17, R17, UR5, RZ, P5, !PT ;  /* 0x0000000511117c10 */ /* 0x000fc6000affe4ff */
        /* <DEDUP_REMOVED lines=9> */
[----:B--2---:R-:W-:-:S05]  /*ae960*/  LOP3.LUT R252, R252, 0x7f, RZ, 0xc0, !PT ;  /* 0x0000007ffcfc7812 */ /* 0x004fca00078ec0ff */
[----:B------:R-:W-:Y:S02]  /*ae970*/  IMAD.SHL.U32 R252, R252, 0x4, RZ ;  /* 0x00000004fcfc7824 */ /* 0x000fe400078e00ff */
[----:B------:R-:W-:-:S04]  /*ae980*/  LOP3.LUT R5, R5, R4, RZ, 0x3c, !PT ;  /* 0x0000000405057212 */ /* 0x000fc800078e3cff */
[----:B------:R-:W-:-:S04]  /*ae990*/  LOP3.LUT R4, R5, R4, RZ, 0x3c, !PT ;  /* 0x0000000405047212 */ /* 0x000fc800078e3cff */
[----:B------:R-:W-:-:S05]  /*ae9a0*/  LOP3.LUT R5, R5, R4, RZ, 0x3c, !PT ;  /* 0x0000000405057212 */ /* 0x000fca00078e3cff */
[----:B------:R2:W-:Y:S04]  /*ae9b0*/  LDGSTS.E [R235+0x41200], [R4.64], P0 ;  /* 0x4120000004eb7fae */ /* 0x0005e80008121846 */
[----:B--2---:R-:W2:Y:S04]  /*ae9c0*/  LDL R4, [R1+0x1db4] ;  /* 0x001db40001047983 */ /* 0x004ea80000100800 */
[----:B------:R-:W2:Y:S02]  /*ae9d0*/  LDL R5, [R1+0x1dc0] ;  /* 0x001dc00001057983 */ /* 0x000ea40000100800 */
[----:B--2---:R-:W-:-:S04]  /*ae9e0*/  LOP3.LUT R5, R5, R4, RZ, 0x3c, !PT ;  /* 0x0000000405057212 */ /* 0x004fc800078e3cff */
        /* <DEDUP_REMOVED lines=50> */
[----:B------:R2:W-:Y:S02]  /*aed10*/  LDGSTS.E [R235+0x4a200], [R4.64], P0 ;  /* 0x4a20000004eb7fae */ /* 0x0005e40008121846 */
[----:B--2---:R-:W-:Y:S01]  /*aed20*/  IMAD.MOV.U32 R4, RZ, RZ, R248 ;  /* 0x000000ffff047224 */ /* 0x004fe200078e00f8 */
[----:B------:R-:W-:-:S05]  /*aed30*/  MOV R5, R249 ;  /* 0x000000f900057202 */ /* 0x000fca0000000f00 */
[----:B------:R2:W-:Y:S02]  /*aed40*/  LDGSTS.E [R235+0x4b200], [R4.64], P0 ;  /* 0x4b20000004eb7fae */ /* 0x0005e40008121846 */
[----:B--2---:R-:W-:Y:S02]  /*aed50*/  IMAD.MOV.U32 R4, RZ, RZ, R240 ;  /* 0x000000ffff047224 */ /* 0x004fe400078e00f0 */
[----:B------:R-:W-:Y:S01]  /*aed60*/  IMAD.MOV.U32 R5, RZ, RZ, R241 ;  /* 0x000000ffff057224 */ /* 0x000fe200078e00f1 */
[----:B-1----:R-:W2:Y:S04]  /*aed70*/  LDL.LU R240, [R1+0x1790] ;  /* 0x0017900001f07983 */ /* 0x002ea80000300800 */
[----:B------:R1:W-:Y:S04]  /*aed80*/  LDGSTS.E [R235+0x4c200], [R4.64], P0 ;  /* 0x4c20000004eb7fae */ /* 0x0003e80008121846 */
[----:B------:R-:W3:Y:S01]  /*aed90*/  LDL.LU R241, [R1+0x17d0] ;  /* 0x0017d00001f17983 */ /* 0x000ee20000300800 */
[----:B-1----:R-:W-:Y:S01]  /*aeda0*/  MOV R4, R242 ;  /* 0x000000f200047202 */ /* 0x002fe20000000f00 */
[----:B------:R-:W-:-:S02]  /*aedb0*/  IMAD.MOV.U32 R5, RZ, RZ, R243 ;  /* 0x000000ffff057224 */ /* 0x000fc400078e00f3 */
[----:B------:R-:W4:Y:S04]  /*aedc0*/  LDL.LU R242, [R1+0x178c] ;  /* 0x00178c0001f27983 */ /* 0x000f280000300800 */
[----:B------:R1:W-:Y:S04]  /*aedd0*/  LDGSTS.E [R235+0x4d200], [R4.64], P0 ;  /* 0x4d20000004eb7fae */ /* 0x0003e80008121846 */
[----:B------:R-:W4:Y:S01]  /*aede0*/  LDL.LU R243, [R1+0x17cc] ;  /* 0x0017cc0001f37983 */ /* 0x000f220000300800 */
[----:B-1----:R-:W-:Y:S01]  /*aedf0*/  IMAD.MOV.U32 R4, RZ, RZ, R246 ;  /* 0x000000ffff047224 */ /* 0x002fe200078e00f6 */
[----:B------:R-:W-:-:S05]  /*aee00*/  MOV R5, R247 ;  /* 0x000000f700057202 */ /* 0x000fca0000000f00 */
[----:B------:R1:W-:Y:S02]  /*aee10*/  LDGSTS.E [R235+0x4e200], [R4.64], P0 ;  /* 0x4e20000004eb7fae */ /* 0x0003e40008121846 */
[----:B-1----:R-:W-:Y:S02]  /*aee20*/  IMAD.MOV.U32 R4, RZ, RZ, R244 ;  /* 0x000000ffff047224 */ /* 0x002fe400078e00f4 */
[----:B------:R-:W-:-:S05]  /*aee30*/  IMAD.MOV.U32 R5, RZ, RZ, R245 ;  /* 0x000000ffff057224 */ /* 0x000fca00078e00f5 */
[----:B------:R1:W-:Y:S02]  /*aee40*/  LDGSTS.E [R235+0x4f200], [R4.64], P0 ;  /* 0x4f20000004eb7fae */ /* 0x0003e40008121846 */
[----:B-1----:R-:W-:Y:S01]  /*aee50*/  MOV R4, R236 ;  /* 0x000000ec00047202 */ /* 0x002fe20000000f00 */
[----:B------:R-:W-:Y:S01]  /*aee60*/  IMAD.MOV.U32 R5, RZ, RZ, R237 ;  /* 0x000000ffff057224 */ /* 0x000fe200078e00ed */
[----:B------:R-:W4:Y:S04]  /*aee70*/  LDL.LU R236, [R1+0x1810] ;  /* 0x0018100001ec7983 */ /* 0x000f280000300800 */
[----:B------:R1:W-:Y:S04]  /*aee80*/  LDGSTS.E [R235+0x50200], [R4.64], P0 ;  /* 0x5020000004eb7fae */ /* 0x0003e80008121846 */
[----:B------:R-:W4:Y:S01]  /*aee90*/  LDL.LU R237, [R1+0x1850] ;  /* 0x0018500001ed7983 */ /* 0x000f220000300800 */
[----:B-1----:R-:W-:Y:S01]  /*aeea0*/  IMAD.MOV.U32 R4, RZ, RZ, R238 ;  /* 0x000000ffff047224 */ /* 0x002fe200078e00ee */
[----:B------:R-:W-:-:S02]  /*aeeb0*/  MOV R5, R239 ;  /* 0x000000ef00057202 */ /* 0x000fc40000000f00 */
[----:B------:R-:W4:Y:S04]  /*aeec0*/  LDL.LU R238, [R1+0x180c] ;  /* 0x00180c0001ee7983 */ /* 0x000f280000300800 */
[----:B------:R-:W4:Y:S04]  /*aeed0*/  LDL.LU R239, [R1+0x184c] ;  /* 0x00184c0001ef7983 */ /* 0x000f280000300800 */
[----:B------:R1:W-:Y:S01]  /*aeee0*/  LDGSTS.E [R235+0x51200], [R4.64], P0 ;  /* 0x5120000004eb7fae */ /* 0x0003e20008121846 */
[----:B--2---:R-:W-:-:S05]  /*aeef0*/  IADD3 R240, P1, R240, UR8, RZ ;  /* 0x00000008f0f07c10 */ /* 0x004fca000ff3e0ff */
[----:B------:R-:W-:Y:S01]  /*aef00*/  STL [R1+0x1790], R240 ;  /* 0x001790f001007387 */ /* 0x000fe20000100800 */
[----:B-1----:R-:W-:Y:S01]  /*aef10*/  IMAD.MOV.U32 R4, RZ, RZ, R240 ;  /* 0x000000ffff047224 */ /* 0x002fe200078e00f0 */
[----:B---3--:R-:W-:Y:S02]  /*aef20*/  IADD3 R241, P2, R241, UR8, RZ ;  /* 0x00000008f1f17c10 */ /* 0x008fe4000ff5e0ff */
[----:B----4-:R-:W-:-:S05]  /*aef30*/  IADD3.X R242, R242, UR5, RZ, P1, !PT ;  /* 0x00000005f2f27c10 */ /* 0x010fca0008ffe4ff */
[----:B------:R-:W-:Y:S01]  /*aef40*/  IMAD.MOV.U32 R5, RZ, RZ, R242 ;  /* 0x000000ffff057224 */ /* 0x000fe200078e00f2 */
[----:B------:R1:W-:Y:S01]  /*aef50*/  STL [R1+0x178c], R242 ;  /* 0x00178cf201007387 */ /* 0x0003e20000100800 */
[----:B------:R-:W-:-:S03]  /*aef60*/  IADD3.X R243, R243, UR5, RZ, P2, !PT ;  /* 0x00000005f3f37c10 */ /* 0x000fc600097fe4ff */
[----:B------:R-:W-:Y:S04]  /*aef70*/  STL [R1+0x17d0], R241 ;  /* 0x0017d0f101007387 */ /* 0x000fe80000100800 */
[----:B------:R2:W-:Y:S04]  /*aef80*/  LDGSTS.E [R235+0x52200], [R4.64], P0 ;  /* 0x5220000004eb7fae */ /* 0x0005e80008121846 */
[----:B-1----:R-:W3:Y:S04]  /*aef90*/  LDL.LU R242, [R1+0x1890] ;  /* 0x0018900001f27983 */ /* 0x002ee80000300800 */
[----:B------:R1:W-:Y:S04]  /*aefa0*/  STL [R1+0x17cc], R243 ;  /* 0x0017ccf301007387 */ /* 0x0003e80000100800 */
[----:B------:R-:W4:Y:S01]  /*aefb0*/  LDL.LU R240, [R1+0x18d0] ;  /* 0x0018d00001f07983 */ /* 0x000f220000300800 */
[----:B--2---:R-:W-:Y:S01]  /*aefc0*/  IMAD.MOV.U32 R5, RZ, RZ, R243 ;  /* 0x000000ffff057224 */ /* 0x004fe200078e00f3 */
[----:B------:R-:W-:-:S02]  /*aefd0*/  MOV R4, R241 ;  /* 0x000000f100047202 */ /* 0x000fc40000000f00 */
[----:B-1----:R-:W2:Y:S04]  /*aefe0*/  LDL.LU R243, [R1+0x188c] ;  /* 0x00188c0001f37983 */ /* 0x002ea80000300800 */
[----:B------:R-:W2:Y:S04]  /*aeff0*/  LDL.LU R241, [R1+0x18cc] ;  /* 0x0018cc0001f17983 */ /* 0x000ea80000300800 */
[----:B------:R1:W-:Y:S01]  /*af000*/  LDGSTS.E [R235+0x53200], [R4.64], P0 ;  /* 0x5320000004eb7fae */ /* 0x0003e20008121846 */
[----:B------:R-:W-:-:S05]  /*af010*/  IADD3 R236, P1, R236, UR8, RZ ;  /* 0x00000008ecec7c10 */ /* 0x000fca000ff3e0ff */
[----:B------:R-:W-:Y:S01]  /*af020*/  STL [R1+0x1810], R236 ;  /* 0x001810ec01007387 */ /* 0x000fe20000100800 */
[----:B-1----:R-:W-:Y:S01]  /*af030*/  IMAD.MOV.U32 R4, RZ, RZ, R236 ;  /* 0x000000ffff047224 */ /* 0x002fe200078e00ec */
[----:B------:R-:W-:Y:S02]  /*af040*/  IADD3 R237, P2, R237, UR8, RZ ;  /* 0x00000008eded7c10 */ /* 0x000fe4000ff5e0ff */
[----:B------:R-:W-:Y:S02]  /*af050*/  IADD3.X R238, R238, UR5, RZ, P1, !PT ;  /* 0x00000005eeee7c10 */ /* 0x000fe40008ffe4ff */
[----:B------:R-:W-:-:S03]  /*af060*/  IADD3.X R239, R239, UR5, RZ, P2, !PT ;  /* 0x00000005efef7c10 */ /* 0x000fc600097fe4ff */
[----:B------:R1:W-:Y:S01]  /*af070*/  STL [R1+0x180c], R238 ;  /* 0x00180cee01007387 */ /* 0x0003e20000100800 */
[----:B------:R-:W-:-:S03]  /*af080*/  MOV R5, R238 ;  /* 0x000000ee00057202 */ /* 0x000fc60000000f00 */
[----:B------:R-:W-:Y:S04]  /*af090*/  STL [R1+0x1850], R237 ;  /* 0x001850ed01007387 */ /* 0x000fe80000100800 */
[----:B------:R1:W-:Y:S04]  /*af0a0*/  LDGSTS.E [R235+0x54200], [R4.64], P0 ;  /* 0x5420000004eb7fae */ /* 0x0003e80008121846 */
[----:B-1----:R-:W2:Y:S04]  /*af0b0*/  LDL.LU R238, [R1+0x1910] ;  /* 0x0019100001ee7983 */ /* 0x002ea80000300800 */
[----:B------:R1:W-:Y:S04]  /*af0c0*/  STL [R1+0x184c], R239 ;  /* 0x00184cef01007387 */ /* 0x0003e80000100800 */
[----:B------:R-:W2:Y:S01]  /*af0d0*/  LDL.LU R236, [R1+0x1950] ;  /* 0x0019500001ec7983 */ /* 0x000ea20000300800 */
[----:B------:R-:W-:-:S02]  /*af0e0*/  IMAD.MOV.U32 R5, RZ, RZ, R239 ;  /* 0x000000ffff057224 */ /* 0x000fc400078e00ef */
[----:B------:R-:W-:Y:S01]  /*af0f0*/  IMAD.MOV.U32 R4, RZ, RZ, R237 ;  /* 0x000000ffff047224 */ /* 0x000fe200078e00ed */
[----:B-1----:R-:W2:Y:S04]  /*af100*/  LDL.LU R239, [R1+0x190c] ;  /* 0x00190c0001ef7983 */ /* 0x002ea80000300800 */
[----:B------:R-:W2:Y:S04]  /*af110*/  LDL.LU R237, [R1+0x194c] ;  /* 0x00194c0001ed7983 */ /* 0x000ea80000300800 */
[----:B------:R1:W-:Y:S01]  /*af120*/  LDGSTS.E [R235+0x55200], [R4.64], P0 ;  /* 0x5520000004eb7fae */ /* 0x0003e20008121846 */
[----:B---3--:R-:W-:-:S04]  /*af130*/  IADD3 R242, P1, R242, UR8, RZ ;  /* 0x00000008f2f27c10 */ /* 0x008fc8000ff3e0ff */
[----:B-1----:R-:W-:Y:S01]  /*af140*/  MOV R4, R242 ;  /* 0x000000f200047202 */ /* 0x002fe20000000f00 */
[----:B------:R1:W-:Y:S01]  /*af150*/  STL [R1+0x1890], R242 ;  /* 0x001890f201007387 */ /* 0x0003e20000100800 */
[----:B----4-:R-:W-:Y:S02]  /*af160*/  IADD3 R240, P2, R240, UR8, RZ ;  /* 0x00000008f0f07c10 */ /* 0x010fe4000ff5e0ff */
[----:B--2---:R-:W-:Y:S02]  /*af170*/  IADD3.X R243, R243, UR5, RZ, P1, !PT ;  /* 0x00000005f3f37c10 */ /* 0x004fe40008ffe4ff */
[----:B------:R-:W-:-:S03]  /*af180*/  IADD3.X R241, R241, UR5, RZ, P2, !PT ;  /* 0x00000005f1f17c10 */ /* 0x000fc600097fe4ff */
[----:B------:R-:W-:Y:S01]  /*af190*/  STL [R1+0x188c], R243 ;  /* 0x00188cf301007387 */ /* 0x000fe20000100800 */
[----:B------:R-:W-:-:S03]  /*af1a0*/  IMAD.MOV.U32 R5, RZ, RZ, R243 ;  /* 0x000000ffff057224 */ /* 0x000fc600078e00f3 */
[----:B------:R2:W-:Y:S04]  /*af1b0*/  STL [R1+0x18d0], R240 ;  /* 0x0018d0f001007387 */ /* 0x0005e80000100800 */
[----:B------:R3:W-:Y:S04]  /*af1c0*/  STL [R1+0x18cc], R241 ;  /* 0x0018ccf101007387 */ /* 0x0007e80000100800 */
[----:B------:R-:W4:Y:S04]  /*af1d0*/  LDL.LU R247, [R1+0x198c] ;  /* 0x00198c0001f77983 */ /* 0x000f280000300800 */
[----:B------:R-:W4:Y:S04]  /*af1e0*/  LDL.LU R246, [R1+0x1990] ;  /* 0x0019900001f67983 */ /* 0x000f280000300800 */
[----:B------:R-:W4:Y:S04]  /*af1f0*/  LDL.LU R245, [R1+0x1f64] ;  /* 0x001f640001f57983 */ /* 0x000f280000300800 */
[----:B------:R-:W4:Y:S04]  /*af200*/  LDL.LU R244, [R1+0x1f70] ;  /* 0x001f700001f47983 */ /* 0x000f280000300800 */
[----:B------:R1:W-:Y:S02]  /*af210*/  LDGSTS.E [R235+0x56200], [R4.64], P0 ;  /* 0x5620000004eb7fae */ /* 0x0003e40008121846 */
[----:B-1----:R-:W-:Y:S01]  /*af220*/  IMAD.MOV.U32 R4, RZ, RZ, R240 ;  /* 0x000000ffff047224 */ /* 0x002fe200078e00f0 */
[----:B------:R-:W-:-:S05]  /*af230*/  MOV R5, R241 ;  /* 0x000000f100057202 */ /* 0x000fca0000000f00 */
[----:B------:R1:W-:Y:S01]  /*af240*/  LDGSTS.E [R235+0x57200], [R4.64], P0 ;  /* 0x5720000004eb7fae */ /* 0x0003e20008121846 */
[----:B------:R-:W-:Y:S02]  /*af250*/  IADD3 R238, P1, R238, UR8, RZ ;  /* 0x00000008eeee7c10 */ /* 0x000fe4000ff3e0ff */
[----:B------:R-:W-:-:S03]  /*af260*/  IADD3 R236, P2, R236, UR8, RZ ;  /* 0x00000008ecec7c10 */ /* 0x000fc6000ff5e0ff */
[----:B------:R-:W-:Y:S01]  /*af270*/  STL [R1+0x1910], R238 ;  /* 0x001910ee01007387 */ /* 0x000fe20000100800 */
[----:B------:R-:W-:Y:S02]  /*af280*/  IADD3.X R239, R239, UR5, RZ, P1, !PT ;  /* 0x00000005efef7c10 */ /* 0x000fe40008ffe4ff */
[----:B------:R-:W-:-:S03]  /*af290*/  IADD3.X R237, R237, UR5, RZ, P2, !PT ;  /* 0x00000005eded7c10 */ /* 0x000fc600097fe4ff */
[----:B------:R1:W-:Y:S04]  /*af2a0*/  STL [R1+0x190c], R239 ;  /* 0x00190cef01007387 */ /* 0x0003e80000100800 */
[----:B------:R-:W-:Y:S04]  /*af2b0*/  STL [R1+0x1950], R236 ;  /* 0x001950ec01007387 */ /* 0x000fe80000100800 */
[----:B------:R-:W4:Y:S04]  /*af2c0*/  LDL.LU R242, [R1+0x1f30] ;  /* 0x001f300001f27983 */ /* 0x000f280000300800 */
[----:B------:R3:W-:Y:S04]  /*af2d0*/  STL [R1+0x194c], R237 ;  /* 0x00194ced01007387 */ /* 0x0007e80000100800 */
[----:B--2---:R-:W2:Y:S04]  /*af2e0*/  LDL.LU R240, [R1+0x1ef0] ;  /* 0x001ef00001f07983 */ /* 0x004ea80000300800 */
[----:B------:R-:W2:Y:S01]  /*af2f0*/  LDL.LU R243, [R1+0x1f24] ;  /* 0x001f240001f37983 */ /* 0x000ea20000300800 */
[----:B-1----:R-:W-:-:S02]  /*af300*/  IMAD.MOV.U32 R4, RZ, RZ, R238 ;  /* 0x000000ffff047224 */ /* 0x002fc400078e00ee */
[----:B------:R-:W-:Y:S01]  /*af310*/  IMAD.MOV.U32 R5, RZ, RZ, R239 ;  /* 0x000000ffff057224 */ /* 0x000fe200078e00ef */
[----:B---3--:R-:W3:Y:S04]  /*af320*/  LDL.LU R241, [R1+0x1ee4] ;  /* 0x001ee40001f17983 */ /* 0x008ee80000300800 */
[----:B------:R-:W3:Y:S04]  /*af330*/  LDL.LU R239, [R1+0x1ea4] ;  /* 0x001ea40001ef7983 */ /* 0x000ee80000300800 */
[----:B------:R-:W3:Y:S04]  /*af340*/  LDL.LU R238, [R1+0x1eb0] ;  /* 0x001eb00001ee7983 */ /* 0x000ee80000300800 */
[----:B------:R1:W-:Y:S02]  /*af350*/  LDGSTS.E [R235+0x58200], [R4.64], P0 ;  /* 0x5820000004eb7fae */ /* 0x0003e40008121846 */
[----:B-1----:R-:W-:Y:S01]  /*af360*/  IMAD.MOV.U32 R5, RZ, RZ, R237 ;  /* 0x000000ffff057224 */ /* 0x002fe200078e00ed */
[----:B------:R-:W-:Y:S01]  /*af370*/  MOV R4, R236 ;  /* 0x000000ec00047202 */ /* 0x000fe20000000f00 */
[----:B------:R-:W3:Y:S04]  /*af380*/  LDL.LU R237, [R1+0x1e64] ;  /* 0x001e640001ed7983 */ /* 0x000ee80000300800 */
[----:B------:R-:W3:Y:S04]  /*af390*/  LDL.LU R236, [R1+0x1e70] ;  /* 0x001e700001ec7983 */ /* 0x000ee80000300800 */
[----:B------:R1:W-:Y:S01]  /*af3a0*/  LDGSTS.E [R235+0x59200], [R4.64], P0 ;  /* 0x5920000004eb7fae */ /* 0x0003e20008121846 */
[----:B----4-:R-:W-:-:S04]  /*af3b0*/  IADD3 R246, P1, R246, UR8, RZ ;  /* 0x00000008f6f67c10 */ /* 0x010fc8000ff3e0ff */
[----:B------:R-:W-:Y:S01]  /*af3c0*/  IADD3.X R247, R247, UR5, RZ, P1, !PT ;  /* 0x00000005f7f77c10 */ /* 0x000fe20008ffe4ff */
[----:B-1----:R-:W-:Y:S01]  /*af3d0*/  IMAD.MOV.U32 R4, RZ, RZ, R246 ;  /* 0x000000ffff047224 */ /* 0x002fe200078e00f6 */
[----:B------:R-:W-:Y:S02]  /*af3e0*/  IADD3 R244, P2, R244, UR8, RZ ;  /* 0x00000008f4f47c10 */ /* 0x000fe4000ff5e0ff */
[----:B------:R-:W-:Y:S02]  /*af3f0*/  MOV R5, R247 ;  /* 0x000000f700057202 */ /* 0x000fe40000000f00 */
[----:B------:R-:W-:-:S03]  /*af400*/  IADD3.X R245, R245, UR5, RZ, P2, !PT ;  /* 0x00000005f5f57c10 */ /* 0x000fc600097fe4ff */
[----:B------:R1:W-:Y:S02]  /*af410*/  LDGSTS.E [R235+0x5a200], [R4.64], P0 ;  /* 0x5a20000004eb7fae */ /* 0x0003e40008121846 */
[----:B-1----:R-:W-:Y:S02]  /*af420*/  IMAD.MOV.U32 R4, RZ, RZ, R244 ;  /* 0x000000ffff047224 */ /* 0x002fe400078e00f4 */
[----:B------:R-:W-:-:S05]  /*af430*/  IMAD.MOV.U32 R5, RZ, RZ, R245 ;  /* 0x000000ffff057224 */ /* 0x000fca00078e00f5 */
[----:B------:R1:W-:Y:S01]  /*af440*/  LDGSTS.E [R235+0x5b200], [R4.64], P0 ;  /* 0x5b20000004eb7fae */ /* 0x0003e20008121846 */
[----:B------:R-:W-:-:S04]  /*af450*/  IADD3 R242, P1, R242, UR8, RZ ;  /* 0x00000008f2f27c10 */ /* 0x000fc8000ff3e0ff */
[----:B-1----:R-:W-:Y:S02]  /*af460*/  MOV R4, R242 ;  /* 0x000000f200047202 */ /* 0x002fe40000000f00 */
[----:B--2---:R-:W-:Y:S02]  /*af470*/  IADD3 R240, P2, R240, UR8, RZ ;  /* 0x00000008f0f07c10 */ /* 0x004fe4000ff5e0ff */
[----:B------:R-:W-:-:S05]  /*af480*/  IADD3.X R243, R243, UR5, RZ, P1, !PT ;  /* 0x00000005f3f37c10 */ /* 0x000fca0008ffe4ff */
[----:B------:R-:W-:Y:S01]  /*af490*/  IMAD.MOV.U32 R5, RZ, RZ, R243 ;  /* 0x000000ffff057224 */ /* 0x000fe200078e00f3 */
[----:B---3--:R-:W-:-:S04]  /*af4a0*/  IADD3.X R241, R241, UR5, RZ, P2, !PT ;  /* 0x00000005f1f17c10 */ /* 0x008fc800097fe4ff */
[----:B------:R1:W-:Y:S01]  /*af4b0*/  LDGSTS.E [R235+0x5c200], [R4.64], P0 ;  /* 0x5c20000004eb7fae */ /* 0x0003e20008121846 */
[----:B------:R-:W-:-:S04]  /*af4c0*/  IADD3 R238, P1, R238, UR8, RZ ;  /* 0x00000008eeee7c10 */ /* 0x000fc8000ff3e0ff */
[----:B------:R-:W-:Y:S01]  /*af4d0*/  IADD3.X R239, R239, UR5, RZ, P1, !PT ;  /* 0x00000005efef7c10 */ /* 0x000fe20008ffe4ff */
[----:B-1----:R-:W-:Y:S01]  /*af4e0*/  IMAD.MOV.U32 R4, RZ, RZ, R240 ;  /* 0x000000ffff047224 */ /* 0x002fe200078e00f0 */
[----:B------:R-:W-:-:S05]  /*af4f0*/  MOV R5, R241 ;  /* 0x000000f100057202 */ /* 0x000fca0000000f00 */
[----:B------:R1:W-:Y:S01]  /*af500*/  LDGSTS.E [R235+0x5d200], [R4.64], P0 ;  /* 0x5d20000004eb7fae */ /* 0x0003e20008121846 */
[----:B------:R-:W-:-:S04]  /*af510*/  IADD3 R236, P2, R236, UR8, RZ ;  /* 0x00000008ecec7c10 */ /* 0x000fc8000ff5e0ff */
[----:B------:R-:W-:Y:S01]  /*af520*/  IADD3.X R237, R237, UR5, RZ, P2, !PT ;  /* 0x00000005eded7c10 */ /* 0x000fe200097fe4ff */
[----:B-1----:R-:W-:Y:S02]  /*af530*/  IMAD.MOV.U32 R4, RZ, RZ, R238 ;  /* 0x000000ffff047224 */ /* 0x002fe400078e00ee */
[----:B------:R-:W-:-:S05]  /*af540*/  IMAD.MOV.U32 R5, RZ, RZ, R239 ;  /* 0x000000ffff057224 */ /* 0x000fca00078e00ef */
[----:B------:R1:W-:Y:S02]  /*af550*/  LDGSTS.E [R235+0x5e200], [R4.64], P0 ;  /* 0x5e20000004eb7fae */ /* 0x0003e40008121846 */
[----:B-1----:R-:W-:Y:S01]  /*af560*/  MOV R4, R236 ;  /* 0x000000ec00047202 */ /* 0x002fe20000000f00 */
[----:B------:R-:W-:-:S05]  /*af570*/  IMAD.MOV.U32 R5, RZ, RZ, R237 ;  /* 0x000000ffff057224 */ /* 0x000fca00078e00ed */
[----:B------:R1:W-:Y:S02]  /*af580*/  LDGSTS.E [R235+0x5f200], [R4.64], P0 ;  /* 0x5f20000004eb7fae */ /* 0x0003e40008121846 */
[----:B-1----:R-:W-:Y:S01]  /*af590*/  IMAD.MOV.U32 R4, RZ, RZ, R233 ;  /* 0x000000ffff047224 */ /* 0x002fe200078e00e9 */
[----:B------:R-:W-:-:S05]  /*af5a0*/  MOV R5, R234 ;  /* 0x000000ea00057202 */ /* 0x000fca0000000f00 */
[----:B------:R1:W-:Y:S02]  /*af5b0*/  LDGSTS.E [R250+0x40400], [R4.64], P0 ;  /* 0x4040000004fa7fae */ /* 0x0003e40008121846 */
        /* <DEDUP_REMOVED lines=8> */
[----:B------:R1:W-:Y:S04]  /*af640*/  LDGSTS.E [R250+0x43400], [R4.64], P0 ;  /* 0x4340000004fa7fae */ /* 0x0003e80008121846 */
[----:B------:R-:W-:Y:S01]  /*af650*/  STL [R1+0x1990], R246 ;  /* 0x001990f601007387 */ /* 0x000fe20000100800 */
[----:B-1----:R-:W-:Y:S02]  /*af660*/  IMAD.MOV.U32 R4, RZ, RZ, R225 ;  /* 0x000000ffff047224 */ /* 0x002fe400078e00e1 */
[----:B------:R-:W-:Y:S01]  /*af670*/  IMAD.MOV.U32 R5, RZ, RZ, R226 ;  /* 0x000000ffff057224 */ /* 0x000fe200078e00e2 */
[----:B------:R-:W-:Y:S04]  /*af680*/  STL [R1+0x198c], R247 ;  /* 0x00198cf701007387 */ /* 0x000fe80000100800 */
[----:B------:R1:W-:Y:S04]  /*af690*/  LDGSTS.E [R250+0x44400], [R4.64], P0 ;  /* 0x4440000004fa7fae */ /* 0x0003e80008121846 */
[----:B------:R-:W-:Y:S04]  /*af6a0*/  STL [R1+0x1f70], R244 ;  /* 0x001f70f401007387 */ /* 0x000fe80000100800 */
[----:B------:R-:W-:Y:S01]  /*af6b0*/  STL [R1+0x1f64], R245 ;  /* 0x001f64f501007387 */ /* 0x000fe20000100800 */
[----:B-1----:R-:W-:Y:S01]  /*af6c0*/  MOV R4, R223 ;  /* 0x000000df00047202 */ /* 0x002fe20000000f00 */
[----:B------:R-:W-:-:S02]  /*af6d0*/  IMAD.MOV.U32 R5, RZ, RZ, R224 ;  /* 0x000000ffff057224 */ /* 0x000fc400078e00e0 */
[----:B------:R-:W-:Y:S04]  /*af6e0*/  STL [R1+0x1f30], R242 ;  /* 0x001f30f201007387 */ /* 0x000fe80000100800 */
[----:B------:R1:W-:Y:S04]  /*af6f0*/  LDGSTS.E [R250+0x45400], [R4.64], P0 ;  /* 0x4540000004fa7fae */ /* 0x0003e80008121846 */
[----:B------:R-:W-:Y:S04]  /*af700*/  STL [R1+0x1f24], R243 ;  /* 0x001f24f301007387 */ /* 0x000fe80000100800 */
[----:B------:R-:W-:Y:S01]  /*af710*/  STL [R1+0x1ef0], R240 ;  /* 0x001ef0f001007387 */ /* 0x000fe20000100800 */
[----:B-1----:R-:W-:Y:S01]  /*af720*/  IMAD.MOV.U32 R4, RZ, RZ, R221 ;  /* 0x000000ffff047224 */ /* 0x002fe200078e00dd */
[----:B------:R-:W-:-:S02]  /*af730*/  MOV R5, R222 ;  /* 0x000000de00057202 */ /* 0x000fc40000000f00 */
[----:B------:R-:W-:Y:S04]  /*af740*/  STL [R1+0x1ee4], R241 ;  /* 0x001ee4f101007387 */ /* 0x000fe80000100800 */
[----:B------:R-:W-:Y:S04]  /*af750*/  STL [R1+0x1eb0], R238 ;  /* 0x001eb0ee01007387 */ /* 0x000fe80000100800 */
[----:B------:R-:W-:Y:S04]  /*af760*/  STL [R1+0x1ea4], R239 ;  /* 0x001ea4ef01007387 */ /* 0x000fe80000100800 */
[----:B------:R-:W-:Y:S04]  /*af770*/  STL [R1+0x1e70], R236 ;  /* 0x001e70ec01007387 */ /* 0x000fe80000100800 */
[----:B------:R1:W-:Y:S04]  /*af780*/  LDGSTS.E [R250+0x46400], [R4.64], P0 ;  /* 0x4640000004fa7fae */ /* 0x0003e80008121846 */
[----:B------:R-:W-:Y:S01]  /*af790*/  STL [R1+0x1e64], R237 ;  /* 0x001e64ed01007387 */ /* 0x000fe20000100800 */
[----:B-1----:R-:W-:-:S02]  /*af7a0*/  IMAD.MOV.U32 R5, RZ, RZ, R204 ;  /* 0x000000ffff057224 */ /* 0x002fc400078e00cc */
[----:B------:R-:W-:Y:S01]  /*af7b0*/  IMAD.MOV.U32 R4, RZ, RZ, R203 ;  /* 0x000000ffff047224 */ /* 0x000fe200078e00cb */
[----:B------:R-:W2:Y:S04]  /*af7c0*/  LDL.LU R204, [R1+0x1a00] ;  /* 0x001a000001cc7983 */ /* 0x000ea80000300800 */
[----:B------:R-:W3:Y:S04]  /*af7d0*/  LDL.LU R203, [R1+0x1a04] ;  /* 0x001a040001cb7983 */ /* 0x000ee80000300800 */
[----:B------:R1:W-:Y:S02]  /*af7e0*/  LDGSTS.E [R250+0x47400], [R4.64], P0 ;  /* 0x4740000004fa7fae */ /* 0x0003e40008121846 */
[----:B-1----:R-:W-:Y:S01]  /*af7f0*/  MOV R4, R209 ;  /* 0x000000d100047202 */ /* 0x002fe20000000f00 */
[----:B------:R-:W-:-:S02]  /*af800*/  IMAD.MOV.U32 R5, RZ, RZ, R210 ;  /* 0x000000ffff057224 */ /* 0x000fc400078e00d2 */
[----:B------:R-:W4:Y:S04]  /*af810*/  LDL.LU R210, [R1+0x1794] ;  /* 0x0017940001d27983 */ /* 0x000f280000300800 */
[----:B------:R1:W-:Y:S04]  /*af820*/  LDGSTS.E [R250+0x48400], [R4.64], P0 ;  /* 0x4840000004fa7fae */ /* 0x0003e80008121846 */
[----:B------:R-:W4:Y:S01]  /*af830*/  LDL.LU R209, [R1+0x1798] ;  /* 0x0017980001d17983 */ /* 0x000f220000300800 */
[----:B-1----:R-:W-:Y:S01]  /*af840*/  IMAD.MOV.U32 R4, RZ, RZ, R207 ;  /* 0x000000ffff047224 */ /* 0x002fe200078e00cf */
[----:B------:R-:W-:-:S02]  /*af850*/  MOV R5, R208 ;  /* 0x000000d000057202 */ /* 0x000fc40000000f00 */
[----:B------:R-:W4:Y:S04]  /*af860*/  LDL.LU R208, [R1+0x17d4] ;  /* 0x0017d40001d07983 */ /* 0x000f280000300800 */
[----:B------:R1:W-:Y:S04]  /*af870*/  LDGSTS.E [R250+0x49400], [R4.64], P0 ;  /* 0x4940000004fa7fae */ /* 0x0003e80008121846 */
[----:B------:R-:W4:Y:S01]  /*af880*/  LDL.LU R207, [R1+0x17d8] ;  /* 0x0017d80001cf7983 */ /* 0x000f220000300800 */
        /* <DEDUP_REMOVED lines=10> */
[----:B------:R-:W-:Y:S02]  /*af930*/  IMAD.MOV.U32 R5, RZ, RZ, R205 ;  /* 0x000000ffff057224 */ /* 0x000fe400078e00cd */
        /* <DEDUP_REMOVED lines=13> */
[----:B------:R1:W-:Y:S01]  /*afa10*/  LDGSTS.E [R250+0x50400], [R4.64], P0 ;  /* 0x5040000004fa7fae */ /* 0x0003e20008121846 */
[----:B---3--:R-:W-:-:S04]  /*afa20*/  IADD3 R203, P1, R203, UR8, RZ ;  /* 0x00000008cbcb7c10 */ /* 0x008fc8000ff3e0ff */
[----:B--2---:R-:W-:Y:S01]  /*afa30*/  IADD3.X R204, R204, UR5, RZ, P1, !PT ;  /* 0x00000005cccc7c10 */ /* 0x004fe20008ffe4ff */
[----:B------:R-:W-:Y:S01]  /*afa40*/  STL [R1+0x1a04], R203 ;  /* 0x001a04cb01007387 */ /* 0x000fe20000100800 */
[----:B-1----:R-:W-:-:S03]  /*afa50*/  MOV R4, R203 ;  /* 0x000000cb00047202 */ /* 0x002fc60000000f00 */
[----:B------:R1:W-:Y:S01]  /*afa60*/  STL [R1+0x1a00], R204 ;  /* 0x001a00cc01007387 */ /* 0x0003e20000100800 */
[----:B------:R-:W-:-:S05]  /*afa70*/  IMAD.MOV.U32 R5, RZ, RZ, R204 ;  /* 0x000000ffff057224 */ /* 0x000fca00078e00cc */
[----:B------:R2:W-:Y:S04]  /*afa80*/  LDGSTS.E [R250+0x51400], [R4.64], P0 ;  /* 0x5140000004fa7fae */ /* 0x0005e80008121846 */
[----:B-1----:R-:W3:Y:S04]  /*afa90*/  LDL.LU R204, [R1+0x1894] ;  /* 0x0018940001cc7983 */ /* 0x002ee80000300800 */
[----:B------:R-:W3:Y:S04]  /*afaa0*/  LDL.LU R203, [R1+0x1898] ;  /* 0x0018980001cb7983 */ /* 0x000ee80000300800 */
[----:B------:R-:W3:Y:S04]  /*afab0*/  LDL.LU R218, [R1+0x18d4] ;  /* 0x0018d40001da7983 */ /* 0x000ee80000300800 */
[----:B------:R-:W3:Y:S01]  /*afac0*/  LDL.LU R217, [R1+0x18d8] ;  /* 0x0018d80001d97983 */ /* 0x000ee20000300800 */
[----:B----4-:R-:W-:-:S04]  /*afad0*/  IADD3 R209, P1, R209, UR8, RZ ;  /* 0x00000008d1d17c10 */ /* 0x010fc8000ff3e0ff */
[----:B------:R-:W-:Y:S01]  /*afae0*/  IADD3.X R210, R210, UR5, RZ, P1, !PT ;  /* 0x00000005d2d27c10 */ /* 0x000fe20008ffe4ff */
[----:B------:R1:W-:Y:S01]  /*afaf0*/  STL [R1+0x1798], R209 ;  /* 0x001798d101007387 */ /* 0x0003e20000100800 */
[----:B------:R-:W-:-:S03]  /*afb00*/  IADD3 R207, P2, R207, UR8, RZ ;  /* 0x00000008cfcf7c10 */ /* 0x000fc6000ff5e0ff */
[----:B------:R4:W-:Y:S01]  /*afb10*/  STL [R1+0x1794], R210 ;  /* 0x001794d201007387 */ /* 0x0009e20000100800 */
[----:B------:R-:W-:-:S03]  /*afb20*/  IADD3.X R208, R208, UR5, RZ, P2, !PT ;  /* 0x00000005d0d07c10 */ /* 0x000fc600097fe4ff */
[----:B------:R-:W-:Y:S04]  /*afb30*/  STL [R1+0x17d8], R207 ;  /* 0x0017d8cf01007387 */ /* 0x000fe80000100800 */
[----:B------:R1:W-:Y:S04]  /*afb40*/  STL [R1+0x17d4], R208 ;  /* 0x0017d4d001007387 */ /* 0x0003e80000100800 */
[----:B------:R-:W3:Y:S04]  /*afb50*/  LDL.LU R216, [R1+0x1914] ;  /* 0x0019140001d87983 */ /* 0x000ee80000300800 */
[----:B------:R-:W3:Y:S04]  /*afb60*/  LDL.LU R215, [R1+0x1918] ;  /* 0x0019180001d77983 */ /* 0x000ee80000300800 */
[----:B------:R-:W3:Y:S04]  /*afb70*/  LDL.LU R214, [R1+0x1954] ;  /* 0x0019540001d67983 */ /* 0x000ee80000300800 */
[----:B------:R-:W3:Y:S01]  /*afb80*/  LDL.LU R213, [R1+0x1958] ;  /* 0x0019580001d57983 */ /* 0x000ee20000300800 */
[----:B--2---:R-:W-:-:S03]  /*afb90*/  IMAD.MOV.U32 R4, RZ, RZ, R209 ;  /* 0x000000ffff047224 */ /* 0x004fc600078e00d1 */
[----:B------:R-:W2:Y:S04]  /*afba0*/  LDL.LU R211, [R1+0x1998] ;  /* 0x0019980001d37983 */ /* 0x000ea80000300800 */
[----:B-1----:R-:W2:Y:S01]  /*afbb0*/  LDL.LU R209, [R1+0x1f68] ;  /* 0x001f680001d17983 */ /* 0x002ea20000300800 */
[----:B------:R-:W-:-:S05]  /*afbc0*/  MOV R5, R210 ;  /* 0x000000d200057202 */ /* 0x000fca0000000f00 */
[----:B------:R1:W-:Y:S01]  /*afbd0*/  LDGSTS.E [R250+0x52400], [R4.64], P0 ;  /* 0x5240000004fa7fae */ /* 0x0003e20008121846 */
[----:B------:R-:W-:-:S05]  /*afbe0*/  IADD3 R205, P1, R205, UR8, RZ ;  /* 0x00000008cdcd7c10 */ /* 0x000fca000ff3e0ff */
[----:B------:R-:W-:Y:S01]  /*afbf0*/  STL [R1+0x1818], R205 ;  /* 0x001818cd01007387 */ /* 0x000fe20000100800 */
[----:B------:R-:W-:Y:S02]  /*afc00*/  IADD3 R163, P2, R163, UR8, RZ ;  /* 0x00000008a3a37c10 */ /* 0x000fe4000ff5e0ff */
[----:B------:R-:W-:-:S05]  /*afc10*/  IADD3.X R206, R206, UR5, RZ, P1, !PT ;  /* 0x00000005cece7c10 */ /* 0x000fca0008ffe4ff */
[----:B------:R4:W-:Y:S01]  /*afc20*/  STL [R1+0x1814], R206 ;  /* 0x001814ce01007387 */ /* 0x0009e20000100800 */
[----:B------:R-:W-:-:S03]  /*afc30*/  IADD3.X R202, R202, UR5, RZ, P2, !PT ;  /* 0x00000005caca7c10 */ /* 0x000fc600097fe4ff */
[----:B------:R4:W-:Y:S04]  /*afc40*/  STL [R1+0x1858], R163 ;  /* 0x001858a301007387 */ /* 0x0009e80000100800 */
[----:B------:R-:W2:Y:S01]  /*afc50*/  LDL.LU R212, [R1+0x1994] ;  /* 0x0019940001d47983 */ /* 0x000ea20000300800 */
[----:B-1----:R-:W-:Y:S02]  /*afc60*/  IMAD.MOV.U32 R4, RZ, RZ, R207 ;  /* 0x000000ffff047224 */ /* 0x002fe400078e00cf */
[----:B------:R-:W-:Y:S01]  /*afc70*/  IMAD.MOV.U32 R5, RZ, RZ, R208 ;  /* 0x000000ffff057224 */ /* 0x000fe200078e00d0 */
[----:B------:R1:W-:Y:S04]  /*afc80*/  STL [R1+0x1854], R202 ;  /* 0x001854ca01007387 */ /* 0x0003e80000100800 */
[----:B----4-:R-:W4:Y:S04]  /*afc90*/  LDL.LU R210, [R1+0x1f5c] ;  /* 0x001f5c0001d27983 */ /* 0x010f280000300800 */
[----:B------:R-:W4:Y:S04]  /*afca0*/  LDL.LU R208, [R1+0x1f1c] ;  /* 0x001f1c0001d07983 */ /* 0x000f280000300800 */
[----:B------:R-:W4:Y:S04]  /*afcb0*/  LDL.LU R207, [R1+0x1f28] ;  /* 0x001f280001cf7983 */ /* 0x000f280000300800 */
[----:B------:R1:W-:Y:S02]  /*afcc0*/  LDGSTS.E [R250+0x53400], [R4.64], P0 ;  /* 0x5340000004fa7fae */ /* 0x0003e40008121846 */
[----:B-1----:R-:W-:Y:S01]  /*afcd0*/  MOV R4, R205 ;  /* 0x000000cd00047202 */ /* 0x002fe20000000f00 */
[----:B------:R-:W-:-:S02]  /*afce0*/  IMAD.MOV.U32 R5, RZ, RZ, R206 ;  /* 0x000000ffff057224 */ /* 0x000fc400078e00ce */
[----:B------:R-:W4:Y:S04]  /*afcf0*/  LDL.LU R206, [R1+0x1edc] ;  /* 0x001edc0001ce7983 */ /* 0x000f280000300800 */
[----:B------:R-:W4:Y:S04]  /*afd00*/  LDL.LU R205, [R1+0x1ee8] ;  /* 0x001ee80001cd7983 */ /* 0x000f280000300800 */
[----:B------:R1:W-:Y:S02]  /*afd10*/  LDGSTS.E [R250+0x54400], [R4.64], P0 ;  /* 0x5440000004fa7fae */ /* 0x0003e40008121846 */
[----:B-1----:R-:W-:Y:S01]  /*afd20*/  IMAD.MOV.U32 R4, RZ, RZ, R163 ;  /* 0x000000ffff047224 */ /* 0x002fe200078e00a3 */
[----:B------:R-:W-:Y:S01]  /*afd30*/  MOV R5, R202 ;  /* 0x000000ca00057202 */ /* 0x000fe20000000f00 */
[----:B------:R-:W4:Y:S04]  /*afd40*/  LDL.LU R163, [R1+0x1ea8] ;  /* 0x001ea80001a37983 */ /* 0x000f280000300800 */
[----:B------:R-:W4:Y:S04]  /*afd50*/  LDL.LU R202, [R1+0x1e68] ;  /* 0x001e680001ca7983 */ /* 0x000f280000300800 */
[----:B------:R1:W-:Y:S01]  /*afd60*/  LDGSTS.E [R250+0x55400], [R4.64], P0 ;  /* 0x5540000004fa7fae */ /* 0x0003e20008121846 */
[----:B---3--:R-:W-:-:S04]  /*afd70*/  IADD3 R203, P1, R203, UR8, RZ ;  /* 0x00000008cbcb7c10 */ /* 0x008fc8000ff3e0ff */
[----:B------:R-:W-:Y:S01]  /*afd80*/  IADD3.X R204, R204, UR5, RZ, P1, !PT ;  /* 0x00000005cccc7c10 */ /* 0x000fe20008ffe4ff */
[----:B------:R-:W-:Y:S01]  /*afd90*/  STL [R1+0x1898], R203 ;  /* 0x001898cb01007387 */ /* 0x000fe20000100800 */
[----:B------:R-:W-:-:S03]  /*afda0*/  IADD3 R217, P2, R217, UR8, RZ ;  /* 0x00000008d9d97c10 */ /* 0x000fc6000ff5e0ff */
[----:B------:R3:W-:Y:S01]  /*afdb0*/  STL [R1+0x1894], R204 ;  /* 0x001894cc01007387 */ /* 0x0007e20000100800 */
[----:B-1----:R-:W-:Y:S01]  /*afdc0*/  IMAD.MOV.U32 R5, RZ, RZ, R204 ;  /* 0x000000ffff057224 */ /* 0x002fe200078e00cc */
[----:B------:R-:W-:Y:S02]  /*afdd0*/  IADD3.X R218, R218, UR5, RZ, P2, !PT ;  /* 0x00000005dada7c10 */ /* 0x000fe400097fe4ff */
[----:B------:R-:W-:Y:S01]  /*afde0*/  STL [R1+0x18d8], R217 ;  /* 0x0018d8d901007387 */ /* 0x000fe20000100800 */
[----:B------:R-:W-:-:S03]  /*afdf0*/  IMAD.MOV.U32 R4, RZ, RZ, R203 ;  /* 0x000000ffff047224 */ /* 0x000fc600078e00cb */
[----:B---3--:R-:W3:Y:S04]  /*afe00*/  LDL.LU R204, [R1+0x1e9c] ;  /* 0x001e9c0001cc7983 */ /* 0x008ee80000300800 */
[----:B------:R-:W-:Y:S04]  /*afe10*/  STL [R1+0x18d4], R218 ;  /* 0x0018d4da01007387 */ /* 0x000fe80000100800 */
[----:B------:R-:W3:Y:S04]  /*afe20*/  LDL.LU R203, [R1+0x1e5c] ;  /* 0x001e5c0001cb7983 */ /* 0x000ee80000300800 */
[----:B------:R1:W-:Y:S01]  /*afe30*/  LDGSTS.E [R250+0x56400], [R4.64], P0 ;  /* 0x5640000004fa7fae */ /* 0x0003e20008121846 */
[----:B------:R-:W-:-:S02]  /*afe40*/  IADD3 R215, P1, R215, UR8, RZ ;  /* 0x00000008d7d77c10 */ /* 0x000fc4000ff3e0ff */
[----:B-1----:R-:W-:Y:S01]  /*afe50*/  MOV R4, R217 ;  /* 0x000000d900047202 */ /* 0x002fe20000000f00 */
[----:B------:R-:W-:Y:S01]  /*afe60*/  IMAD.MOV.U32 R5, RZ, RZ, R218 ;  /* 0x000000ffff057224 */ /* 0x000fe200078e00da */
[----:B------:R-:W-:Y:S02]  /*afe70*/  IADD3.X R216, R216, UR5, RZ, P1, !PT ;  /* 0x00000005d8d87c10 */ /* 0x000fe40008ffe4ff */
[----:B------:R-:W-:Y:S02]  /*afe80*/  IADD3 R213, P2, R213, UR8, RZ ;  /* 0x00000008d5d57c10 */ /* 0x000fe4000ff5e0ff */
[----:B------:R1:W-:Y:S02]  /*afe90*/  LDGSTS.E [R250+0x57400], [R4.64], P0 ;  /* 0x5740000004fa7fae */ /* 0x0003e40008121846 */
[----:B------:R-:W-:Y:S02]  /*afea0*/  IADD3.X R214, R214, UR5, RZ, P2, !PT ;  /* 0x00000005d6d67c10 */ /* 0x000fe400097fe4ff */
[----:B--2---:R-:W-:Y:S01]  /*afeb0*/  IADD3 R211, P1, R211, UR8, RZ ;  /* 0x00000008d3d37c10 */ /* 0x004fe2000ff3e0ff */
[----:B-1----:R-:W-:Y:S01]  /*afec0*/  IMAD.MOV.U32 R4, RZ, RZ, R215 ;  /* 0x000000ffff047224 */ /* 0x002fe200078e00d7 */
[----:B------:R-:W-:-:S05]  /*afed0*/  MOV R5, R216 ;  /* 0x000000d800057202 */ /* 0x000fca0000000f00 */
[----:B------:R1:W-:Y:S01]  /*afee0*/  LDGSTS.E [R250+0x58400], [R4.64], P0 ;  /* 0x5840000004fa7fae */ /* 0x0003e20008121846 */
[----:B------:R-:W-:Y:S01]  /*afef0*/  IADD3 R209, P2, R209, UR8, RZ ;  /* 0x00000008d1d17c10 */ /* 0x000fe2000ff5e0ff */
[----:B-1----:R-:W-:Y:S02]  /*aff00*/  IMAD.MOV.U32 R4, RZ, RZ, R213 ;  /* 0x000000ffff047224 */ /* 0x002fe400078e00d5 */
[----:B------:R-:W-:-:S05]  /*aff10*/  IMAD.MOV.U32 R5, RZ, RZ, R214 ;  /* 0x000000ffff057224 */ /* 0x000fca00078e00d6 */
[----:B------:R1:W-:Y:S02]  /*aff20*/  LDGSTS.E [R250+0x59400], [R4.64], P0 ;  /* 0x5940000004fa7fae */ /* 0x0003e40008121846 */
[----:B-1----:R-:W-:Y:S02]  /*aff30*/  MOV R4, R211 ;  /* 0x000000d300047202 */ /* 0x002fe40000000f00 */
[----:B------:R-:W-:-:S05]  /*aff40*/  IADD3.X R212, R212, UR5, RZ, P1, !PT ;  /* 0x00000005d4d47c10 */ /* 0x000fca0008ffe4ff */
[----:B------:R-:W-:Y:S01]  /*aff50*/  IMAD.MOV.U32 R5, RZ, RZ, R212 ;  /* 0x000000ffff057224 */ /* 0x000fe200078e00d4 */
[----:B----4-:R-:W-:-:S04]  /*aff60*/  IADD3.X R210, R210, UR5, RZ, P2, !PT ;  /* 0x00000005d2d27c10 */ /* 0x010fc800097fe4ff */
[----:B------:R1:W-:Y:S01]  /*aff70*/  LDGSTS.E [R250+0x5a400], [R4.64], P0 ;  /* 0x5a40000004fa7fae */ /* 0x0003e20008121846 */
[----:B------:R-:W-:-:S04]  /*aff80*/  IADD3 R207, P1, R207, UR8, RZ ;  /* 0x00000008cfcf7c10 */ /* 0x000fc8000ff3e0ff */
[----:B------:R-:W-:Y:S01]  /*aff90*/  IADD3.X R208, R208, UR5, RZ, P1, !PT ;  /* 0x00000005d0d07c10 */ /* 0x000fe20008ffe4ff */
[----:B-1----:R-:W-:Y:S01]  /*affa0*/  IMAD.MOV.U32 R4, RZ, RZ, R209 ;  /* 0x000000ffff047224 */ /* 0x002fe200078e00d1 */
[----:B------:R-:W-:-:S05]  /*affb0*/  MOV R5, R210 ;  /* 0x000000d200057202 */ /* 0x000fca0000000f00 */
[----:B------:R1:W-:Y:S01]  /*affc0*/  LDGSTS.E [R250+0x5b400], [R4.64], P0 ;  /* 0x5b40000004fa7fae */ /* 0x0003e20008121846 */
[----:B------:R-:W-:Y:S01]  /*affd0*/  IADD3 R205, P2, R205, UR8, RZ ;  /* 0x00000008cdcd7c10 */ /* 0x000fe2000ff5e0ff */
[----:B-1----:R-:W-:Y:S02]  /*affe0*/  IMAD.MOV.U32 R4, RZ, RZ, R207 ;  /* 0x000000ffff047224 */ /* 0x002fe400078e00cf */
[----:B------:R-:W-:Y:S01]  /*afff0*/  IMAD.MOV.U32 R5, RZ, RZ, R208 ;  /* 0x000000ffff057224 */ /* 0x000fe200078e00d0 */
[----:B------:R-:W-:-:S04]  /*b0000*/  IADD3.X R206, R206, UR5, RZ, P2, !PT ;  /* 0x00000005cece7c10 */ /* 0x000fc800097fe4ff */
[----:B------:R1:W-:Y:S01]  /*b0010*/  LDGSTS.E [R250+0x5c400], [R4.64], P0 ;  /* 0x5c40000004fa7fae */ /* 0x0003e20008121846 */
[----:B------:R-:W-:Y:S02]  /*b0020*/  IADD3 R163, P1, R163, UR8, RZ ;  /* 0x00000008a3a37c10 */ /* 0x000fe4000ff3e0ff */
[----:B-1----:R-:W-:Y:S01]  /*b0030*/  MOV R4, R205 ;  /* 0x000000cd00047202 */ /* 0x002fe20000000f00 */
[----:B------:R-:W-:Y:S01]  /*b0040*/  IMAD.MOV.U32 R5, RZ, RZ, R206 ;  /* 0x000000ffff057224 */ /* 0x000fe200078e00ce */
[----:B------:R-:W-:Y:S01]  /*b0050*/  IADD3 R202, P2, R202, UR8, RZ ;  /* 0x00000008caca7c10 */ /* 0x000fe2000ff5e0ff */
[----:B------:R-:W-:Y:S04]  /*b0060*/  STL [R1+0x1918], R215 ;  /* 0x001918d701007387 */ /* 0x000fe80000100800 */
[----:B------:R1:W-:Y:S04]  /*b0070*/  LDGSTS.E [R250+0x5d400], [R4.64], P0 ;  /* 0x5d40000004fa7fae */ /* 0x0003e80008121846 */
[----:B------:R-:W-:Y:S04]  /*b0080*/  STL [R1+0x1914], R216 ;  /* 0x001914d801007387 */ /* 0x000fe80000100800 */
[----:B------:R-:W-:Y:S01]  /*b0090*/  STL [R1+0x1958], R213 ;  /* 0x001958d501007387 */ /* 0x000fe20000100800 */
[----:B-1----:R-:W-:-:S03]  /*b00a0*/  IMAD.MOV.U32 R4, RZ, RZ, R163 ;  /* 0x000000ffff047224 */ /* 0x002fc600078e00a3 */
        /* <DEDUP_REMOVED lines=9> */
[----:B------:R1:W-:Y:S02]  /*b0140*/  STL [R1+0x1ea8], R163 ;  /* 0x001ea8a301007387 */ /* 0x0003e40000100800 */
[----:B-1----:R-:W-:-:S02]  /*b0150*/  LOP3.LUT R163, R252, 0x30, RZ, 0x3c, !PT ;  /* 0x00000030fca37812 */ /* 0x002fc400078e3cff */
[----:B---3--:R-:W-:-:S04]  /*b0160*/  IADD3.X R204, R204, UR5, RZ, P1, !PT ;  /* 0x00000005cccc7c10 */ /* 0x008fc80008ffe4ff */
[----:B------:R-:W-:Y:S02]  /*b0170*/  MOV R5, R204 ;  /* 0x000000cc00057202 */ /* 0x000fe40000000f00 */
[----:B------:R-:W-:-:S03]  /*b0180*/  IADD3.X R203, R203, UR5, RZ, P2, !PT ;  /* 0x00000005cbcb7c10 */ /* 0x000fc600097fe4ff */
        /* <DEDUP_REMOVED lines=15> */
[----:B------:R1:W-:Y:S04]  /*b0280*/  LDGSTS.E [R163+0x43600], [R4.64], P0 ;  /* 0x4360000004a37fae */ /* 0x0003e80008121846 */
[----:B------:R-:W-:Y:S01]  /*b0290*/  STL [R1+0x1e9c], R204 ;  /* 0x001e9ccc01007387 */ /* 0x000fe20000100800 */
[----:B-1----:R-:W-:Y:S01]  /*b02a0*/  IMAD.MOV.U32 R4, RZ, RZ, R188 ;  /* 0x000000ffff047224 */ /* 0x002fe200078e00bc */
[----:B------:R-:W-:Y:S02]  /*b02b0*/  MOV R5, R189 ;  /* 0x000000bd00057202 */ /* 0x000fe40000000f00 */
        /* <DEDUP_REMOVED lines=34> */
[----:B------:R-:W-:Y:S02]  /*b04e0*/  MOV R5, R168 ;  /* 0x000000a800057202 */ /* 0x000fe40000000f00 */
[----:B------:R-:W4:Y:S04]  /*b04f0*/  LDL.LU R168, [R1+0x1820] ;  /* 0x0018200001a87983 */ /* 0x000f280000300800 */
[----:B------:R1:W-:Y:S04]  /*b0500*/  LDGSTS.E [R163+0x4d600], [R4.64], P0 ;  /* 0x4d60000004a37fae */ /* 0x0003e80008121846 */
[----:B------:R-:W4:Y:S01]  /*b0510*/  LDL.LU R164, [R1+0x1860] ;  /* 0x0018600001a47983 */ /* 0x000f220000300800 */
[----:B-1----:R-:W-:-:S02]  /*b0520*/  IMAD.MOV.U32 R5, RZ, RZ, R169 ;  /* 0x000000ffff057224 */ /* 0x002fc400078e00a9 */
[----:B------:R-:W-:Y:S01]  /*b0530*/  IMAD.MOV.U32 R4, RZ, RZ, R166 ;  /* 0x000000ffff047224 */ /* 0x000fe200078e00a6 */
[----:B------:R-:W4:Y:S04]  /*b0540*/  LDL.LU R169, [R1+0x181c] ;  /* 0x00181c0001a97983 */ /* 0x000f280000300800 */
[----:B------:R1:W-:Y:S04]  /*b0550*/  LDGSTS.E [R163+0x4e600], [R4.64], P0 ;  /* 0x4e60000004a37fae */ /* 0x0003e80008121846 */
[----:B------:R-:W4:Y:S01]  /*b0560*/  LDL.LU R166, [R1+0x185c] ;  /* 0x00185c0001a67983 */ /* 0x000f220000300800 */
[----:B-1----:R-:W-:Y:S01]  /*b0570*/  MOV R4, R176 ;  /* 0x000000b000047202 */ /* 0x002fe20000000f00 */
[----:B------:R-:W-:-:S05]  /*b0580*/  IMAD.MOV.U32 R5, RZ, RZ, R177 ;  /* 0x000000ffff057224 */ /* 0x000fca00078e00b1 */
[----:B------:R1:W-:Y:S02]  /*b0590*/  LDGSTS.E [R163+0x4f600], [R4.64], P0 ;  /* 0x4f60000004a37fae */ /* 0x0003e40008121846 */
[----:B-1----:R-:W-:Y:S01]  /*b05a0*/  IMAD.MOV.U32 R4, RZ, RZ, R174 ;  /* 0x000000ffff047224 */ /* 0x002fe200078e00ae */
[----:B------:R-:W-:-:S05]  /*b05b0*/  MOV R5, R175 ;  /* 0x000000af00057202 */ /* 0x000fca0000000f00 */
[----:B------:R1:W-:Y:S01]  /*b05c0*/  LDGSTS.E [R163+0x50600], [R4.64], P0 ;  /* 0x5060000004a37fae */ /* 0x0003e20008121846 */
[----:B---3--:R-:W-:-:S04]  /*b05d0*/  IADD3 R165, P1, R165, UR8, RZ ;  /* 0x00000008a5a57c10 */ /* 0x008fc8000ff3e0ff */
[----:B--2---:R-:W-:Y:S01]  /*b05e0*/  IADD3.X R167, R167, UR5, RZ, P1, !PT ;  /* 0x00000005a7a77c10 */ /* 0x004fe20008ffe4ff */
[----:B------:R-:W-:Y:S01]  /*b05f0*/  STL [R1+0x1a08], R165 ;  /* 0x001a08a501007387 */ /* 0x000fe20000100800 */
[----:B-1----:R-:W-:-:S03]  /*b0600*/  IMAD.MOV.U32 R4, RZ, RZ, R165 ;  /* 0x000000ffff047224 */ /* 0x002fc600078e00a5 */
[----:B------:R1:W-:Y:S01]  /*b0610*/  STL [R1+0x19e4], R167 ;  /* 0x0019e4a701007387 */ /* 0x0003e20000100800 */
[----:B------:R-:W-:-:S05]  /*b0620*/  IMAD.MOV.U32 R5, RZ, RZ, R167 ;  /* 0x000000ffff057224 */ /* 0x000fca00078e00a7 */
[----:B------:R2:W-:Y:S04]  /*b0630*/  LDGSTS.E [R163+0x51600], [R4.64], P0 ;  /* 0x5160000004a37fae */ /* 0x0005e80008121846 */
[----:B-1----:R-:W3:Y:S04]  /*b0640*/  LDL.LU R167, [R1+0x189c] ;  /* 0x00189c0001a77983 */ /* 0x002ee80000300800 */
[----:B------:R-:W3:Y:S04]  /*b0650*/  LDL.LU R165, [R1+0x18a0] ;  /* 0x0018a00001a57983 */ /* 0x000ee80000300800 */
[----:B------:R-:W3:Y:S04]  /*b0660*/  LDL.LU R181, [R1+0x18dc] ;  /* 0x0018dc0001b57983 */ /* 0x000ee80000300800 */
[----:B------:R-:W3:Y:S01]  /*b0670*/  LDL.LU R180, [R1+0x18e0] ;  /* 0x0018e00001b47983 */ /* 0x000ee20000300800 */
[----:B----4-:R-:W-:-:S02]  /*b0680*/  IADD3 R172, P1, R172, UR8, RZ ;  /* 0x00000008acac7c10 */ /* 0x010fc4000ff3e0ff */
[----:B------:R-:W-:-:S03]  /*b0690*/  IADD3 R170, P2, R170, UR8, RZ ;  /* 0x00000008aaaa7c10 */ /* 0x000fc6000ff5e0ff */
[----:B------:R1:W-:Y:S01]  /*b06a0*/  STL [R1+0x17a0], R172 ;  /* 0x0017a0ac01007387 */ /* 0x0003e20000100800 */
[----:B------:R-:W-:-:S05]  /*b06b0*/  IADD3.X R173, R173, UR5, RZ, P1, !PT ;  /* 0x00000005adad7c10 */ /* 0x000fca0008ffe4ff */
        /* <DEDUP_REMOVED lines=8> */
[----:B--2---:R-:W-:-:S03]  /*b0740*/  MOV R4, R172 ;  /* 0x000000ac00047202 */ /* 0x004fc60000000f00 */
[----:B------:R-:W2:Y:S01]  /*b0750*/  LDL.LU R174, [R1+0x19a0] ;  /* 0x0019a00001ae7983 */ /* 0x000ea20000300800 */
[----:B------:R-:W-:-:S03]  /*b0760*/  IMAD.MOV.U32 R5, RZ, RZ, R173 ;  /* 0x000000ffff057224 */ /* 0x000fc600078e00ad */
[----:B-1----:R-:W2:Y:S04]  /*b0770*/  LDL.LU R172, [R1+0x1f60] ;  /* 0x001f600001ac7983 */ /* 0x002ea80000300800 */
[----:B------:R1:W-:Y:S02]  /*b0780*/  LDGSTS.E [R163+0x52600], [R4.64], P0 ;  /* 0x5260000004a37fae */ /* 0x0003e40008121846 */
[----:B-1----:R-:W-:Y:S01]  /*b0790*/  IMAD.MOV.U32 R4, RZ, RZ, R170 ;  /* 0x000000ffff047224 */ /* 0x002fe200078e00aa */
        /* <DEDUP_REMOVED lines=8> */
[----:B------:R-:W-:Y:S04]  /*b0820*/  STL [R1+0x1860], R164 ;  /* 0x001860a401007387 */ /* 0x000fe80000100800 */
[----:B------:R-:W2:Y:S04]  /*b0830*/  LDL.LU R175, [R1+0x199c] ;  /* 0x00199c0001af7983 */ /* 0x000ea80000300800 */
[----:B------:R1:W-:Y:S04]  /*b0840*/  STL [R1+0x185c], R166 ;  /* 0x00185ca601007387 */ /* 0x0003e80000100800 */
[----:B----4-:R-:W4:Y:S01]  /*b0850*/  LDL.LU R173, [R1+0x1f54] ;  /* 0x001f540001ad7983 */ /* 0x010f220000300800 */
[----:B-1----:R-:W-:-:S03]  /*b0860*/  IMAD.MOV.U32 R4, RZ, RZ, R168 ;  /* 0x000000ffff047224 */ /* 0x002fc600078e00a8 */
[----:B------:R-:W4:Y:S01]  /*b0870*/  LDL.LU R171, [R1+0x1f14] ;  /* 0x001f140001ab7983 */ /* 0x000f220000300800 */
[----:B------:R-:W-:-:S03]  /*b0880*/  IMAD.MOV.U32 R5, RZ, RZ, R169 ;  /* 0x000000ffff057224 */ /* 0x000fc600078e00a9 */
[----:B------:R-:W4:Y:S04]  /*b0890*/  LDL.LU R170, [R1+0x1f20] ;  /* 0x001f200001aa7983 */ /* 0x000f280000300800 */
[----:B------:R-:W4:Y:S04]  /*b08a0*/  LDL.LU R169, [R1+0x1ed4] ;  /* 0x001ed40001a97983 */ /* 0x000f280000300800 */
[----:B------:R-:W4:Y:S04]  /*b08b0*/  LDL.LU R168, [R1+0x1ee0] ;  /* 0x001ee00001a87983 */ /* 0x000f280000300800 */
[----:B------:R1:W-:Y:S02]  /*b08c0*/  LDGSTS.E [R163+0x54600], [R4.64], P0 ;  /* 0x5460000004a37fae */ /* 0x0003e40008121846 */
[----:B-1----:R-:W-:Y:S01]  /*b08d0*/  MOV R4, R164 ;  /* 0x000000a400047202 */ /* 0x002fe20000000f00 */
[----:B------:R-:W-:-:S02]  /*b08e0*/  IMAD.MOV.U32 R5, RZ, RZ, R166 ;  /* 0x000000ffff057224 */ /* 0x000fc400078e00a6 */
        /* <DEDUP_REMOVED lines=8> */
[----:B-1----:R-:W-:-:S03]  /*b0970*/  MOV R5, R167 ;  /* 0x000000a700057202 */ /* 0x002fc60000000f00 */
[----:B------:R-:W-:Y:S01]  /*b0980*/  STL [R1+0x18e0], R180 ;  /* 0x0018e0b401007387 */ /* 0x000fe20000100800 */
[----:B------:R-:W-:-:S03]  /*b0990*/  IADD3.X R181, R181, UR5, RZ, P2, !PT ;  /* 0x00000005b5b57c10 */ /* 0x000fc600097fe4ff */
[----:B---3--:R-:W3:Y:S01]  /*b09a0*/  LDL.LU R167, [R1+0x1e94] ;  /* 0x001e940001a77983 */ /* 0x008ee20000300800 */
[----:B------:R-:W-:-:S03]  /*b09b0*/  IMAD.MOV.U32 R4, RZ, RZ, R165 ;  /* 0x000000ffff047224 */ /* 0x000fc600078e00a5 */
[----:B------:R-:W-:Y:S04]  /*b09c0*/  STL [R1+0x18dc], R181 ;  /* 0x0018dcb501007387 */ /* 0x000fe80000100800 */
[----:B------:R-:W3:Y:S04]  /*b09d0*/  LDL.LU R165, [R1+0x1e54] ;  /* 0x001e540001a57983 */ /* 0x000ee80000300800 */
[----:B------:R1:W-:Y:S02]  /*b09e0*/  LDGSTS.E [R163+0x56600], [R4.64], P0 ;  /* 0x5660000004a37fae */ /* 0x0003e40008121846 */
[----:B-1----:R-:W-:-:S02]  /*b09f0*/  IMAD.MOV.U32 R4, RZ, RZ, R180 ;  /* 0x000000ffff047224 */ /* 0x002fc400078e00b4 */
[----:B------:R-:W-:-:S05]  /*b0a00*/  IMAD.MOV.U32 R5, RZ, RZ, R181 ;  /* 0x000000ffff057224 */ /* 0x000fca00078e00b5 */
[----:B------:R1:W-:Y:S01]  /*b0a10*/  LDGSTS.E [R163+0x57600], [R4.64], P0 ;  /* 0x5760000004a37fae */ /* 0x0003e20008121846 */
[----:B------:R-:W-:-:S04]  /*b0a20*/  IADD3 R178, P1, R178, UR8, RZ ;  /* 0x00000008b2b27c10 */ /* 0x000fc8000ff3e0ff */
[----:B------:R-:W-:Y:S02]  /*b0a30*/  IADD3.X R179, R179, UR5, RZ, P1, !PT ;  /* 0x00000005b3b37c10 */ /* 0x000fe40008ffe4ff */
[----:B-1----:R-:W-:Y:S02]  /*b0a40*/  MOV R4, R178 ;  /* 0x000000b200047202 */ /* 0x002fe40000000f00 */
[----:B------:R-:W-:Y:S01]  /*b0a50*/  IADD3 R176, P2, R176, UR8, RZ ;  /* 0x00000008b0b07c10 */ /* 0x000fe2000ff5e0ff */
[----:B------:R-:W-:-:S03]  /*b0a60*/  IMAD.MOV.U32 R5, RZ, RZ, R179 ;  /* 0x000000ffff057224 */ /* 0x000fc600078e00b3 */
[----:B------:R-:W-:Y:S02]  /*b0a70*/  IADD3.X R177, R177, UR5, RZ, P2, !PT ;  /* 0x00000005b1b17c10 */ /* 0x000fe400097fe4ff */
[----:B--2---:R-:W-:Y:S01]  /*b0a80*/  IADD3 R174, P1, R174, UR8, RZ ;  /* 0x00000008aeae7c10 */ /* 0x004fe2000ff3e0ff */
[----:B------:R1:W-:Y:S01]  /*b0a90*/  LDGSTS.E [R163+0x58600], [R4.64], P0 ;  /* 0x5860000004a37fae */ /* 0x0003e20008121846 */
[----:B------:R-:W-:Y:S01]  /*b0aa0*/  IADD3 R172, P2, R172, UR8, RZ ;  /* 0x00000008acac7c10 */ /* 0x000fe2000ff5e0ff */
[----:B-1----:R-:W-:Y:S01]  /*b0ab0*/  IMAD.MOV.U32 R4, RZ, RZ, R176 ;  /* 0x000000ffff047224 */ /* 0x002fe200078e00b0 */
[----:B------:R-:W-:-:S05]  /*b0ac0*/  MOV R5, R177 ;  /* 0x000000b100057202 */ /* 0x000fca0000000f00 */
[----:B------:R1:W-:Y:S02]  /*b0ad0*/  LDGSTS.E [R163+0x59600], [R4.64], P0 ;  /* 0x5960000004a37fae */ /* 0x0003e40008121846 */
[----:B-1----:R-:W-:Y:S01]  /*b0ae0*/  IMAD.MOV.U32 R4, RZ, RZ, R174 ;  /* 0x000000ffff047224 */ /* 0x002fe200078e00ae */
[----:B------:R-:W-:-:S05]  /*b0af0*/  IADD3.X R175, R175, UR5, RZ, P1, !PT ;  /* 0x00000005afaf7c10 */ /* 0x000fca0008ffe4ff */
[----:B------:R-:W-:Y:S01]  /*b0b00*/  IMAD.MOV.U32 R5, RZ, RZ, R175 ;  /* 0x000000ffff057224 */ /* 0x000fe200078e00af */
[----:B----4-:R-:W-:-:S04]  /*b0b10*/  IADD3.X R173, R173, UR5, RZ, P2, !PT ;  /* 0x00000005adad7c10 */ /* 0x010fc800097fe4ff */
[----:B------:R1:W-:Y:S01]  /*b0b20*/  LDGSTS.E [R163+0x5a600], [R4.64], P0 ;  /* 0x5a60000004a37fae */ /* 0x0003e20008121846 */
[----:B------:R-:W-:-:S04]  /*b0b30*/  IADD3 R170, P1, R170, UR8, RZ ;  /* 0x00000008aaaa7c10 */ /* 0x000fc8000ff3e0ff */
[----:B------:R-:W-:Y:S02]  /*b0b40*/  IADD3.X R171, R171, UR5, RZ, P1, !PT ;  /* 0x00000005abab7c10 */ /* 0x000fe40008ffe4ff */
[----:B-1----:R-:W-:Y:S01]  /*b0b50*/  MOV R4, R172 ;  /* 0x000000ac00047202 */ /* 0x002fe20000000f00 */
[----:B------:R-:W-:Y:S01]  /*b0b60*/  IMAD.MOV.U32 R5, RZ, RZ, R173 ;  /* 0x000000ffff057224 */ /* 0x000fe200078e00ad */
[----:B------:R-:W-:-:S04]  /*b0b70*/  IADD3 R168, P2, R168, UR8, RZ ;  /* 0x00000008a8a87c10 */ /* 0x000fc8000ff5e0ff */
[----:B------:R1:W-:Y:S01]  /*b0b80*/  LDGSTS.E [R163+0x5b600], [R4.64], P0 ;  /* 0x5b60000004a37fae */ /* 0x0003e20008121846 */
[----:B------:R-:W-:Y:S01]  /*b0b90*/  IADD3.X R169, R169, UR5, RZ, P2, !PT ;  /* 0x00000005a9a97c10 */ /* 0x000fe200097fe4ff */
[----:B-1----:R-:W-:Y:S01]  /*b0ba0*/  IMAD.MOV.U32 R4, RZ, RZ, R170 ;  /* 0x000000ffff047224 */ /* 0x002fe200078e00aa */
[----:B------:R-:W-:Y:S02]  /*b0bb0*/  MOV R5, R171 ;  /* 0x000000ab00057202 */ /* 0x000fe40000000f00 */
[----:B------:R-:W-:-:S03]  /*b0bc0*/  IADD3 R166, P1, R166, UR8, RZ ;  /* 0x00000008a6a67c10 */ /* 0x000fc6000ff3e0ff */
[----:B------:R1:W-:Y:S01]  /*b0bd0*/  LDGSTS.E [R163+0x5c600], [R4.64], P0 ;  /* 0x5c60000004a37fae */ /* 0x0003e20008121846 */
[----:B------:R-:W-:Y:S01]  /*b0be0*/  IADD3 R164, P2, R164, UR8, RZ ;  /* 0x00000008a4a47c10 */ /* 0x000fe2000ff5e0ff */
[----:B-1----:R-:W-:Y:S02]  /*b0bf0*/  IMAD.MOV.U32 R4, RZ, RZ, R168 ;  /* 0x000000ffff047224 */ /* 0x002fe400078e00a8 */
[----:B------:R-:W-:-:S05]  /*b0c00*/  IMAD.MOV.U32 R5, RZ, RZ, R169 ;  /* 0x000000ffff057224 */ /* 0x000fca00078e00a9 */
[----:B------:R1:W-:Y:S02]  /*b0c10*/  LDGSTS.E [R163+0x5d600], [R4.64], P0 ;  /* 0x5d60000004a37fae */ /* 0x0003e40008121846 */
[----:B-1----:R-:W-:Y:S02]  /*b0c20*/  MOV R4, R166 ;  /* 0x000000a600047202 */ /* 0x002fe40000000f00 */
        /* <DEDUP_REMOVED lines=11> */
[----:B---3--:R-:W-:-:S05]  /*b0ce0*/  IADD3.X R167, R167, UR5, RZ, P1, !PT ;  /* 0x00000005a7a77c10 */ /* 0x008fca0008ffe4ff */
[----:B------:R-:W-:Y:S01]  /*b0cf0*/  IMAD.MOV.U32 R5, RZ, RZ, R167 ;  /* 0x000000ffff057224 */ /* 0x000fe200078e00a7 */
[----:B------:R-:W-:-:S04]  /*b0d00*/  IADD3.X R165, R165, UR5, RZ, P2, !PT ;  /* 0x00000005a5a57c10 */ /* 0x000fc800097fe4ff */
        /* <DEDUP_REMOVED lines=18> */
[----:B------:R-:W-:Y:S01]  /*b0e30*/  STL [R1+0x1e94], R167 ;  /* 0x001e94a701007387 */ /* 0x000fe20000100800 */
[----:B-1----:R-:W-:Y:S01]  /*b0e40*/  MOV R4, R152 ;  /* 0x0000009800047202 */ /* 0x002fe20000000f00 */
[----:B------:R-:W-:-:S02]  /*b0e50*/  IMAD.MOV.U32 R5, RZ, RZ, R153 ;  /* 0x000000ffff057224 */ /* 0x000fc400078e0099 */
[----:B------:R-:W-:Y:S04]  /*b0e60*/  STL [R1+0x1e60], R164 ;  /* 0x001e60a401007387 */ /* 0x000fe80000100800 */
[----:B------:R1:W-:Y:S04]  /*b0e70*/  LDGSTS.E [R160+0x44800], [R4.64], P0 ;  /* 0x4480000004a07fae */ /* 0x0003e80008121846 */
[----:B------:R-:W-:Y:S01]  /*b0e80*/  STL [R1+0x1e54], R165 ;  /* 0x001e54a501007387 */ /* 0x000fe20000100800 */
[----:B-1----:R-:W-:Y:S01]  /*b0e90*/  MOV R5, R131 ;  /* 0x0000008300057202 */ /* 0x002fe20000000f00 */
[----:B------:R-:W-:-:S02]  /*b0ea0*/  IMAD.MOV.U32 R4, RZ, RZ, R130 ;  /* 0x000000ffff047224 */ /* 0x000fc400078e0082 */
[----:B------:R-:W2:Y:S04]  /*b0eb0*/  LDL.LU R131, [R1+0x19dc] ;  /* 0x0019dc0001837983 */ /* 0x000ea80000300800 */
[----:B------:R-:W3:Y:S04]  /*b0ec0*/  LDL.LU R130, [R1+0x19e8] ;  /* 0x0019e80001827983 */ /* 0x000ee80000300800 */
[----:B------:R1:W-:Y:S02]  /*b0ed0*/  LDGSTS.E [R160+0x45800], [R4.64], P0 ;  /* 0x4580000004a07fae */ /* 0x0003e40008121846 */
[----:B-1----:R-:W-:-:S02]  /*b0ee0*/  IMAD.MOV.U32 R4, RZ, RZ, R150 ;  /* 0x000000ffff047224 */ /* 0x002fc400078e0096 */
        /* <DEDUP_REMOVED lines=11> */
[----:B------:R-:W-:Y:S02]  /*b0fa0*/  IMAD.MOV.U32 R5, RZ, RZ, R137 ;  /* 0x000000ffff057224 */ /* 0x000fe400078e0089 */
        /* <DEDUP_REMOVED lines=27> */
[----:B------:R1:W-:Y:S01]  /*b1160*/  LDGSTS.E [R160+0x50800], [R4.64], P0 ;  /* 0x5080000004a07fae */ /* 0x0003e20008121846 */
[----:B---3--:R-:W-:-:S04]  /*b1170*/  IADD3 R130, P1, R130, UR8, RZ ;  /* 0x0000000882827c10 */ /* 0x008fc8000ff3e0ff */
[----:B--2---:R-:W-:Y:S01]  /*b1180*/  IADD3.X R131, R131, UR5, RZ, P1, !PT ;  /* 0x0000000583837c10 */ /* 0x004fe20008ffe4ff */
[----:B------:R-:W-:Y:S01]  /*b1190*/  STL [R1+0x19e8], R130 ;  /* 0x0019e88201007387 */ /* 0x000fe20000100800 */
[----:B-1----:R-:W-:Y:S02]  /*b11a0*/  IMAD.MOV.U32 R4, RZ, RZ, R130 ;  /* 0x000000ffff047224 */ /* 0x002fe400078e0082 */
[----:B------:R-:W-:Y:S01]  /*b11b0*/  MOV R5, R131 ;  /* 0x0000008300057202 */ /* 0x000fe20000000f00 */
[----:B------:R1:W-:Y:S04]  /*b11c0*/  STL [R1+0x19dc], R131 ;  /* 0x0019dc8301007387 */ /* 0x0003e80000100800 */
        /* <DEDUP_REMOVED lines=18> */
[----:B------:R-:W2:Y:S01]  /*b12f0*/  LDL.LU R138, [R1+0x19a8] ;  /* 0x0019a800018a7983 */ /* 0x000ea20000300800 */
[----:B------:R-:W-:-:S03]  /*b1300*/  IMAD.MOV.U32 R5, RZ, RZ, R137 ;  /* 0x000000ffff057224 */ /* 0x000fc600078e0089 */
[----:B-1----:R-:W2:Y:S04]  /*b1310*/  LDL.LU R136, [R1+0x1f58] ;  /* 0x001f580001887983 */ /* 0x002ea80000300800 */
[----:B------:R1:W-:Y:S02]  /*b1320*/  LDGSTS.E [R160+0x52800], [R4.64], P0 ;  /* 0x5280000004a07fae */ /* 0x0003e40008121846 */
[----:B-1----:R-:W-:Y:S01]  /*b1330*/  MOV R4, R134 ;  /* 0x0000008600047202 */ /* 0x002fe20000000f00 */
[----:B------:R-:W-:-:S05]  /*b1340*/  IMAD.MOV.U32 R5, RZ, RZ, R135 ;  /* 0x000000ffff057224 */ /* 0x000fca00078e0087 */
        /* <DEDUP_REMOVED lines=8> */
[----:B------:R-:W2:Y:S04]  /*b13d0*/  LDL.LU R139, [R1+0x19a4] ;  /* 0x0019a400018b7983 */ /* 0x000ea80000300800 */
[----:B------:R1:W-:Y:S04]  /*b13e0*/  STL [R1+0x1864], R129 ;  /* 0x0018648101007387 */ /* 0x0003e80000100800 */
[----:B----4-:R-:W4:Y:S04]  /*b13f0*/  LDL.LU R137, [R1+0x1f4c] ;  /* 0x001f4c0001897983 */ /* 0x010f280000300800 */
[----:B------:R-:W4:Y:S01]  /*b1400*/  LDL.LU R135, [R1+0x1f0c] ;  /* 0x001f0c0001877983 */ /* 0x000f220000300800 */
[----:B-1----:R-:W-:-:S03]  /*b1410*/  IMAD.MOV.U32 R4, RZ, RZ, R132 ;  /* 0x000000ffff047224 */ /* 0x002fc600078e0084 */
[----:B------:R-:W4:Y:S01]  /*b1420*/  LDL.LU R134, [R1+0x1f18] ;  /* 0x001f180001867983 */ /* 0x000f220000300800 */
[----:B------:R-:W-:-:S03]  /*b1430*/  MOV R5, R133 ;  /* 0x0000008500057202 */ /* 0x000fc60000000f00 */
[----:B------:R-:W4:Y:S04]  /*b1440*/  LDL.LU R133, [R1+0x1ecc] ;  /* 0x001ecc0001857983 */ /* 0x000f280000300800 */
[----:B------:R-:W4:Y:S04]  /*b1450*/  LDL.LU R132, [R1+0x1ed8] ;  /* 0x001ed80001847983 */ /* 0x000f280000300800 */
[----:B------:R1:W-:Y:S02]  /*b1460*/  LDGSTS.E [R160+0x54800], [R4.64], P0 ;  /* 0x5480000004a07fae */ /* 0x0003e40008121846 */
[----:B-1----:R-:W-:-:S02]  /*b1470*/  IMAD.MOV.U32 R4, RZ, RZ, R74 ;  /* 0x000000ffff047224 */ /* 0x002fc400078e004a */
[----:B------:R-:W-:Y:S01]  /*b1480*/  IMAD.MOV.U32 R5, RZ, RZ, R129 ;  /* 0x000000ffff057224 */ /* 0x000fe200078e0081 */
        /* <DEDUP_REMOVED lines=11> */
[----:B------:R-:W-:-:S03]  /*b1540*/  MOV R4, R130 ;  /* 0x0000008200047202 */ /* 0x000fc60000000f00 */
[----:B---3--:R-:W3:Y:S04]  /*b1550*/  LDL.LU R131, [R1+0x1e8c] ;  /* 0x001e8c0001837983 */ /* 0x008ee80000300800 */
[----:B------:R-:W-:Y:S04]  /*b1560*/  STL [R1+0x18e4], R145 ;  /* 0x0018e49101007387 */ /* 0x000fe80000100800 */
[----:B------:R-:W3:Y:S04]  /*b1570*/  LDL.LU R130, [R1+0x1e4c] ;  /* 0x001e4c0001827983 */ /* 0x000ee80000300800 */
[----:B------:R1:W-:Y:S02]  /*b1580*/  LDGSTS.E [R160+0x56800], [R4.64], P0 ;  /* 0x5680000004a07fae */ /* 0x0003e40008121846 */
[----:B-1----:R-:W-:Y:S01]  /*b1590*/  IMAD.MOV.U32 R4, RZ, RZ, R144 ;  /* 0x000000ffff047224 */ /* 0x002fe200078e0090 */
[----:B------:R-:W-:-:S05]  /*b15a0*/  MOV R5, R145 ;  /* 0x0000009100057202 */ /* 0x000fca0000000f00 */
[----:B------:R1:W-:Y:S01]  /*b15b0*/  LDGSTS.E [R160+0x57800], [R4.64], P0 ;  /* 0x5780000004a07fae */ /* 0x0003e20008121846 */
[----:B------:R-:W-:-:S04]  /*b15c0*/  IADD3 R142, P1, R142, UR8, RZ ;  /* 0x000000088e8e7c10 */ /* 0x000fc8000ff3e0ff */
[----:B------:R-:W-:Y:S01]  /*b15d0*/  IADD3.X R143, R143, UR5, RZ, P1, !PT ;  /* 0x000000058f8f7c10 */ /* 0x000fe20008ffe4ff */
[----:B-1----:R-:W-:Y:S01]  /*b15e0*/  IMAD.MOV.U32 R4, RZ, RZ, R142 ;  /* 0x000000ffff047224 */ /* 0x002fe200078e008e */
[----:B------:R-:W-:-:S03]  /*b15f0*/  IADD3 R140, P2, R140, UR8, RZ ;  /* 0x000000088c8c7c10 */ /* 0x000fc6000ff5e0ff */
[----:B------:R-:W-:Y:S01]  /*b1600*/  IMAD.MOV.U32 R5, RZ, RZ, R143 ;  /* 0x000000ffff057224 */ /* 0x000fe200078e008f */
[----:B------:R-:W-:Y:S02]  /*b1610*/  IADD3.X R141, R141, UR5, RZ, P2, !PT ;  /* 0x000000058d8d7c10 */ /* 0x000fe400097fe4ff */
[----:B--2---:R-:W-:Y:S02]  /*b1620*/  IADD3 R138, P1, R138, UR8, RZ ;  /* 0x000000088a8a7c10 */ /* 0x004fe4000ff3e0ff */
[----:B------:R1:W-:Y:S01]  /*b1630*/  LDGSTS.E [R160+0x58800], [R4.64], P0 ;  /* 0x5880000004a07fae */ /* 0x0003e20008121846 */
[----:B------:R-:W-:Y:S02]  /*b1640*/  IADD3 R136, P2, R136, UR8, RZ ;  /* 0x0000000888887c10 */ /* 0x000fe4000ff5e0ff */
[----:B-1----:R-:W-:Y:S01]  /*b1650*/  MOV R4, R140 ;  /* 0x0000008c00047202 */ /* 0x002fe20000000f00 */
[----:B------:R-:W-:-:S05]  /*b1660*/  IMAD.MOV.U32 R5, RZ, RZ, R141 ;  /* 0x000000ffff057224 */ /* 0x000fca00078e008d */
[----:B------:R1:W-:Y:S02]  /*b1670*/  LDGSTS.E [R160+0x59800], [R4.64], P0 ;  /* 0x5980000004a07fae */ /* 0x0003e40008121846 */
[----:B-1----:R-:W-:Y:S02]  /*b1680*/  IMAD.MOV.U32 R4, RZ, RZ, R138 ;  /* 0x000000ffff047224 */ /* 0x002fe400078e008a */
[----:B------:R-:W-:Y:S04]  /*b1690*/  STL [R1+0x1928], R142 ;  /* 0x0019288e01007387 */ /* 0x000fe80000100800 */
[----:B------:R-:W-:Y:S04]  /*b16a0*/  STL [R1+0x1924], R143 ;  /* 0x0019248f01007387 */ /* 0x000fe80000100800 */
[----:B------:R-:W-:Y:S01]  /*b16b0*/  STL [R1+0x1968], R140 ;  /* 0x0019688c01007387 */ /* 0x000fe20000100800 */
[----:B------:R-:W-:-:S04]  /*b16c0*/  IADD3.X R139, R139, UR5, RZ, P1, !PT ;  /* 0x000000058b8b7c10 */ /* 0x000fc80008ffe4ff */
[----:B------:R-:W-:Y:S02]  /*b16d0*/  MOV R5, R139 ;  /* 0x0000008b00057202 */ /* 0x000fe40000000f00 */
[----:B----4-:R-:W-:-:S03]  /*b16e0*/  IADD3.X R137, R137, UR5, RZ, P2, !PT ;  /* 0x0000000589897c10 */ /* 0x010fc600097fe4ff */
[----:B------:R1:W-:Y:S01]  /*b16f0*/  LDGSTS.E [R160+0x5a800], [R4.64], P0 ;  /* 0x5a80000004a07fae */ /* 0x0003e20008121846 */
[----:B------:R-:W-:-:S04]  /*b1700*/  IADD3 R134, P1, R134, UR8, RZ ;  /* 0x0000000886867c10 */ /* 0x000fc8000ff3e0ff */
[----:B------:R-:W-:Y:S01]  /*b1710*/  IADD3.X R135, R135, UR5, RZ, P1, !PT ;  /* 0x0000000587877c10 */ /* 0x000fe20008ffe4ff */
[----:B-1----:R-:W-:Y:S02]  /*b1720*/  IMAD.MOV.U32 R4, RZ, RZ, R136 ;  /* 0x000000ffff047224 */ /* 0x002fe400078e0088 */
[----:B------:R-:W-:Y:S01]  /*b1730*/  IMAD.MOV.U32 R5, RZ, RZ, R137 ;  /* 0x000000ffff057224 */ /* 0x000fe200078e0089 */
[----:B------:R-:W-:-:S04]  /*b1740*/  IADD3 R132, P2, R132, UR8, RZ ;  /* 0x0000000884847c10 */ /* 0x000fc8000ff5e0ff */
[----:B------:R1:W-:Y:S01]  /*b1750*/  LDGSTS.E [R160+0x5b800], [R4.64], P0 ;  /* 0x5b80000004a07fae */ /* 0x0003e20008121846 */
[----:B------:R-:W-:Y:S02]  /*b1760*/  IADD3.X R133, R133, UR5, RZ, P2, !PT ;  /* 0x0000000585857c10 */ /* 0x000fe400097fe4ff */
[----:B-1----:R-:W-:Y:S01]  /*b1770*/  MOV R4, R134 ;  /* 0x0000008600047202 */ /* 0x002fe20000000f00 */
[----:B------:R-:W-:Y:S01]  /*b1780*/  IMAD.MOV.U32 R5, RZ, RZ, R135 ;  /* 0x000000ffff057224 */ /* 0x000fe200078e0087 */
[----:B------:R-:W-:-:S04]  /*b1790*/  IADD3 R74, P1, R74, UR8, RZ ;  /* 0x000000084a4a7c10 */ /* 0x000fc8000ff3e0ff */
[----:B------:R1:W-:Y:S01]  /*b17a0*/  LDGSTS.E [R160+0x5c800], [R4.64], P0 ;  /* 0x5c80000004a07fae */ /* 0x0003e20008121846 */
[----:B------:R-:W-:-:S03]  /*b17b0*/  IADD3 R129, P2, R129, UR8, RZ ;  /* 0x0000000881817c10 */ /* 0x000fc6000ff5e0ff */
[----:B------:R-:W-:Y:S01]  /*b17c0*/  STL [R1+0x1964], R141 ;  /* 0x0019648d01007387 */ /* 0x000fe20000100800 */
[----:B-1----:R-:W-:Y:S01]  /*b17d0*/  IMAD.MOV.U32 R4, RZ, RZ, R132 ;  /* 0x000000ffff047224 */ /* 0x002fe200078e0084 */
[----:B------:R-:W-:Y:S02]  /*b17e0*/  MOV R5, R133 ;  /* 0x0000008500057202 */ /* 0x000fe40000000f00 */
[----:B------:R-:W-:Y:S04]  /*b17f0*/  STL [R1+0x19a8], R138 ;  /* 0x0019a88a01007387 */ /* 0x000fe80000100800 */
[----:B------:R1:W-:Y:S04]  /*b1800*/  LDGSTS.E [R160+0x5d800], [R4.64], P0 ;  /* 0x5d80000004a07fae */ /* 0x0003e80008121846 */
        /* <DEDUP_REMOVED lines=10> */
[----:B---3--:R-:W-:-:S05]  /*b18b0*/  IADD3.X R131, R131, UR5, RZ, P1, !PT ;  /* 0x0000000583837c10 */ /* 0x008fca0008ffe4ff */
[----:B------:R-:W-:Y:S01]  /*b18c0*/  IMAD.MOV.U32 R5, RZ, RZ, R131 ;  /* 0x000000ffff057224 */ /* 0x000fe200078e0083 */
[----:B------:R-:W-:-:S04]  /*b18d0*/  IADD3.X R130, R130, UR5, RZ, P2, !PT ;  /* 0x0000000582827c10 */ /* 0x000fc800097fe4ff */
        /* <DEDUP_REMOVED lines=22> */
[----:B-1----:R-:W-:Y:S01]  /*b1a40*/  IMAD.MOV.U32 R5, RZ, RZ, R78 ;  /* 0x000000ffff057224 */ /* 0x002fe200078e004e */
[----:B------:R-:W-:-:S02]  /*b1a50*/  MOV R4, R76 ;  /* 0x0000004c00047202 */ /* 0x000fc40000000f00 */
[----:B------:R-:W2:Y:S04]  /*b1a60*/  LDL.LU R78, [R1+0x1770] ;  /* 0x00177000014e7983 */ /* 0x000ea80000300800 */
[----:B------:R-:W3:Y:S04]  /*b1a70*/  LDL.LU R76, [R1+0x19e0] ;  /* 0x0019e000014c7983 */ /* 0x000ee80000300800 */
        /* <DEDUP_REMOVED lines=69> */
[----:B------:R1:W-:Y:S02]  /*b1ed0*/  LDGSTS.E [R74+0x52a00], [R4.64], P0 ;  /* 0x52a00000044a7fae */ /* 0x0003e40008121846 */
[----:B-1----:R-:W-:Y:S02]  /*b1ee0*/  IMAD.MOV.U32 R4, RZ, RZ, R81 ;  /* 0x000000ffff047224 */ /* 0x002fe400078e0051 */
        /* <DEDUP_REMOVED lines=11> */
[----:B----4-:R-:W4:Y:S04]  /*b1fa0*/  LDL.LU R84, [R1+0x1f44] ;  /* 0x001f440001547983 */ /* 0x010f280000300800 */
[----:B------:R-:W4:Y:S04]  /*b1fb0*/  LDL.LU R82, [R1+0x1f04] ;  /* 0x001f040001527983 */ /* 0x000f280000300800 */
[----:B------:R-:W4:Y:S01]  /*b1fc0*/  LDL.LU R81, [R1+0x1f10] ;  /* 0x001f100001517983 */ /* 0x000f220000300800 */
[----:B-1----:R-:W-:Y:S01]  /*b1fd0*/  MOV R4, R79 ;  /* 0x0000004f00047202 */ /* 0x002fe20000000f00 */
[----:B------:R-:W-:-:S02]  /*b1fe0*/  IMAD.MOV.U32 R5, RZ, RZ, R80 ;  /* 0x000000ffff057224 */ /* 0x000fc400078e0050 */
[----:B------:R-:W4:Y:S04]  /*b1ff0*/  LDL.LU R80, [R1+0x1ec4] ;  /* 0x001ec40001507983 */ /* 0x000f280000300800 */
[----:B------:R-:W4:Y:S04]  /*b2000*/  LDL.LU R79, [R1+0x1ed0] ;  /* 0x001ed000014f7983 */ /* 0x000f280000300800 */
[----:B------:R1:W-:Y:S02]  /*b2010*/  LDGSTS.E [R74+0x54a00], [R4.64], P0 ;  /* 0x54a00000044a7fae */ /* 0x0003e40008121846 */
[----:B-1----:R-:W-:Y:S01]  /*b2020*/  IMAD.MOV.U32 R4, RZ, RZ, R75 ;  /* 0x000000ffff047224 */ /* 0x002fe200078e004b */
[----:B------:R-:W-:-:S02]  /*b2030*/  MOV R5, R77 ;  /* 0x0000004d00057202 */ /* 0x000fc40000000f00 */
        /* <DEDUP_REMOVED lines=15> */
[----:B------:R1:W-:Y:S02]  /*b2130*/  LDGSTS.E [R74+0x56a00], [R4.64], P0 ;  /* 0x56a00000044a7fae */ /* 0x0003e40008121846 */
[----:B-1----:R-:W-:Y:S01]  /*b2140*/  MOV R4, R91 ;  /* 0x0000005b00047202 */ /* 0x002fe20000000f00 */
[----:B------:R-:W-:-:S05]  /*b2150*/  IMAD.MOV.U32 R5, RZ, RZ, R92 ;  /* 0x000000ffff057224 */ /* 0x000fca00078e005c */
[----:B------:R1:W-:Y:S01]  /*b2160*/  LDGSTS.E [R74+0x57a00], [R4.64], P0 ;  /* 0x57a00000044a7fae */ /* 0x0003e20008121846 */
[----:B------:R-:W-:-:S04]  /*b2170*/  IADD3 R89, P1, R89, UR8, RZ ;  /* 0x0000000859597c10 */ /* 0x000fc8000ff3e0ff */
[----:B------:R-:W-:Y:S01]  /*b2180*/  IADD3.X R90, R90, UR5, RZ, P1, !PT ;  /* 0x000000055a5a7c10 */ /* 0x000fe20008ffe4ff */
[----:B-1----:R-:W-:Y:S01]  /*b2190*/  IMAD.MOV.U32 R4, RZ, RZ, R89 ;  /* 0x000000ffff047224 */ /* 0x002fe200078e0059 */
[----:B------:R-:W-:Y:S02]  /*b21a0*/  IADD3 R87, P2, R87, UR8, RZ ;  /* 0x0000000857577c10 */ /* 0x000fe4000ff5e0ff */
[----:B------:R-:W-:Y:S02]  /*b21b0*/  MOV R5, R90 ;  /* 0x0000005a00057202 */ /* 0x000fe40000000f00 */
[----:B------:R-:W-:Y:S02]  /*b21c0*/  IADD3.X R88, R88, UR5, RZ, P2, !PT ;  /* 0x0000000558587c10 */ /* 0x000fe400097fe4ff */
[----:B--2---:R-:W-:Y:S01]  /*b21d0*/  IADD3 R85, P1, R85, UR8, RZ ;  /* 0x0000000855557c10 */ /* 0x004fe2000ff3e0ff */
[----:B------:R1:W-:Y:S01]  /*b21e0*/  LDGSTS.E [R74+0x58a00], [R4.64], P0 ;  /* 0x58a00000044a7fae */ /* 0x0003e20008121846 */
[----:B------:R-:W-:Y:S01]  /*b21f0*/  IADD3 R83, P2, R83, UR8, RZ ;  /* 0x0000000853537c10 */ /* 0x000fe2000ff5e0ff */
[----:B-1----:R-:W-:-:S02]  /*b2200*/  IMAD.MOV.U32 R4, RZ, RZ, R87 ;  /* 0x000000ffff047224 */ /* 0x002fc400078e0057 */
        /* <DEDUP_REMOVED lines=10> */
[----:B------:R-:W-:Y:S02]  /*b22b0*/  MOV R5, R84 ;  /* 0x0000005400057202 */ /* 0x000fe40000000f00 */
[----:B------:R-:W-:-:S03]  /*b22c0*/  IADD3 R79, P2, R79, UR8, RZ ;  /* 0x000000084f4f7c10 */ /* 0x000fc6000ff5e0ff */
[----:B------:R1:W-:Y:S01]  /*b22d0*/  LDGSTS.E [R74+0x5ba00], [R4.64], P0 ;  /* 0x5ba00000044a7fae */ /* 0x0003e20008121846 */
[----:B------:R-:W-:Y:S01]  /*b22e0*/  IADD3.X R80, R80, UR5, RZ, P2, !PT ;  /* 0x0000000550507c10 */ /* 0x000fe200097fe4ff */
[----:B-1----:R-:W-:Y:S02]  /*b22f0*/  IMAD.MOV.U32 R4, RZ, RZ, R81 ;  /* 0x000000ffff047224 */ /* 0x002fe400078e0051 */
[----:B------:R-:W-:Y:S01]  /*b2300*/  IMAD.MOV.U32 R5, RZ, RZ, R82 ;  /* 0x000000ffff057224 */ /* 0x000fe200078e0052 */
[----:B------:R-:W-:-:S04]  /*b2310*/  IADD3 R77, P1, R77, UR8, RZ ;  /* 0x000000084d4d7c10 */ /* 0x000fc8000ff3e0ff */
        /* <DEDUP_REMOVED lines=32> */
[----:B------:R1:W-:Y:S04]  /*b2520*/  LDGSTS.E [R40+0x42c00], [R4.64], P0 ;  /* 0x42c0000004287fae */ /* 0x0003e80008121846 */
[----:B------:R-:W-:Y:S01]  /*b2530*/  STL [R1+0x1ec4], R80 ;  /* 0x001ec45001007387 */ /* 0x000fe20000100800 */
[----:B-1----:R-:W-:Y:S01]  /*b2540*/  MOV R4, R66 ;  /* 0x0000004200047202 */ /* 0x002fe20000000f00 */
[----:B------:R-:W-:Y:S02]  /*b2550*/  IMAD.MOV.U32 R5, RZ, RZ, R67 ;  /* 0x000000ffff057224 */ /* 0x000fe400078e0043 */
[----:B------:R-:W-:Y:S04]  /*b2560*/  STL [R1+0x1e90], R77 ;  /* 0x001e904d01007387 */ /* 0x000fe80000100800 */
[----:B------:R1:W-:Y:S04]  /*b2570*/  LDGSTS.E [R40+0x43c00], [R4.64], P0 ;  /* 0x43c0000004287fae */ /* 0x0003e80008121846 */
[----:B------:R-:W-:Y:S01]  /*b2580*/  STL [R1+0x1e84], R78 ;  /* 0x001e844e01007387 */ /* 0x000fe20000100800 */
[----:B-1----:R-:W-:Y:S01]  /*b2590*/  IMAD.MOV.U32 R4, RZ, RZ, R64 ;  /* 0x000000ffff047224 */ /* 0x002fe200078e0040 */
[----:B------:R-:W-:-:S02]  /*b25a0*/  MOV R5, R65 ;  /* 0x0000004100057202 */ /* 0x000fc40000000f00 */
[----:B------:R-:W-:Y:S04]  /*b25b0*/  STL [R1+0x1e50], R75 ;  /* 0x001e504b01007387 */ /* 0x000fe80000100800 */
[----:B------:R1:W-:Y:S04]  /*b25c0*/  LDGSTS.E [R40+0x44c00], [R4.64], P0 ;  /* 0x44c0000004287fae */ /* 0x0003e80008121846 */
[----:B------:R-:W-:Y:S01]  /*b25d0*/  STL [R1+0x1e44], R76 ;  /* 0x001e444c01007387 */ /* 0x000fe20000100800 */
[----:B-1----:R-:W-:Y:S02]  /*b25e0*/  IMAD.MOV.U32 R5, RZ, RZ, R43 ;  /* 0x000000ffff057224 */ /* 0x002fe400078e002b */
        /* <DEDUP_REMOVED lines=126> */
[----:B-1----:R-:W-:Y:S02]  /*b2dd0*/  IMAD.MOV.U32 R4, RZ, RZ, R50 ;  /* 0x000000ffff047224 */ /* 0x002fe400078e0032 */
[----:B------:R-:W-:Y:S04]  /*b2de0*/  STL [R1+0x1938], R54 ;  /* 0x0019383601007387 */ /* 0x000fe80000100800 */
[----:B------:R-:W-:Y:S04]  /*b2df0*/  STL [R1+0x1934], R55 ;  /* 0x0019343701007387 */ /* 0x000fe80000100800 */
[----:B------:R-:W-:Y:S01]  /*b2e00*/  STL [R1+0x1978], R52 ;  /* 0x0019783401007387 */ /* 0x000fe20000100800 */
        /* <DEDUP_REMOVED lines=15> */
[----:B------:R-:W-:-:S03]  /*b2f00*/  IADD3 R41, P2, R41, UR8, RZ ;  /* 0x0000000829297c10 */ /* 0x000fc6000ff5e0ff */
[----:B------:R-:W-:Y:S01]  /*b2f10*/  STL [R1+0x1974], R53 ;  /* 0x0019743501007387 */ /* 0x000fe20000100800 */
[----:B-1----:R-:W-:Y:S02]  /*b2f20*/  IMAD.MOV.U32 R4, RZ, RZ, R44 ;  /* 0x000000ffff047224 */ /* 0x002fe400078e002c */
[----:B------:R-:W-:Y:S01]  /*b2f30*/  IMAD.MOV.U32 R5, RZ, RZ, R45 ;  /* 0x000000ffff057224 */ /* 0x000fe200078e002d */
[----:B------:R-:W-:Y:S04]  /*b2f40*/  STL [R1+0x19b8], R50 ;  /* 0x0019b83201007387 */ /* 0x000fe80000100800 */
[----:B------:R1:W-:Y:S04]  /*b2f50*/  LDGSTS.E [R40+0x5dc00], [R4.64], P0 ;  /* 0x5dc0000004287fae */ /* 0x0003e80008121846 */
[----:B------:R-:W-:Y:S01]  /*b2f60*/  STL [R1+0x19b4], R51 ;  /* 0x0019b43301007387 */ /* 0x000fe20000100800 */
[----:B-1----:R-:W-:-:S03]  /*b2f70*/  MOV R4, R6 ;  /* 0x0000000600047202 */ /* 0x002fc60000000f00 */
        /* <DEDUP_REMOVED lines=68> */
[----:B-1----:R-:W-:Y:S01]  /*b33c0*/  MOV R5, R11 ;  /* 0x0000000b00057202 */ /* 0x002fe20000000f00 */
[----:B------:R-:W-:-:S02]  /*b33d0*/  IMAD.MOV.U32 R4, RZ, RZ, R7 ;  /* 0x000000ffff047224 */ /* 0x000fc400078e0007 */
[----:B------:R-:W4:Y:S04]  /*b33e0*/  LDL.LU R11, [R1+0x183c] ;  /* 0x00183c00010b7983 */ /* 0x000f280000300800 */
[----:B------:R-:W4:Y:S04]  /*b33f0*/  LDL.LU R7, [R1+0x187c] ;  /* 0x00187c0001077983 */ /* 0x000f280000300800 */
[----:B------:R1:W-:Y:S02]  /*b3400*/  LDGSTS.E [R6+0x4ee00], [R4.64], P0 ;  /* 0x4ee0000004067fae */ /* 0x0003e40008121846 */
[----:B-1----:R-:W-:-:S02]  /*b3410*/  IMAD.MOV.U32 R4, RZ, RZ, R18 ;  /* 0x000000ffff047224 */ /* 0x002fc400078e0012 */
        /* <DEDUP_REMOVED lines=39> */
[----:B------:R-:W-:Y:S02]  /*b3690*/  IADD3.X R11, R11, UR5, RZ, P1, !PT ;  /* 0x000000050b0b7c10 */ /* 0x000fe40008ffe4ff */
[----:B------:R-:W-:-:S03]  /*b36a0*/  IADD3.X R7, R7, UR5, RZ, P2, !PT ;  /* 0x0000000507077c10 */ /* 0x000fc600097fe4ff */
[----:B------:R1:W-:Y:S04]  /*b36b0*/  STL [R1+0x183c], R11 ;  /* 0x00183c0b01007387 */ /* 0x0003e80000100800 */
[----:B------:R1:W-:Y:S04]  /*b36c0*/  STL [R1+0x1880], R3 ;  /* 0x0018800301007387 */ /* 0x0003e80000100800 */
[----:B------:R-:W2:Y:S04]  /*b36d0*/  LDL.LU R17, [R1+0x19bc] ;  /* 0x0019bc0001117983 */ /* 0x000ea80000300800 */
[----:B------:R1:W-:Y:S04]  /*b36e0*/  STL [R1+0x187c], R7 ;  /* 0x00187c0701007387 */ /* 0x0003e80000100800 */
[----:B----4-:R-:W4:Y:S04]  /*b36f0*/  LDL.LU R15, [R1+0x1f34] ;  /* 0x001f3400010f7983 */ /* 0x010f280000300800 */
[----:B------:R-:W4:Y:S04]  /*b3700*/  LDL.LU R13, [R1+0x1ef4] ;  /* 0x001ef400010d7983 */ /* 0x000f280000300800 */
[----:B------:R-:W4:Y:S01]  /*b3710*/  LDL.LU R12, [R1+0x1f00] ;  /* 0x001f0000010c7983 */ /* 0x000f220000300800 */
[----:B-1----:R-:W-:Y:S01]  /*b3720*/  IMAD.MOV.U32 R4, RZ, RZ, R10 ;  /* 0x000000ffff047224 */ /* 0x002fe200078e000a */
[----:B------:R-:W-:-:S02]  /*b3730*/  MOV R5, R11 ;  /* 0x0000000b00057202 */ /* 0x000fc40000000f00 */
        /* <DEDUP_REMOVED lines=37> */
[----:B------:R-:W-:Y:S01]  /*b3990*/  STL [R1+0x1940], R20 ;  /* 0x0019401401007387 */ /* 0x000fe20000100800 */
[----:B------:R-:W-:-:S03]  /*b39a0*/  IMAD.MOV.U32 R250, RZ, RZ, c[0x0][0x180] ;  /* 0x00006000fffa7624 */ /* 0x000fc600078e00ff */
[----:B------:R-:W-:Y:S04]  /*b39b0*/  STL [R1+0x193c], R21 ;  /* 0x00193c1501007387 */ /* 0x000fe80000100800 */
        /* <DEDUP_REMOVED lines=13> */
[----:B------:R-:W-:-:S03]  /*b3a90*/  IADD3.X R11, R11, UR5, RZ, P2, !PT ;  /* 0x000000050b0b7c10 */ /* 0x000fc600097fe4ff */
[----:B------:R-:W-:Y:S01]  /*b3aa0*/  STL [R1+0x19bc], R17 ;  /* 0x0019bc1101007387 */ /* 0x000fe20000100800 */
[----:B-1----:R-:W-:Y:S01]  /*b3ab0*/  MOV R4, R12 ;  /* 0x0000000c00047202 */ /* 0x002fe20000000f00 */
[----:B------:R-:W-:Y:S02]  /*b3ac0*/  IMAD.MOV.U32 R5, RZ, RZ, R13 ;  /* 0x000000ffff057224 */ /* 0x000fe400078e000d */
[----:B------:R-:W-:Y:S01]  /*b3ad0*/  STL [R1+0x1f40], R14 ;  /* 0x001f400e01007387 */ /* 0x000fe20000100800 */
[----:B------:R-:W-:-:S03]  /*b3ae0*/  IADD3 R3, P1, R3, UR8, RZ ;  /* 0x0000000803037c10 */ /* 0x000fc6000ff3e0ff */
[----:B------:R1:W-:Y:S01]  /*b3af0*/  LDGSTS.E [R6+0x5ce00], [R4.64], P0 ;  /* 0x5ce0000004067fae */ /* 0x0003e20008121846 */
[----:B------:R-:W-:-:S03]  /*b3b00*/  IADD3 R250, R250, 0x7f, RZ ;  /* 0x0000007ffafa7810 */ /* 0x000fc60007ffe0ff */
[----:B------:R-:W-:Y:S01]  /*b3b10*/  STL [R1+0x1f34], R15 ;  /* 0x001f340f01007387 */ /* 0x000fe20000100800 */
[----:B------:R-:W-:-:S03]  /*b3b20*/  IADD3 R7, P2, R7, UR8, RZ ;  /* 0x0000000807077c10 */ /* 0x000fc6000ff5e0ff */
[----:B------:R-:W-:Y:S01]  /*b3b30*/  STL [R1+0x1f00], R12 ;  /* 0x001f000c01007387 */ /* 0x000fe20000100800 */
[----:B-1----:R-:W-:Y:S01]  /*b3b40*/  IMAD.MOV.U32 R4, RZ, RZ, R10 ;  /* 0x000000ffff047224 */ /* 0x002fe200078e000a */
[----:B------:R-:W-:Y:S02]  /*b3b50*/  MOV R5, R11 ;  /* 0x0000000b00057202 */ /* 0x000fe40000000f00 */
[----:B------:R-:W-:Y:S04]  /*b3b60*/  STL [R1+0x1ef4], R13 ;  /* 0x001ef40d01007387 */ /* 0x000fe80000100800 */
[----:B------:R-:W-:Y:S04]  /*b3b70*/  STL [R1+0x1ec0], R10 ;  /* 0x001ec00a01007387 */ /* 0x000fe80000100800 */
[----:B------:R-:W-:Y:S04]  /*b3b80*/  STL [R1+0x1eb4], R11 ;  /* 0x001eb40b01007387 */ /* 0x000fe80000100800 */
[----:B------:R1:W-:Y:S04]  /*b3b90*/  LDGSTS.E [R6+0x5de00], [R4.64], P0 ;  /* 0x5de0000004067fae */ /* 0x0003e80008121846 */
[----:B------:R2:W-:Y:S01]  /*b3ba0*/  STL [R1+0x1e80], R3 ;  /* 0x001e800301007387 */ /* 0x0005e20000100800 */
[----:B-1----:R-:W-:Y:S01]  /*b3bb0*/  IMAD.MOV.U32 R4, RZ, RZ, R3 ;  /* 0x000000ffff047224 */ /* 0x002fe200078e0003 */
[----:B--2---:R-:W-:-:S04]  /*b3bc0*/  SHF.R.S32.HI R3, RZ, 0x1f, R250 ;  /* 0x0000001fff037819 */ /* 0x004fc800000114fa */
[----:B------:R-:W-:-:S04]  /*b3bd0*/  LEA.HI R3, R3, R250, RZ, 0x7 ;  /* 0x000000fa03037211 */ /* 0x000fc800078f38ff */
[----:B------:R-:W-:Y:S02]  /*b3be0*/  SHF.R.S32.HI R3, RZ, 0x7, R3 ;  /* 0x00000007ff037819 */ /* 0x000fe40000011403 */
[----:B---3--:R-:W-:-:S04]  /*b3bf0*/  IADD3.X R9, R9, UR5, RZ, P1, !PT ;  /* 0x0000000509097c10 */ /* 0x008fc80008ffe4ff */
[----:B------:R-:W-:Y:S02]  /*b3c00*/  MOV R5, R9 ;  /* 0x0000000900057202 */ /* 0x000fe40000000f00 */
[----:B------:R-:W-:Y:S01]  /*b3c10*/  IADD3.X R8, R8, UR5, RZ, P2, !PT ;  /* 0x0000000508087c10 */ /* 0x000fe200097fe4ff */
[----:B------:R1:W-:Y:S04]  /*b3c20*/  STL [R1+0x1e74], R9 ;  /* 0x001e740901007387 */ /* 0x0003e80000100800 */
[----:B------:R2:W-:Y:S04]  /*b3c30*/  LDGSTS.E [R6+0x5ee00], [R4.64], P0 ;  /* 0x5ee0000004067fae */ /* 0x0005e80008121846 */
[----:B------:R1:W-:Y:S04]  /*b3c40*/  STL [R1+0x19d8], R7 ;  /* 0x0019d80701007387 */ /* 0x0003e80000100800 */
[----:B------:R1:W-:Y:S01]  /*b3c50*/  STL [R1+0x19d4], R8 ;  /* 0x0019d40801007387 */ /* 0x0003e20000100800 */
[----:B--2---:R-:W-:-:S02]  /*b3c60*/  IMAD.MOV.U32 R4, RZ, RZ, R7 ;  /* 0x000000ffff047224 */ /* 0x004fc400078e0007 */
[----:B------:R-:W-:-:S05]  /*b3c70*/  IMAD.MOV.U32 R5, RZ, RZ, R8 ;  /* 0x000000ffff057224 */ /* 0x000fca00078e0008 */
[----:B------:R1:W-:Y:S01]  /*b3c80*/  LDGSTS.E [R6+0x5fe00], [R4.64], P0 ;  /* 0x5fe0000004067fae */ /* 0x0003e20008121846 */
[----:B------:R-:W-:-:S03]  /*b3c90*/  ISETP.NE.U32.AND P0, PT, R251, R3, PT ;  /* 0x00000003fb00720c */ /* 0x000fc60003f05070 */
[----:B------:R-:W0:Y:S10]  /*b3ca0*/  LDGDEPBAR ;  /* 0x00000000000079af */ /* 0x000e340000000000 */
[----:B-1----:R-:W-:Y:S01]  /*b3cb0*/  @!P0 CALL.REL.NOINC `(.L_x_0) ;  /* 0x0000001000008944 */ /* 0x002fe20003c00000 */
[----:B------:R-:W-:Y:S05]  /*b3cc0*/  BRA `(.L_x_1) ;  /* 0xfff7dd6000007947 */ /* 0x000fea000383ffff */
.L_x_0:
[----:B----45:R-:W2:Y:S01]  /*b3cd0*/  LDL.LU R8, [R1+0x2f98] ;  /* 0x002f980001087983 */ /* 0x030ea20000300800 */
[----:B------:R-:W-:-:S04]  /*b3ce0*/  DEPBAR.LE SB0, 0x0 ;  /* 0x000080000000791a */ /* 0x000fc80000000000 */
[----:B------:R-:W3:Y:S04]  /*b3cf0*/  LDL.LU R7, [R1+0x2f94] ;  /* 0x002f940001077983 */ /* 0x000ee80000300800 */
[----:B------:R-:W1:Y:S04]  /*b3d00*/  S2R R6, SR_TID.X ;  /* 0x0000000000067919 */ /* 0x000e680000002100 */
[----:B------:R-:W4:Y:S04]  /*b3d10*/  LDL.LU R12, [R1+0x1670] ;  /* 0x00167000010c7983 */ /* 0x000f280000300800 */
[----:B------:R-:W4:Y:S04]  /*b3d20*/  LDL.LU R13, [R1+0x1674] ;  /* 0x00167400010d7983 */ /* 0x000f280000300800 */
[----:B------:R-:W4:Y:S04]  /*b3d30*/  LDL.LU R14, [R1+0x1660] ;  /* 0x00166000010e7983 */ /* 0x000f280000300800 */
[----:B------:R-:W4:Y:S01]  /*b3d40*/  LDL.LU R15, [R1+0x1664] ;  /* 0x00166400010f7983 */ /* 0x000f220000300800 */
[C---:B-1----:R-:W-:Y:S01]  /*b3d50*/  SHF.L.U32 R0, R6.reuse, 0x9, RZ ;  /* 0x0000000906007819 */ /* 0x042fe200000006ff */
[C---:B------:R-:W-:Y:S01]  /*b3d60*/  IMAD.SHL.U32 R2, R6.reuse, 0x20, RZ ;  /* 0x0000002006027824 */ /* 0x040fe200078e00ff */
[----:B------:R-:W-:-:S02]  /*b3d70*/  SHF.L.U32 R5, R6, 0xb, RZ ;  /* 0x0000000b06057819 */ /* 0x000fc400000006ff */
[----:B------:R-:W-:Y:S01]  /*b3d80*/  LOP3.LUT R0, R0, 0x3000, RZ, 0xc0, !PT ;  /* 0x0000300000007812 */ /* 0x000fe200078ec0ff */
[C---:B------:R-:W-:Y:S02]  /*b3d90*/  IMAD.SHL.U32 R4, R6.reuse, 0x4, RZ ;  /* 0x0000000406047824 */ /* 0x040fe400078e00ff */
[----:B------:R-:W-:Y:S01]  /*b3da0*/  IMAD.SHL.U32 R3, R6, 0x40, RZ ;  /* 0x0000004006037824 */ /* 0x000fe200078e00ff */
[----:B------:R-:W-:Y:S02]  /*b3db0*/  LOP3.LUT R0, R0, 0x60, R2, 0xf8, !PT ;  /* 0x0000006000007812 */ /* 0x000fe400078ef802 */
[----:B------:R-:W-:Y:S02]  /*b3dc0*/  LOP3.LUT R2, R5, 0x3000, RZ, 0xc0, !PT ;  /* 0x0000300005027812 */ /* 0x000fe400078ec0ff */
[----:B------:R-:W-:Y:S02]  /*b3dd0*/  LOP3.LUT R6, R6, 0x7f, RZ, 0xc0, !PT ;  /* 0x0000007f06067812 */ /* 0x000fe400078ec0ff */
[----:B------:R-:W-:-:S03]  /*b3de0*/  LOP3.LUT R0, R0, 0x170, R4, 0x78, !PT ;  /* 0x0000017000007812 */ /* 0x000fc600078e7804 */
[----:B------:R-:W-:Y:S01]  /*b3df0*/  IMAD R2, R6, 0x10, R2 ;  /* 0x0000001006027824 */ /* 0x000fe200078e0202 */
[----:B------:R-:W-:Y:S01]  /*b3e00*/  BAR.SYNC.DEFER_BLOCKING 0x0 ;  /* 0x0000000000007b1d */ /* 0x000fe20000010000 */
[----:B--2---:R-:W-:-:S05]  /*b3e10*/  ISETP.GE.AND P0, PT, R8, c[0x0][0x17c], PT ;  /* 0x00005f0008007a0c */ /* 0x004fca0003f06270 */
[----:B------:R-:W2:Y:S04]  /*b3e20*/  LDL.LU R8, [R1+0x1678] ;  /* 0x0016780001087983 */ /* 0x000ea80000300800 */
[----:B------:R-:W2:Y:S04]  /*b3e30*/  LDL.LU R9, [R1+0x167c] ;  /* 0x00167c0001097983 */ /* 0x000ea80000300800 */
[----:B------:R-:W2:Y:S01]  /*b3e40*/  LDL.LU R10, [R1+0x1668] ;  /* 0x00166800010a7983 */ /* 0x000ea20000300800 */
[----:B---3--:R-:W-:-:S03]  /*b3e50*/  ISETP.GE.AND P1, PT, R7, c[0x0][0x17c], PT ;  /* 0x00005f0007007a0c */ /* 0x008fc60003f26270 */
[----:B------:R-:W2:Y:S04]  /*b3e60*/  LDL.LU R11, [R1+0x166c] ;  /* 0x00166c00010b7983 */ /* 0x000ea80000300800 */
[----:B------:R-:W3:Y:S04]  /*b3e70*/  LDL.LU R4, [R1+0x1520] ;  /* 0x0015200001047983 */ /* 0x000ee80000300800 */
[----:B------:R-:W3:Y:S04]  /*b3e80*/  LDL.LU R5, [R1+0x1524] ;  /* 0x0015240001057983 */ /* 0x000ee80000300800 */
[----:B------:R-:W3:Y:S04]  /*b3e90*/  LDL.LU R6, [R1+0x1510] ;  /* 0x0015100001067983 */ /* 0x000ee80000300800 */
[----:B------:R-:W3:Y:S01]  /*b3ea0*/  LDL.LU R7, [R1+0x1514] ;  /* 0x0015140001077983 */ /* 0x000ee20000300800 */
[----:B------:R-:W-:-:S03]  /*b3eb0*/  LOP3.LUT R3, R3, 0x800, RZ, 0xc0, !PT ;  /* 0x0000080003037812 */ /* 0x000fc600078ec0ff */
[----:B------:R-:W3:Y:S01]  /*b3ec0*/  LDL.LU R20, [R1+0x1528] ;  /* 0x0015280001147983 */ /* 0x000ee20000300800 */
[----:B------:R-:W-:-:S03]  /*b3ed0*/  IADD3 R0, R3, R0, RZ ;  /* 0x0000000003007210 */ /* 0x000fc60007ffe0ff */
[----:B------:R-:W3:Y:S04]  /*b3ee0*/  LDL.LU R21, [R1+0x152c] ;  /* 0x00152c0001157983 */ /* 0x000ee80000300800 */
[----:B------:R-:W3:Y:S04]  /*b3ef0*/  LDL.LU R22, [R1+0x1518] ;  /* 0x0015180001167983 */ /* 0x000ee80000300800 */
[----:B------:R-:W3:Y:S04]  /*b3f00*/  LDL.LU R23, [R1+0x151c] ;  /* 0x00151c0001177983 */ /* 0x000ee80000300800 */
[----:B------:R-:W3:Y:S04]  /*b3f10*/  LDL.LU R16, [R1+0x1470] ;  /* 0x0014700001107983 */ /* 0x000ee80000300800 */
[----:B------:R-:W3:Y:S04]  /*b3f20*/  LDL.LU R17, [R1+0x1474] ;  /* 0x0014740001117983 */ /* 0x000ee80000300800 */
[----:B------:R-:W3:Y:S04]  /*b3f30*/  LDL.LU R18, [R1+0x1460] ;  /* 0x0014600001127983 */ /* 0x000ee80000300800 */
[----:B----4-:R1:W-:Y:S04]  /*b3f40*/  STS.128 [R0], R12 ;  /* 0x0000000c00007388 */ /* 0x0103e80000000c00 */
[----:B------:R-:W4:Y:S04]  /*b3f50*/  LDL.LU R19, [R1+0x1464] ;  /* 0x0014640001137983 */ /* 0x000f280000300800 */
[----:B-1----:R-:W4:Y:S04]  /*b3f60*/  LDL.LU R12, [R1+0x1478] ;  /* 0x00147800010c7983 */ /* 0x002f280000300800 */
[----:B------:R-:W4:Y:S04]  /*b3f70*/  LDL.LU R13, [R1+0x147c] ;  /* 0x00147c00010d7983 */ /* 0x000f280000300800 */
[----:B------:R-:W4:Y:S04]  /*b3f80*/  LDL.LU R14, [R1+0x1468] ;  /* 0x00146800010e7983 */ /* 0x000f280000300800 */
[----:B------:R-:W4:Y:S04]  /*b3f90*/  LDL.LU R15, [R1+0x146c] ;  /* 0x00146c00010f7983 */ /* 0x000f280000300800 */
[----:B--2---:R1:W-:Y:S04]  /*b3fa0*/  STS.128 [R0+0x80], R8 ;  /* 0x0000800800007388 */ /* 0x0043e80000000c00 */
[----:B-1----:R-:W2:Y:S04]  /*b3fb0*/  LDL.LU R8, [R1+0x1380] ;  /* 0x0013800001087983 */ /* 0x002ea80000300800 */
[----:B------:R-:W2:Y:S04]  /*b3fc0*/  LDL.LU R9, [R1+0x1384] ;  /* 0x0013840001097983 */ /* 0x000ea80000300800 */
[----:B------:R-:W2:Y:S04]  /*b3fd0*/  LDL.LU R10, [R1+0x1370] ;  /* 0x00137000010a7983 */ /* 0x000ea80000300800 */
[----:B---3--:R1:W-:Y:S04]  /*b3fe0*/  STS.128 [R0+0x200], R4 ;  /* 0x0002000400007388 */ /* 0x0083e80000000c00 */
[----:B------:R-:W2:Y:S04]  /*b3ff0*/  LDL.LU R11, [R1+0x1374] ;  /* 0x00137400010b7983 */ /* 0x000ea80000300800 */
[----:B-1----:R-:W3:Y:S04]  /*b4000*/  LDL.LU R4, [R1+0x1388] ;  /* 0x0013880001047983 */ /* 0x002ee80000300800 */
[----:B------:R-:W3:Y:S04]  /*b4010*/  LDL.LU R5, [R1+0x138c] ;  /* 0x00138c0001057983 */ /* 0x000ee80000300800 */
[----:B------:R-:W3:Y:S04]  /*b4020*/  LDL.LU R6, [R1+0x1378] ;  /* 0x0013780001067983 */ /* 0x000ee80000300800 */
[----:B------:R-:W3:Y:S04]  /*b4030*/  LDL.LU R7, [R1+0x137c] ;  /* 0x00137c0001077983 */ /* 0x000ee80000300800 */
[----:B----4-:R1:W-:Y:S04]  /*b4040*/  STS.128 [R0+0x480], R12 ;  /* 0x0004800c00007388 */ /* 0x0103e80000000c00 */
[----:B-1----:R-:W4:Y:S04]  /*b4050*/  LDL.LU R12, [R1+0x620] ;  /* 0x00062000010c7983 */ /* 0x002f280000300800 */
[----:B------:R-:W4:Y:S04]  /*b4060*/  LDL.LU R13, [R1+0x624] ;  /* 0x00062400010d7983 */ /* 0x000f280000300800 */
[----:B------:R-:W4:Y:S04]  /*b4070*/  LDL.LU R14, [R1+0x440] ;  /* 0x00044000010e7983 */ /* 0x000f280000300800 */
[----:B------:R-:W4:Y:S04]  /*b4080*/  LDL.LU R15, [R1+0x444] ;  /* 0x00044400010f7983 */ /* 0x000f280000300800 */
[----:B------:R-:W-:Y:S04]  /*b4090*/  STS.128 [R0+0x280], R20 ;  /* 0x0002801400007388 */ /* 0x000fe80000000c00 */
[----:B------:R-:W-:Y:S01]  /*b40a0*/  STS.128 [R0+0x400], R16 ;  /* 0x0004001000007388 */ /* 0x000fe20000000c00 */
[----:B------:R-:W-:-:S02]  /*b40b0*/  LOP3.LUT R208, R2, 0x20, RZ, 0x3c, !PT ;  /* 0x0000002002d07812 */ /* 0x000fc400078e3cff */
[C---:B------:R-:W-:Y:S01]  /*b40c0*/  LOP3.LUT R3, R2.reuse, 0x40, RZ, 0x3c, !PT ;  /* 0x0000004002037812 */ /* 0x040fe200078e3cff */
[----:B--2---:R1:W-:Y:S04]  /*b40d0*/  STS.128 [R0+0x600], R8 ;  /* 0x0006000800007388 */ /* 0x0043e80000000c00 */
[----:B-1----:R-:W2:Y:S04]  /*b40e0*/  LDL.LU R8, [R1+0x628] ;  /* 0x0006280001087983 */ /* 0x002ea80000300800 */
[----:B------:R-:W2:Y:S04]  /*b40f0*/  LDL.LU R9, [R1+0x62c] ;  /* 0x00062c0001097983 */ /* 0x000ea80000300800 */
[----:B------:R-:W2:Y:S04]  /*b4100*/  LDL.LU R10, [R1+0x448] ;  /* 0x00044800010a7983 */ /* 0x000ea80000300800 */
[----:B---3--:R1:W-:Y:S04]  /*b4110*/  STS.128 [R0+0x680], R4 ;  /* 0x0006800400007388 */ /* 0x0083e80000000c00 */
[----:B------:R-:W2:Y:S04]  /*b4120*/  LDL.LU R11, [R1+0x44c] ;  /* 0x00044c00010b7983 */ /* 0x000ea80000300800 */
[----:B------:R-:W-:Y:S06]  /*b4130*/  BAR.SYNC.DEFER_BLOCKING 0x0 ;  /* 0x0000000000007b1d */ /* 0x000fec0000010000 */
[----:B-1----:R-:W2:Y:S04]  /*b4140*/  LDL.LU R4, [R1+0x3e0] ;  /* 0x0003e00001047983 */ /* 0x002ea80000300800 */
[----:B------:R-:W2:Y:S04]  /*b4150*/  LDL.LU R5, [R1+0x3e4] ;  /* 0x0003e40001057983 */ /* 0x000ea80000300800 */
[----:B------:R-:W2:Y:S04]  /*b4160*/  LDL.LU R6, [R1+0x3d0] ;  /* 0x0003d00001067983 */ /* 0x000ea80000300800 */
[----:B------:R-:W2:Y:S04]  /*b4170*/  LDL.LU R7, [R1+0x3d4] ;  /* 0x0003d40001077983 */ /* 0x000ea80000300800 */
[----:B------:R-:W1:Y:S04]  /*b4180*/  LDS.128 R20, [R2] ;  /* 0x0000000002147984 */ /* 0x000e680000000c00 */
[----:B------:R-:W4:Y:S04]  /*b4190*/  LDS.128 R16, [R2+0x800] ;  /* 0x0008000002107984 */ /* 0x000f280000000c00 */
[----:B------:R-:W4:Y:S04]  /*b41a0*/  LDS.128 R24, [R208] ;  /* 0x00000000d0187984 */ /* 0x000f280000000c00 */
[----:B-1----:R-:W-:Y:S04]  /*b41b0*/  STL.64 [R1+0x100], R20 ;  /* 0x0001001401007387 */ /* 0x002fe80000100a00 */
[----:B------:R-:W-:Y:S04]  /*b41c0*/  STL.64 [R1+0x108], R22 ;  /* 0x0001081601007387 */ /* 0x000fe80000100a00 */
[----:B------:R-:W1:Y:S04]  /*b41d0*/  LDS.128 R20, [R208+0x800] ;  /* 0x00080000d0147984 */ /* 0x000e680000000c00 */
[----:B----4-:R-:W-:Y:S04]  /*b41e0*/  STL.64 [R1+0x220], R16 ;  /* 0x0002201001007387 */ /* 0x010fe80000100a00 */
[----:B------:R-:W-:Y:S04]  /*b41f0*/  STL.64 [R1+0x228], R18 ;  /* 0x0002281201007387 */ /* 0x000fe80000100a00 */
[----:B------:R-:W4:Y:S01]  /*b4200*/  LDS.128 R16, [R3] ;  /* 0x0000000003107984 */ /* 0x000f220000000c00 */
[----:B------:R-:W-:-:S03]  /*b4210*/  LOP3.LUT R252, R2, 0x60, RZ, 0x3c, !PT ;  /* 0x0000006002fc7812 */ /* 0x000fc600078e3cff */
[----:B------:R-:W-:Y:S04]  /*b4220*/  STL.64 [R1+0x130], R24 ;  /* 0x0001301801007387 */ /* 0x000fe80000100a00 */
[----:B------:R-:W-:Y:S04]  /*b4230*/  STL.64 [R1+0x138], R26 ;  /* 0x0001381a01007387 */ /* 0x000fe80000100a00 */
[----:B------:R-:W4:Y:S04]  /*b4240*/  LDS.128 R24, [R3+0x800] ;  /* 0x0008000003187984 */ /* 0x000f280000000c00 */
[----:B-1----:R-:W-:Y:S04]  /*b4250*/  STL.64 [R1+0x250], R20 ;  /* 0x0002501401007387 */ /* 0x002fe80000100a00 */
[----:B------:R-:W-:Y:S04]  /*b4260*/  STL.64 [R1+0x258], R22 ;  /* 0x0002581601007387 */ /* 0x000fe80000100a00 */
[----:B------:R-:W1:Y:S04]  /*b4270*/  LDS.128 R20, [R252] ;  /* 0x00000000fc147984 */ /* 0x000e680000000c00 */
[----:B----4-:R-:W-:Y:S04]  /*b4280*/  STL.64 [R1+0x1b0], R16 ;  /* 0x0001b01001007387 */ /* 0x010fe80000100a00 */
[----:B------:R-:W-:Y:S04]  /*b4290*/  STL.64 [R1+0x1b8], R18 ;  /* 0x0001b81201007387 */ /* 0x000fe80000100a00 */
[----:B------:R-:W4:Y:S04]  /*b42a0*/  LDS.128 R16, [R252+0x800] ;  /* 0x00080000fc107984 */ /* 0x000f280000000c00 */
[----:B------:R-:W-:Y:S06]  /*b42b0*/  BAR.SYNC.DEFER_BLOCKING 0x0 ;  /* 0x0000000000007b1d */ /* 0x000fec0000010000 */
[----:B------:R-:W-:Y:S04]  /*b42c0*/  STL.64 [R1+0x280], R24 ;  /* 0x0002801801007387 */ /* 0x000fe80000100a00 */
[----:B------:R-:W-:Y:S04]  /*b42d0*/  STL.64 [R1+0x288], R26 ;  /* 0x0002881a01007387 */ /* 0x000fe80000100a00 */
[----:B-1----:R1:W-:Y:S04]  /*b42e0*/  STL.64 [R1+0x1e0], R20 ;  /* 0x0001e01401007387 */ /* 0x0023e80000100a00 */
[----:B------:R1:W-:Y:S04]  /*b42f0*/  STL.64 [R1+0x1e8], R22 ;  /* 0x0001e81601007387 */ /* 0x0003e80000100a00 */
[----:B----4-:R4:W-:Y:S04]  /*b4300*/  STL.64 [R1+0x2b0], R16 ;  /* 0x0002b01001007387 */ /* 0x0109e80000100a00 */
[----:B------:R4:W-:Y:S04]  /*b4310*/  STL.64 [R1+0x2b8], R18 ;  /* 0x0002b81201007387 */ /* 0x0009e80000100a00 */
[----:B-1----:R-:W3:Y:S04]  /*b4320*/  LDL.LU R20, [R1+0x3e8] ;  /* 0x0003e80001147983 */ /* 0x002ee80000300800 */
[----:B------:R-:W3:Y:S04]  /*b4330*/  LDL.LU R21, [R1+0x3ec] ;  /* 0x0003ec0001157983 */ /* 0x000ee80000300800 */
[----:B------:R-:W3:Y:S04]  /*b4340*/  LDL.LU R22, [R1+0x3d8] ;  /* 0x0003d80001167983 */ /* 0x000ee80000300800 */
[----:B------:R-:W3:Y:S04]  /*b4350*/  LDL.LU R23, [R1+0x3dc] ;  /* 0x0003dc0001177983 */ /* 0x000ee80000300800 */
[----:B----4-:R-:W4:Y:S04]  /*b4360*/  LDL.LU R16, [R1+0x450] ;  /* 0x0004500001107983 */ /* 0x010f280000300800 */
[----:B------:R-:W4:Y:S04]  /*b4370*/  LDL.LU R17, [R1+0x454] ;  /* 0x0004540001117983 */ /* 0x000f280000300800 */
[----:B------:R-:W4:Y:S04]  /*b4380*/  LDL.LU R18, [R1+0x460] ;  /* 0x0004600001127983 */ /* 0x000f280000300800 */
[----:B------:R1:W-:Y:S04]  /*b4390*/  STS.128 [R0], R12 ;  /* 0x0000000c00007388 */ /* 0x0003e80000000c00 */
[----:B------:R-:W4:Y:S04]  /*b43a0*/  LDL.LU R19, [R1+0x464] ;  /* 0x0004640001137983 */ /* 0x000f280000300800 */
[----:B-1----:R-:W3:Y:S04]  /*b43b0*/  LDL.LU R12, [R1+0x458] ;  /* 0x00045800010c7983 */ /* 0x002ee80000300800 */
[----:B------:R-:W3:Y:S04]  /*b43c0*/  LDL.LU R13, [R1+0x45c] ;  /* 0x00045c00010d7983 */ /* 0x000ee80000300800 */
[----:B------:R-:W3:Y:S04]  /*b43d0*/  LDL.LU R14, [R1+0x468] ;  /* 0x00046800010e7983 */ /* 0x000ee80000300800 */
[----:B------:R-:W3:Y:S04]  /*b43e0*/  LDL.LU R15, [R1+0x46c] ;  /* 0x00046c00010f7983 */ /* 0x000ee80000300800 */
[----:B--2---:R1:W-:Y:S04]  /*b43f0*/  STS.128 [R0+0x80], R8 ;  /* 0x0000800800007388 */ /* 0x0043e80000000c00 */
[----:B-1----:R-:W2:Y:S04]  /*b4400*/  LDL.LU R8, [R1+0x580] ;  /* 0x0005800001087983 */ /* 0x002ea80000300800 */
[----:B------:R-:W2:Y:S04]  /*b4410*/  LDL.LU R9, [R1+0x584] ;  /* 0x0005840001097983 */ /* 0x000ea80000300800 */
[----:B------:R-:W2:Y:S04]  /*b4420*/  LDL.LU R10, [R1+0x570] ;  /* 0x00057000010a7983 */ /* 0x000ea80000300800 */
[----:B------:R1:W-:Y:S04]  /*b4430*/  STS.128 [R0+0x200], R4 ;  /* 0x0002000400007388 */ /* 0x0003e80000000c00 */
[----:B------:R-:W2:Y:S04]  /*b4440*/  LDL.LU R11, [R1+0x574] ;  /* 0x00057400010b7983 */ /* 0x000ea80000300800 */
[----:B-1----:R-:W4:Y:S04]  /*b4450*/  LDL.LU R4, [R1+0x588] ;  /* 0x0005880001047983 */ /* 0x002f280000300800 */
[----:B------:R-:W4:Y:S04]  /*b4460*/  LDL.LU R5, [R1+0x58c] ;  /* 0x00058c0001057983 */ /* 0x000f280000300800 */
[----:B------:R-:W4:Y:S04]  /*b4470*/  LDL.LU R6, [R1+0x578] ;  /* 0x0005780001067983 */ /* 0x000f280000300800 */
[----:B------:R-:W4:Y:S04]  /*b4480*/  LDL.LU R7, [R1+0x57c] ;  /* 0x00057c0001077983 */ /* 0x000f280000300800 */
[----:B---3--:R1:W-:Y:S04]  /*b4490*/  STS.128 [R0+0x480], R12 ;  /* 0x0004800c00007388 */ /* 0x0083e80000000c00 */
        /* <DEDUP_REMOVED lines=8> */
[----:B----4-:R1:W-:Y:S04]  /*b4520*/  STS.128 [R0+0x680], R4 ;  /* 0x0006800400007388 */ /* 0x0103e80000000c00 */
[----:B------:R-:W2:Y:S04]  /*b4530*/  LDL.LU R11, [R1+0x66c] ;  /* 0x00066c00010b7983 */ /* 0x000ea80000300800 */
[----:B-1----:R-:W2:Y:S04]  /*b4540*/  LDL.LU R4, [R1+0x1060] ;  /* 0x0010600001047983 */ /* 0x002ea80000300800 */
[----:B------:R-:W2:Y:S04]  /*b4550*/  LDL.LU R5, [R1+0x1064] ;  /* 0x0010640001057983 */ /* 0x000ea80000300800 */
[----:B------:R-:W2:Y:S04]  /*b4560*/  LDL.LU R6, [R1+0x1050] ;  /* 0x0010500001067983 */ /* 0x000ea80000300800 */
[----:B------:R-:W2:Y:S04]  /*b4570*/  LDL.LU R7, [R1+0x1054] ;  /* 0x0010540001077983 */ /* 0x000ea80000300800 */
[----:B------:R-:W-:Y:S04]  /*b4580*/  STS.128 [R0+0x280], R20 ;  /* 0x0002801400007388 */ /* 0x000fe80000000c00 */
[----:B------:R-:W-:Y:S04]  /*b4590*/  STS.128 [R0+0x400], R16 ;  /* 0x0004001000007388 */ /* 0x000fe80000000c00 */
[----:B------:R-:W-:Y:S06]  /*b45a0*/  BAR.SYNC.DEFER_BLOCKING 0x0 ;  /* 0x0000000000007b1d */ /* 0x000fec0000010000 */
[----:B------:R-:W1:Y:S04]  /*b45b0*/  LDS.128 R20, [R2] ;  /* 0x0000000002147984 */ /* 0x000e680000000c00 */
[----:B------:R-:W1:Y:S04]  /*b45c0*/  LDS.128 R16, [R2+0x800] ;  /* 0x0008000002107984 */ /* 0x000e680000000c00 */
[----:B------:R-:W1:Y:S04]  /*b45d0*/  LDS.128 R24, [R208] ;  /* 0x00000000d0187984 */ /* 0x000e680000000c00 */
[----:B-1----:R-:W-:Y:S04]  /*b45e0*/  STL.64 [R1+0xb0], R20 ;  /* 0x0000b01401007387 */ /* 0x002fe80000100a00 */
[----:B------:R-:W-:Y:S04]  /*b45f0*/  STL.64 [R1+0xb8], R22 ;  /* 0x0000b81601007387 */ /* 0x000fe80000100a00 */
[----:B------:R-:W1:Y:S04]  /*b4600*/  LDS.128 R20, [R208+0x800] ;  /* 0x00080000d0147984 */ /* 0x000e680000000c00 */
[----:B------:R-:W-:Y:S04]  /*b4610*/  STL.64 [R1+0x1d0], R16 ;  /* 0x0001d01001007387 */ /* 0x000fe80000100a00 */
[----:B------:R-:W-:Y:S04]  /*b4620*/  STL.64 [R1+0x1d8], R18 ;  /* 0x0001d81201007387 */ /* 0x000fe80000100a00 */
[----:B------:R-:W1:Y:S04]  /*b4630*/  LDS.128 R16, [R3] ;  /* 0x0000000003107984 */ /* 0x000e680000000c00 */
[----:B------:R-:W-:Y:S04]  /*b4640*/  STL.64 [R1+0xe0], R24 ;  /* 0x0000e01801007387 */ /* 0x000fe80000100a00 */
[----:B------:R-:W-:Y:S04]  /*b4650*/  STL.64 [R1+0xe8], R26 ;  /* 0x0000e81a01007387 */ /* 0x000fe80000100a00 */
[----:B------:R-:W1:Y:S04]  /*b4660*/  LDS.128 R24, [R3+0x800] ;  /* 0x0008000003187984 */ /* 0x000e680000000c00 */
[----:B-1----:R-:W-:Y:S04]  /*b4670*/  STL.64 [R1+0x200], R20 ;  /* 0x0002001401007387 */ /* 0x002fe80000100a00 */
[----:B------:R-:W-:Y:S04]  /*b4680*/  STL.64 [R1+0x208], R22 ;  /* 0x0002081601007387 */ /* 0x000fe80000100a00 */
[----:B------:R-:W1:Y:S04]  /*b4690*/  LDS.128 R20, [R252] ;  /* 0x00000000fc147984 */ /* 0x000e680000000c00 */
[----:B------:R-:W-:Y:S04]  /*b46a0*/  STL.64 [R1+0x120], R16 ;  /* 0x0001201001007387 */ /* 0x000fe80000100a00 */
[----:B------:R-:W-:Y:S04]  /*b46b0*/  STL.64 [R1+0x128], R18 ;  /* 0x0001281201007387 */ /* 0x000fe80000100a00 */
[----:B------:R-:W3:Y:S04]  /*b46c0*/  LDS.128 R16, [R252+0x800] ;  /* 0x00080000fc107984 */ /* 0x000ee80000000c00 */
[----:B------:R-:W-:Y:S06]  /*b46d0*/  BAR.SYNC.DEFER_BLOCKING 0x0 ;  /* 0x0000000000007b1d */ /* 0x000fec0000010000 */
[----:B------:R-:W-:Y:S04]  /*b46e0*/  STL.64 [R1+0x240], R24 ;  /* 0x0002401801007387 */ /* 0x000fe80000100a00 */
[----:B------:R-:W-:Y:S04]  /*b46f0*/  STL.64 [R1+0x248], R26 ;  /* 0x0002481a01007387 */ /* 0x000fe80000100a00 */
[----:B-1----:R1:W-:Y:S04]  /*b4700*/  STL.64 [R1+0x160], R20 ;  /* 0x0001601401007387 */ /* 0x0023e80000100a00 */
[----:B------:R1:W-:Y:S04]  /*b4710*/  STL.64 [R1+0x168], R22 ;  /* 0x0001681601007387 */ /* 0x0003e80000100a00 */
[----:B---3--:R3:W-:Y:S04]  /*b4720*/  STL.64 [R1+0x270], R16 ;  /* 0x0002701001007387 */ /* 0x0087e80000100a00 */
[----:B------:R3:W-:Y:S04]  /*b4730*/  STL.64 [R1+0x278], R18 ;  /* 0x0002781201007387 */ /* 0x0007e80000100a00 */
[----:B-1----:R-:W4:Y:S04]  /*b4740*/  LDL.LU R20, [R1+0x1068] ;  /* 0x0010680001147983 */ /* 0x002f280000300800 */
[----:B------:R-:W4:Y:S04]  /*b4750*/  LDL.LU R21, [R1+0x106c] ;  /* 0x00106c0001157983 */ /* 0x000f280000300800 */
[----:B------:R-:W4:Y:S04]  /*b4760*/  LDL.LU R22, [R1+0x1058] ;  /* 0x0010580001167983 */ /* 0x000f280000300800 */
[----:B------:R-:W4:Y:S04]  /*b4770*/  LDL.LU R23, [R1+0x105c] ;  /* 0x00105c0001177983 */ /* 0x000f280000300800 */
[----:B---3--:R-:W3:Y:S04]  /*b4780*/  LDL.LU R16, [R1+0xe00] ;  /* 0x000e000001107983 */ /* 0x008ee80000300800 */
[----:B------:R-:W3:Y:S04]  /*b4790*/  LDL.LU R17, [R1+0xe04] ;  /* 0x000e040001117983 */ /* 0x000ee80000300800 */
[----:B------:R-:W3:Y:S04]  /*b47a0*/  LDL.LU R18, [R1+0xbe0] ;  /* 0x000be00001127983 */ /* 0x000ee80000300800 */
[----:B------:R1:W-:Y:S04]  /*b47b0*/  STS.128 [R0], R12 ;  /* 0x0000000c00007388 */ /* 0x0003e80000000c00 */
[----:B------:R-:W3:Y:S04]  /*b47c0*/  LDL.LU R19, [R1+0xbe4] ;  /* 0x000be40001137983 */ /* 0x000ee80000300800 */
        /* <DEDUP_REMOVED lines=49> */
[----:B------:R-:W1:Y:S04]  /*b4ae0*/  LDS.128 R16, [R252+0x800] ;  /* 0x00080000fc107984 */ /* 0x000e680000000c00 */
[----:B------:R-:W-:Y:S06]  /*b4af0*/  BAR.SYNC.DEFER_BLOCKING 0x0 ;  /* 0x0000000000007b1d */ /* 0x000fec0000010000 */
[----:B------:R-:W-:Y:S04]  /*b4b00*/  STL.64 [R1+0x1f0], R24 ;  /* 0x0001f01801007387 */ /* 0x000fe80000100a00 */
[----:B------:R-:W-:Y:S04]  /*b4b10*/  STL.64 [R1+0x1f8], R26 ;  /* 0x0001f81a01007387 */ /* 0x000fe80000100a00 */
[----:B-1----:R1:W-:Y:S04]  /*b4b20*/  STL.64 [R1+0xf0], R20 ;  /* 0x0000f01401007387 */ /* 0x0023e80000100a00 */
[----:B------:R1:W-:Y:S04]  /*b4b30*/  STL.64 [R1+0xf8], R22 ;  /* 0x0000f81601007387 */ /* 0x0003e80000100a00 */
[----:B------:R1:W-:Y:S04]  /*b4b40*/  STL.64 [R1+0x210], R16 ;  /* 0x0002101001007387 */ /* 0x0003e80000100a00 */
[----:B------:R3:W-:Y:S04]  /*b4b50*/  STL.64 [R1+0x218], R18 ;  /* 0x0002181201007387 */ /* 0x0007e80000100a00 */
[----:B-1----:R-:W4:Y:S04]  /*b4b60*/  LDL.LU R20, [R1+0xcc8] ;  /* 0x000cc80001147983 */ /* 0x002f280000300800 */
[----:B------:R-:W4:Y:S04]  /*b4b70*/  LDL.LU R21, [R1+0xccc] ;  /* 0x000ccc0001157983 */ /* 0x000f280000300800 */
[----:B------:R-:W4:Y:S04]  /*b4b80*/  LDL.LU R22, [R1+0xcb8] ;  /* 0x000cb80001167983 */ /* 0x000f280000300800 */
[----:B------:R-:W4:Y:S04]  /*b4b90*/  LDL.LU R23, [R1+0xcbc] ;  /* 0x000cbc0001177983 */ /* 0x000f280000300800 */
[----:B------:R-:W4:Y:S04]  /*b4ba0*/  LDL.LU R16, [R1+0xbf0] ;  /* 0x000bf00001107983 */ /* 0x000f280000300800 */
[----:B------:R-:W4:Y:S04]  /*b4bb0*/  LDL.LU R17, [R1+0xbf4] ;  /* 0x000bf40001117983 */ /* 0x000f280000300800 */
[----:B---3--:R-:W3:Y:S04]  /*b4bc0*/  LDL.LU R18, [R1+0xcf0] ;  /* 0x000cf00001127983 */ /* 0x008ee80000300800 */
        /* <DEDUP_REMOVED lines=748> */
[----:B-1----:R-:W4:Y:S04]  /*b7a90*/  LDL.LU R8, [R1+0xb48] ;  /* 0x000b480001087983 */ /* 0x002f280000300800 */
[----:B------:R-:W4:Y:S04]  /*b7aa0*/  LDL.LU R9, [R1+0xb4c] ;  /* 0x000b4c0001097983 */ /* 0x000f280000300800 */
[----:B------:R-:W4:Y:S04]  /*b7ab0*/  LDL.LU R10, [R1+0xb58] ;  /* 0x000b5800010a7983 */ /* 0x000f280000300800 */
[----:B----4-:R1:W-:Y:S04]  /*b7ac0*/  STS.128 [R0+0x680], R4 ;  /* 0x0006800400007388 */ /* 0x0103e80000000c00 */
[----:B------:R-:W4:Y:S04]  /*b7ad0*/  LDL.LU R11, [R1+0xb5c] ;  /* 0x000b5c00010b7983 */ /* 0x000f280000300800 */
[----:B-1----:R-:W4:Y:S04]  /*b7ae0*/  LDL.LU R4, [R1+0xc60] ;  /* 0x000c600001047983 */ /* 0x002f280000300800 */
[----:B------:R-:W4:Y:S04]  /*b7af0*/  LDL.LU R5, [R1+0xc64] ;  /* 0x000c640001057983 */ /* 0x000f280000300800 */
[----:B------:R-:W4:Y:S04]  /*b7b00*/  LDL.LU R6, [R1+0xc10] ;  /* 0x000c100001067983 */ /* 0x000f280000300800 */
[----:B------:R-:W4:Y:S04]  /*b7b10*/  LDL.LU R7, [R1+0xc14] ;  /* 0x000c140001077983 */ /* 0x000f280000300800 */
        /* <DEDUP_REMOVED lines=28> */
[----:B-1----:R-:W2:Y:S04]  /*b7ce0*/  LDL.LU R20, [R1+0xc68] ;  /* 0x000c680001147983 */ /* 0x002ea80000300800 */
[----:B------:R-:W2:Y:S04]  /*b7cf0*/  LDL.LU R21, [R1+0xc6c] ;  /* 0x000c6c0001157983 */ /* 0x000ea80000300800 */
[----:B------:R-:W2:Y:S04]  /*b7d00*/  LDL.LU R22, [R1+0xc18] ;  /* 0x000c180001167983 */ /* 0x000ea80000300800 */
[----:B------:R-:W2:Y:S04]  /*b7d10*/  LDL.LU R23, [R1+0xc1c] ;  /* 0x000c1c0001177983 */ /* 0x000ea80000300800 */
[----:B------:R-:W2:Y:S04]  /*b7d20*/  LDL.LU R16, [R1+0xd20] ;  /* 0x000d200001107983 */ /* 0x000ea80000300800 */
[----:B------:R-:W2:Y:S04]  /*b7d30*/  LDL.LU R17, [R1+0xd24] ;  /* 0x000d240001117983 */ /* 0x000ea80000300800 */
[----:B---3--:R-:W3:Y:S04]  /*b7d40*/  LDL.LU R18, [R1+0xb10] ;  /* 0x000b100001127983 */ /* 0x008ee80000300800 */
[----:B------:R-:W3:Y:S04]  /*b7d50*/  LDL.LU R19, [R1+0xb14] ;  /* 0x000b140001137983 */ /* 0x000ee80000300800 */
[----:B----4-:R1:W-:Y:S04]  /*b7d60*/  STS.128 [R0+0x200], R4 ;  /* 0x0002000400007388 */ /* 0x0103e80000000c00 */
[----:B-1----:R-:W4:Y:S04]  /*b7d70*/  LDL.LU R4, [R1+0xd28] ;  /* 0x000d280001047983 */ /* 0x002f280000300800 */
[----:B------:R-:W4:Y:S04]  /*b7d80*/  LDL.LU R5, [R1+0xd2c] ;  /* 0x000d2c0001057983 */ /* 0x000f280000300800 */
[----:B------:R-:W4:Y:S04]  /*b7d90*/  LDL.LU R6, [R1+0xb18] ;  /* 0x000b180001067983 */ /* 0x000f280000300800 */
[----:B------:R-:W4:Y:S04]  /*b7da0*/  LDL.LU R7, [R1+0xb1c] ;  /* 0x000b1c0001077983 */ /* 0x000f280000300800 */
[----:B------:R1:W-:Y:S04]  /*b7db0*/  STS.128 [R0+0x80], R8 ;  /* 0x0000800800007388 */ /* 0x0003e80000000c00 */
[----:B------:R1:W-:Y:S04]  /*b7dc0*/  STS.128 [R0], R12 ;  /* 0x0000000c00007388 */ /* 0x0003e80000000c00 */
        /* <DEDUP_REMOVED lines=8> */
[----:B--2---:R-:W-:Y:S04]  /*b7e50*/  STS.128 [R0+0x280], R20 ;  /* 0x0002801400007388 */ /* 0x004fe80000000c00 */
[----:B---3--:R1:W-:Y:S04]  /*b7e60*/  STS.128 [R0+0x400], R16 ;  /* 0x0004001000007388 */ /* 0x0083e80000000c00 */
        /* <DEDUP_REMOVED lines=33> */
[----:B------:R-:W2:Y:S04]  /*b8080*/  LDS.128 R8, [R252+0x800] ;  /* 0x00080000fc087984 */ /* 0x000ea80000000c00 */
[----:B------:R-:W-:Y:S06]  /*b8090*/  BAR.SYNC.DEFER_BLOCKING 0x0 ;  /* 0x0000000000007b1d */ /* 0x000fec0000010000 */
[----:B------:R-:W-:Y:S04]  /*b80a0*/  STL.64 [R1+0x8c0], R24 ;  /* 0x0008c01801007387 */ /* 0x000fe80000100a00 */
[----:B------:R-:W-:Y:S04]  /*b80b0*/  STL.64 [R1+0x8c8], R26 ;  /* 0x0008c81a01007387 */ /* 0x000fe80000100a00 */
[----:B-1----:R-:W-:Y:S04]  /*b80c0*/  STL.64 [R1+0x4c0], R12 ;  /* 0x0004c00c01007387 */ /* 0x002fe80000100a00 */
[----:B------:R-:W-:Y:S04]  /*b80d0*/  STL.64 [R1+0x4c8], R14 ;  /* 0x0004c80e01007387 */ /* 0x000fe80000100a00 */
[----:B--2---:R-:W-:Y:S04]  /*b80e0*/  STL.64 [R1+0xa0], R8 ;  /* 0x0000a00801007387 */ /* 0x004fe80000100a00 */
[----:B------:R-:W-:Y:S04]  /*b80f0*/  STL.64 [R1+0xa8], R10 ;  /* 0x0000a80a01007387 */ /* 0x000fe80000100a00 */
[----:B----4-:R1:W-:Y:S04]  /*b8100*/  STS.128 [R0+0x200], R4 ;  /* 0x0002000400007388 */ /* 0x0103e80000000c00 */
[----:B-1----:R-:W2:Y:S04]  /*b8110*/  LDL.LU R4, [R1+0x1588] ;  /* 0x0015880001047983 */ /* 0x002ea80000300800 */
        /* <DEDUP_REMOVED lines=10> */
[----:B------:R1:W-:Y:S04]  /*b81c0*/  STS.128 [R0], R16 ;  /* 0x0000001000007388 */ /* 0x0003e80000000c00 */
[----:B------:R-:W4:Y:S04]  /*b81d0*/  LDL.LU R15, [R1+0x14ac] ;  /* 0x0014ac00010f7983 */ /* 0x000f280000300800 */
[----:B---3--:R3:W-:Y:S04]  /*b81e0*/  STS.128 [R0+0x80], R20 ;  /* 0x0000801400007388 */ /* 0x0087e80000000c00 */
[----:B-1----:R-:W4:Y:S04]  /*b81f0*/  LDL.LU R16, [R1+0x13c0] ;  /* 0x0013c00001107983 */ /* 0x002f280000300800 */
[----:B------:R-:W4:Y:S04]  /*b8200*/  LDL.LU R17, [R1+0x13c4] ;  /* 0x0013c40001117983 */ /* 0x000f280000300800 */
[----:B------:R-:W4:Y:S04]  /*b8210*/  LDL.LU R18, [R1+0x13b0] ;  /* 0x0013b00001127983 */ /* 0x000f280000300800 */
        /* <DEDUP_REMOVED lines=13> */
[----:B--2---:R1:W-:Y:S04]  /*b82f0*/  STS.128 [R0+0x280], R4 ;  /* 0x0002800400007388 */ /* 0x0043e80000000c00 */
[----:B-1----:R-:W2:Y:S04]  /*b8300*/  LDL.LU R4, [R1+0x400] ;  /* 0x0004000001047983 */ /* 0x002ea80000300800 */
[----:B------:R-:W2:Y:S04]  /*b8310*/  LDL.LU R5, [R1+0x404] ;  /* 0x0004040001057983 */ /* 0x000ea80000300800 */
[----:B------:R-:W2:Y:S04]  /*b8320*/  LDL.LU R6, [R1+0x3f0] ;  /* 0x0003f00001067983 */ /* 0x000ea80000300800 */
[----:B------:R-:W2:Y:S04]  /*b8330*/  LDL.LU R7, [R1+0x3f4] ;  /* 0x0003f40001077983 */ /* 0x000ea80000300800 */
[----:B----4-:R-:W-:Y:S04]  /*b8340*/  STS.128 [R0+0x400], R8 ;  /* 0x0004000800007388 */ /* 0x010fe80000000c00 */
[----:B------:R-:W-:Y:S04]  /*b8350*/  STS.128 [R0+0x480], R12 ;  /* 0x0004800c00007388 */ /* 0x000fe80000000c00 */
[----:B------:R-:W-:Y:S04]  /*b8360*/  STS.128 [R0+0x600], R16 ;  /* 0x0006001000007388 */ /* 0x000fe80000000c00 */
[----:B---3--:R-:W-:Y:S04]  /*b8370*/  STS.128 [R0+0x680], R20 ;  /* 0x0006801400007388 */ /* 0x008fe80000000c00 */
[----:B------:R-:W-:Y:S06]  /*b8380*/  BAR.SYNC.DEFER_BLOCKING 0x0 ;  /* 0x0000000000007b1d */ /* 0x000fec0000010000 */
[----:B------:R-:W1:Y:S04]  /*b8390*/  LDS.128 R12, [R2] ;  /* 0x00000000020c7984 */ /* 0x000e680000000c00 */
[----:B------:R-:W3:Y:S04]  /*b83a0*/  LDS.128 R8, [R2+0x800] ;  /* 0x0008000002087984 */ /* 0x000ee80000000c00 */
[----:B------:R-:W4:Y:S04]  /*b83b0*/  LDS.128 R16, [R208] ;  /* 0x00000000d0107984 */ /* 0x000f280000000c00 */
[----:B-1----:R-:W-:Y:S04]  /*b83c0*/  STL.64 [R1+0x9e0], R12 ;  /* 0x0009e00c01007387 */ /* 0x002fe80000100a00 */
[----:B------:R-:W-:Y:S04]  /*b83d0*/  STL.64 [R1+0x9e8], R14 ;  /* 0x0009e80e01007387 */ /* 0x000fe80000100a00 */
[----:B------:R-:W1:Y:S04]  /*b83e0*/  LDS.128 R12, [R208+0x800] ;  /* 0x00080000d00c7984 */ /* 0x000e680000000c00 */
[----:B---3--:R-:W-:Y:S04]  /*b83f0*/  STL.64 [R1+0xb10], R8 ;  /* 0x000b100801007387 */ /* 0x008fe80000100a00 */
[----:B------:R-:W-:Y:S04]  /*b8400*/  STL.64 [R1+0xb18], R10 ;  /* 0x000b180a01007387 */ /* 0x000fe80000100a00 */
[----:B------:R-:W3:Y:S04]  /*b8410*/  LDS.128 R8, [R3] ;  /* 0x0000000003087984 */ /* 0x000ee80000000c00 */
[----:B----4-:R-:W-:Y:S04]  /*b8420*/  STL.64 [R1+0xa10], R16 ;  /* 0x000a101001007387 */ /* 0x010fe80000100a00 */
[----:B------:R-:W-:Y:S04]  /*b8430*/  STL.64 [R1+0xa18], R18 ;  /* 0x000a181201007387 */ /* 0x000fe80000100a00 */
[----:B------:R-:W4:Y:S04]  /*b8440*/  LDS.128 R16, [R3+0x800] ;  /* 0x0008000003107984 */ /* 0x000f280000000c00 */
[----:B-1----:R-:W-:Y:S04]  /*b8450*/  STL.64 [R1+0xb30], R12 ;  /* 0x000b300c01007387 */ /* 0x002fe80000100a00 */
[----:B------:R-:W-:Y:S04]  /*b8460*/  STL.64 [R1+0xb38], R14 ;  /* 0x000b380e01007387 */ /* 0x000fe80000100a00 */
[----:B------:R-:W1:Y:S04]  /*b8470*/  LDS.128 R12, [R252] ;  /* 0x00000000fc0c7984 */ /* 0x000e680000000c00 */
[----:B---3--:R-:W-:Y:S04]  /*b8480*/  STL.64 [R1+0xa90], R8 ;  /* 0x000a900801007387 */ /* 0x008fe80000100a00 */
[----:B------:R-:W-:Y:S04]  /*b8490*/  STL.64 [R1+0xa98], R10 ;  /* 0x000a980a01007387 */ /* 0x000fe80000100a00 */
[----:B------:R-:W3:Y:S04]  /*b84a0*/  LDS.128 R8, [R252+0x800] ;  /* 0x00080000fc087984 */ /* 0x000ee80000000c00 */
[----:B------:R-:W-:Y:S06]  /*b84b0*/  BAR.SYNC.DEFER_BLOCKING 0x0 ;  /* 0x0000000000007b1d */ /* 0x000fec0000010000 */
[----:B----4-:R-:W-:Y:S04]  /*b84c0*/  STL.64 [R1+0xb50], R16 ;  /* 0x000b501001007387 */ /* 0x010fe80000100a00 */
[----:B------:R-:W-:Y:S04]  /*b84d0*/  STL.64 [R1+0xb58], R18 ;  /* 0x000b581201007387 */ /* 0x000fe80000100a00 */
[----:B-1----:R-:W-:Y:S04]  /*b84e0*/  STL.64 [R1+0xae0], R12 ;  /* 0x000ae00c01007387 */ /* 0x002fe80000100a00 */
[----:B------:R-:W-:Y:S04]  /*b84f0*/  STL.64 [R1+0xae8], R14 ;  /* 0x000ae80e01007387 */ /* 0x000fe80000100a00 */
[----:B---3--:R-:W-:Y:S04]  /*b8500*/  STL.64 [R1+0xbd0], R8 ;  /* 0x000bd00801007387 */ /* 0x008fe80000100a00 */
[----:B------:R-:W-:Y:S04]  /*b8510*/  STL.64 [R1+0xbd8], R10 ;  /* 0x000bd80a01007387 */ /* 0x000fe80000100a00 */
[----:B--2---:R1:W-:Y:S04]  /*b8520*/  STS.128 [R0+0x200], R4 ;  /* 0x0002000400007388 */ /* 0x0043e80000000c00 */
        /* <DEDUP_REMOVED lines=20> */
[----:B------:R-:W-:Y:S04]  /*b8670*/  STS.128 [R0], R24 ;  /* 0x0000001800007388 */ /* 0x000fe80000000c00 */
[----:B------:R-:W-:Y:S04]  /*b8680*/  STS.128 [R0+0x80], R28 ;  /* 0x0000801c00007388 */ /* 0x000fe80000000c00 */
        /* <DEDUP_REMOVED lines=11> */
[----:B------:R-:W-:Y:S04]  /*b8740*/  STS.128 [R0+0x600], R16 ;  /* 0x0006001000007388 */ /* 0x000fe80000000c00 */
[----:B------:R-:W-:Y:S04]  /*b8750*/  STS.128 [R0+0x680], R20 ;  /* 0x0006801400007388 */ /* 0x000fe80000000c00 */
[----:B------:R-:W-:Y:S06]  /*b8760*/  BAR.SYNC.DEFER_BLOCKING 0x0 ;  /* 0x0000000000007b1d */ /* 0x000fec0000010000 */
[----:B-1----:R-:W4:Y:S04]  /*b8770*/  LDL.LU R12, [R1+0xfe0] ;  /* 0x000fe000010c7983 */ /* 0x002f280000300800 */
[----:B------:R-:W4:Y:S04]  /*b8780*/  LDL.LU R13, [R1+0xfe4] ;  /* 0x000fe400010d7983 */ /* 0x000f280000300800 */
[----:B------:R-:W4:Y:S04]  /*b8790*/  LDL.LU R14, [R1+0xfd0] ;  /* 0x000fd000010e7983 */ /* 0x000f280000300800 */
[----:B------:R-:W4:Y:S04]  /*b87a0*/  LDL.LU R15, [R1+0xfd4] ;  /* 0x000fd400010f7983 */ /* 0x000f280000300800 */
        /* <DEDUP_REMOVED lines=21> */
[----:B-1----:R-:W-:Y:S04]  /*b8900*/  STL.64 [R1+0xa40], R20 ;  /* 0x000a401401007387 */ /* 0x002fe80000100a00 */
[----:B------:R-:W-:Y:S04]  /*b8910*/  STL.64 [R1+0xa48], R22 ;  /* 0x000a481601007387 */ /* 0x000fe80000100a00 */
[----:B------:R-:W-:Y:S04]  /*b8920*/  STL.64 [R1+0xb40], R16 ;  /* 0x000b401001007387 */ /* 0x000fe80000100a00 */
[----:B------:R-:W-:Y:S04]  /*b8930*/  STL.64 [R1+0xb48], R18 ;  /* 0x000b481201007387 */ /* 0x000fe80000100a00 */
[----:B--2---:R-:W-:Y:S04]  /*b8940*/  STS.128 [R0], R4 ;  /* 0x0000000400007388 */ /* 0x004fe80000000c00 */
        /* <DEDUP_REMOVED lines=33> */
[----:B------:R-:W-:Y:S04]  /*b8b60*/  STS.128 [R0+0x600], R16 ;  /* 0x0006001000007388 */ /* 0x000fe80000000c00 */
[----:B-1----:R-:W4:Y:S04]  /*b8b70*/  LDL.LU R12, [R1+0xc00] ;  /* 0x000c0000010c7983 */ /* 0x002f280000300800 */
[----:B------:R-:W4:Y:S04]  /*b8b80*/  LDL.LU R13, [R1+0xc04] ;  /* 0x000c0400010d7983 */ /* 0x000f280000300800 */
[----:B------:R-:W4:Y:S04]  /*b8b90*/  LDL.LU R14, [R1+0xc50] ;  /* 0x000c5000010e7983 */ /* 0x000f280000300800 */
[----:B------:R-:W-:Y:S04]  /*b8ba0*/  STS.128 [R0+0x680], R20 ;  /* 0x0006801400007388 */ /* 0x000fe80000000c00 */
[----:B------:R-:W4:Y:S04]  /*b8bb0*/  LDL.LU R15, [R1+0xc54] ;  /* 0x000c5400010f7983 */ /* 0x000f280000300800 */
        /* <DEDUP_REMOVED lines=62> */
[----:B--2---:R-:W-:Y:S04]  /*b8fa0*/  STS.128 [R0+0x280], R8 ;  /* 0x0002800800007388 */ /* 0x004fe80000000c00 */
[----:B----4-:R-:W-:Y:S04]  /*b8fb0*/  STS.128 [R0+0x480], R12 ;  /* 0x0004800c00007388 */ /* 0x010fe80000000c00 */
[----:B------:R-:W-:Y:S04]  /*b8fc0*/  STS.128 [R0+0x600], R16 ;  /* 0x0006001000007388 */ /* 0x000fe80000000c00 */
[----:B------:R-:W-:Y:S04]  /*b8fd0*/  STS.128 [R0+0x680], R20 ;  /* 0x0006801400007388 */ /* 0x000fe80000000c00 */
[----:B------:R-:W-:Y:S06]  /*b8fe0*/  BAR.SYNC.DEFER_BLOCKING 0x0 ;  /* 0x0000000000007b1d */ /* 0x000fec0000010000 */
[----:B------:R-:W1:Y:S04]  /*b8ff0*/  LDS.128 R12, [R2] ;  /* 0x00000000020c7984 */ /* 0x000e680000000c00 */
[----:B------:R-:W2:Y:S04]  /*b9000*/  LDS.128 R8, [R2+0x800] ;  /* 0x0008000002087984 */ /* 0x000ea80000000c00 */
[----:B------:R-:W4:Y:S04]  /*b9010*/  LDS.128 R16, [R208] ;  /* 0x00000000d0107984 */ /* 0x000f280000000c00 */
[----:B-1----:R-:W-:Y:S04]  /*b9020*/  STL.64 [R1+0x90], R12 ;  /* 0x0000900c01007387 */ /* 0x002fe80000100a00 */
[----:B------:R-:W-:Y:S04]  /*b9030*/  STL.64 [R1+0x98], R14 ;  /* 0x0000980e01007387 */ /* 0x000fe80000100a00 */
[----:B------:R-:W1:Y:S04]  /*b9040*/  LDS.128 R12, [R208+0x800] ;  /* 0x00080000d00c7984 */ /* 0x000e680000000c00 */
[----:B--2---:R-:W-:Y:S04]  /*b9050*/  STL.64 [R1+0x810], R8 ;  /* 0x0008100801007387 */ /* 0x004fe80000100a00 */
[----:B------:R-:W-:Y:S04]  /*b9060*/  STL.64 [R1+0x818], R10 ;  /* 0x0008180a01007387 */ /* 0x000fe80000100a00 */
[----:B------:R-:W2:Y:S04]  /*b9070*/  LDS.128 R8, [R3] ;  /* 0x0000000003087984 */ /* 0x000ea80000000c00 */
[----:B----4-:R-:W-:Y:S04]  /*b9080*/  STL.64 [R1+0x3f0], R16 ;  /* 0x0003f01001007387 */ /* 0x010fe80000100a00 */
[----:B------:R-:W-:Y:S04]  /*b9090*/  STL.64 [R1+0x3f8], R18 ;  /* 0x0003f81201007387 */ /* 0x000fe80000100a00 */
[----:B------:R-:W4:Y:S04]  /*b90a0*/  LDS.128 R16, [R3+0x800] ;  /* 0x0008000003107984 */ /* 0x000f280000000c00 */
[----:B-1----:R-:W-:Y:S04]  /*b90b0*/  STL.64 [R1+0x9f0], R12 ;  /* 0x0009f00c01007387 */ /* 0x002fe80000100a00 */
[----:B------:R-:W-:Y:S04]  /*b90c0*/  STL.64 [R1+0x9f8], R14 ;  /* 0x0009f80e01007387 */ /* 0x000fe80000100a00 */
[----:B------:R-:W1:Y:S04]  /*b90d0*/  LDS.128 R12, [R252] ;  /* 0x00000000fc0c7984 */ /* 0x000e680000000c00 */
[----:B--2---:R-:W-:Y:S04]  /*b90e0*/  STL.64 [R1+0x4e0], R8 ;  /* 0x0004e00801007387 */ /* 0x004fe80000100a00 */
[----:B------:R-:W-:Y:S04]  /*b90f0*/  STL.64 [R1+0x4e8], R10 ;  /* 0x0004e80a01007387 */ /* 0x000fe80000100a00 */
[----:B------:R-:W2:Y:S04]  /*b9100*/  LDS.128 R8, [R252+0x800] ;  /* 0x00080000fc087984 */ /* 0x000ea80000000c00 */
[----:B------:R-:W-:Y:S06]  /*b9110*/  BAR.SYNC.DEFER_BLOCKING 0x0 ;  /* 0x0000000000007b1d */ /* 0x000fec0000010000 */
[----:B----4-:R-:W-:Y:S04]  /*b9120*/  STL.64 [R1+0xa30], R16 ;  /* 0x000a301001007387 */ /* 0x010fe80000100a00 */
[----:B------:R-:W-:Y:S04]  /*b9130*/  STL.64 [R1+0xa38], R18 ;  /* 0x000a381201007387 */ /* 0x000fe80000100a00 */
[----:B-1----:R-:W-:Y:S04]  /*b9140*/  STL.64 [R1+0x720], R12 ;  /* 0x0007200c01007387 */ /* 0x002fe80000100a00 */
[----:B------:R-:W-:Y:S04]  /*b9150*/  STL.64 [R1+0x728], R14 ;  /* 0x0007280e01007387 */ /* 0x000fe80000100a00 */
[----:B--2---:R-:W-:Y:S04]  /*b9160*/  STL.64 [R1+0x60], R8 ;  /* 0x0000600801007387 */ /* 0x004fe80000100a00 */
[----:B------:R-:W-:Y:S04]  /*b9170*/  STL.64 [R1+0x68], R10 ;  /* 0x0000680a01007387 */ /* 0x000fe80000100a00 */
        /* <DEDUP_REMOVED lines=207> */
[----:B----4-:R1:W-:Y:S04]  /*b9e70*/  STS.128 [R0+0x200], R12 ;  /* 0x0002000c00007388 */ /* 0x0103e80000000c00 */
[----:B------:R-:W3:Y:S04]  /*b9e80*/  LDL.LU R7, [R1+0x714] ;  /* 0x0007140001077983 */ /* 0x000ee80000300800 */
[----:B-1----:R-:W4:Y:S04]  /*b9e90*/  LDL.LU R12, [R1+0x738] ;  /* 0x00073800010c7983 */ /* 0x002f280000300800 */
[----:B------:R-:W4:Y:S04]  /*b9ea0*/  LDL.LU R13, [R1+0x73c] ;  /* 0x00073c00010d7983 */ /* 0x000f280000300800 */
[----:B------:R-:W4:Y:S04]  /*b9eb0*/  LDL.LU R14, [R1+0x718] ;  /* 0x00071800010e7983 */ /* 0x000f280000300800 */
[----:B------:R-:W4:Y:S01]  /*b9ec0*/  LDL.LU R15, [R1+0x71c] ;  /* 0x00071c00010f7983 */ /* 0x000f220000300800 */
[----:B------:R-:W-:Y:S01]  /*b9ed0*/  MOV R18, R112 ;  /* 0x0000007000127202 */ /* 0x000fe20000000f00 */
[----:B------:R-:W-:Y:S01]  /*b9ee0*/  IMAD.MOV.U32 R19, RZ, RZ, R113 ;  /* 0x000000ffff137224 */ /* 0x000fe200078e0071 */
[----:B------:R-:W-:Y:S01]  /*b9ef0*/  MOV R113, R111 ;  /* 0x0000006f00717202 */ /* 0x000fe20000000f00 */
[----:B------:R-:W-:-:S02]  /*b9f00*/  IMAD.MOV.U32 R16, RZ, RZ, R108 ;  /* 0x000000ffff107224 */ /* 0x000fc400078e006c */
[----:B------:R-:W-:Y:S02]  /*b9f10*/  IMAD.MOV.U32 R17, RZ, RZ, R109 ;  /* 0x000000ffff117224 */ /* 0x000fe400078e006d */
[----:B------:R-:W-:-:S03]  /*b9f20*/  IMAD.MOV.U32 R112, RZ, RZ, R110 ;  /* 0x000000ffff707224 */ /* 0x000fc600078e006e */
[----:B------:R-:W-:Y:S04]  /*b9f30*/  STS.128 [R0+0x600], R16 ;  /* 0x0006001000007388 */ /* 0x000fe80000000c00 */
[----:B------:R-:W-:Y:S04]  /*b9f40*/  STS.128 [R0+0x680], R112 ;  /* 0x0006807000007388 */ /* 0x000fe80000000c00 */
[----:B--2---:R1:W-:Y:S04]  /*b9f50*/  STS.128 [R0+0x280], R8 ;  /* 0x0002800800007388 */ /* 0x0043e80000000c00 */
[----:B-1----:R-:W2:Y:S04]  /*b9f60*/  LDL.LU R8, [R1+0x1710] ;  /* 0x0017100001087983 */ /* 0x002ea80000300800 */
[----:B------:R-:W2:Y:S04]  /*b9f70*/  LDL.LU R9, [R1+0x1714] ;  /* 0x0017140001097983 */ /* 0x000ea80000300800 */
[----:B------:R-:W2:Y:S04]  /*b9f80*/  LDL.LU R10, [R1+0x1700] ;  /* 0x00170000010a7983 */ /* 0x000ea80000300800 */
[----:B------:R-:W2:Y:S04]  /*b9f90*/  LDL.LU R11, [R1+0x1704] ;  /* 0x00170400010b7983 */ /* 0x000ea80000300800 */
[----:B---3--:R-:W-:Y:S04]  /*b9fa0*/  STS.128 [R0+0x400], R4 ;  /* 0x0004000400007388 */ /* 0x008fe80000000c00 */
[----:B----4-:R1:W-:Y:S04]  /*b9fb0*/  STS.128 [R0+0x480], R12 ;  /* 0x0004800c00007388 */ /* 0x0103e80000000c00 */
[----:B------:R-:W-:Y:S06]  /*b9fc0*/  BAR.SYNC.DEFER_BLOCKING 0x0 ;  /* 0x0000000000007b1d */ /* 0x000fec0000010000 */
        /* <DEDUP_REMOVED lines=33> */
[----:B-1----:R-:W3:Y:S04]  /*ba1e0*/  LDL.LU R20, [R1+0x16b8] ;  /* 0x0016b80001147983 */ /* 0x002ee80000300800 */
[----:B------:R-:W3:Y:S04]  /*ba1f0*/  LDL.LU R21, [R1+0x16bc] ;  /* 0x0016bc0001157983 */ /* 0x000ee80000300800 */
[----:B------:R-:W3:Y:S04]  /*ba200*/  LDL.LU R22, [R1+0x16a8] ;  /* 0x0016a80001167983 */ /* 0x000ee80000300800 */
[----:B------:R-:W3:Y:S04]  /*ba210*/  LDL.LU R23, [R1+0x16ac] ;  /* 0x0016ac0001177983 */ /* 0x000ee80000300800 */
[----:B------:R-:W3:Y:S04]  /*ba220*/  LDL.LU R16, [R1+0x15b0] ;  /* 0x0015b00001107983 */ /* 0x000ee80000300800 */
[----:B------:R-:W3:Y:S04]  /*ba230*/  LDL.LU R17, [R1+0x15b4] ;  /* 0x0015b40001117983 */ /* 0x000ee80000300800 */
[----:B------:R-:W3:Y:S04]  /*ba240*/  LDL.LU R18, [R1+0x15a0] ;  /* 0x0015a00001127983 */ /* 0x000ee80000300800 */
[----:B------:R-:W3:Y:S04]  /*ba250*/  LDL.LU R19, [R1+0x15a4] ;  /* 0x0015a40001137983 */ /* 0x000ee80000300800 */
[----:B--2---:R-:W-:Y:S04]  /*ba260*/  STS.128 [R0], R8 ;  /* 0x0000000800007388 */ /* 0x004fe80000000c00 */
        /* <DEDUP_REMOVED lines=9> */
[----:B------:R1:W-:Y:S04]  /*ba300*/  STS.128 [R0+0x80], R12 ;  /* 0x0000800c00007388 */ /* 0x0003e80000000c00 */
[----:B-1----:R-:W4:Y:S04]  /*ba310*/  LDL.LU R12, [R1+0x1498] ;  /* 0x00149800010c7983 */ /* 0x002f280000300800 */
[----:B------:R-:W4:Y:S04]  /*ba320*/  LDL.LU R13, [R1+0x149c] ;  /* 0x00149c00010d7983 */ /* 0x000f280000300800 */
[----:B------:R-:W4:Y:S04]  /*ba330*/  LDL.LU R14, [R1+0x1488] ;  /* 0x00148800010e7983 */ /* 0x000f280000300800 */
[----:B------:R-:W4:Y:S04]  /*ba340*/  LDL.LU R15, [R1+0x148c] ;  /* 0x00148c00010f7983 */ /* 0x000f280000300800 */
[----:B---3--:R-:W-:Y:S04]  /*ba350*/  STS.128 [R0+0x400], R16 ;  /* 0x0004001000007388 */ /* 0x008fe80000000c00 */
[----:B--2---:R1:W-:Y:S04]  /*ba360*/  STS.128 [R0+0x480], R4 ;  /* 0x0004800400007388 */ /* 0x0043e80000000c00 */
[----:B-1----:R-:W2:Y:S04]  /*ba370*/  LDL.LU R4, [R1+0x13a0] ;  /* 0x0013a00001047983 */ /* 0x002ea80000300800 */
[----:B------:R-:W2:Y:S04]  /*ba380*/  LDL.LU R5, [R1+0x13a4] ;  /* 0x0013a40001057983 */ /* 0x000ea80000300800 */
[----:B------:R-:W2:Y:S04]  /*ba390*/  LDL.LU R6, [R1+0x1390] ;  /* 0x0013900001067983 */ /* 0x000ea80000300800 */
[----:B----4-:R1:W-:Y:S04]  /*ba3a0*/  STS.128 [R0+0x600], R8 ;  /* 0x0006000800007388 */ /* 0x0103e80000000c00 */
[----:B------:R-:W2:Y:S04]  /*ba3b0*/  LDL.LU R7, [R1+0x1394] ;  /* 0x0013940001077983 */ /* 0x000ea80000300800 */
[----:B-1----:R-:W3:Y:S04]  /*ba3c0*/  LDL.LU R8, [R1+0x13a8] ;  /* 0x0013a80001087983 */ /* 0x002ee80000300800 */
[----:B------:R-:W3:Y:S04]  /*ba3d0*/  LDL.LU R9, [R1+0x13ac] ;  /* 0x0013ac0001097983 */ /* 0x000ee80000300800 */
[----:B------:R-:W3:Y:S04]  /*ba3e0*/  LDL.LU R10, [R1+0x1398] ;  /* 0x00139800010a7983 */ /* 0x000ee80000300800 */
[----:B------:R-:W3:Y:S04]  /*ba3f0*/  LDL.LU R11, [R1+0x139c] ;  /* 0x00139c00010b7983 */ /* 0x000ee80000300800 */
[----:B------:R-:W4:Y:S04]  /*ba400*/  LDL.LU R16, [R1+0x550] ;  /* 0x0005500001107983 */ /* 0x000f280000300800 */
[----:B------:R-:W4:Y:S04]  /*ba410*/  LDL.LU R17, [R1+0x554] ;  /* 0x0005540001117983 */ /* 0x000f280000300800 */
[----:B------:R-:W4:Y:S04]  /*ba420*/  LDL.LU R18, [R1+0x540] ;  /* 0x0005400001127983 */ /* 0x000f280000300800 */
[----:B------:R-:W4:Y:S04]  /*ba430*/  LDL.LU R19, [R1+0x544] ;  /* 0x0005440001137983 */ /* 0x000f280000300800 */
[----:B------:R-:W-:Y:S04]  /*ba440*/  STS.128 [R0+0x280], R20 ;  /* 0x0002801400007388 */ /* 0x000fe80000000c00 */
[----:B------:R-:W-:Y:S04]  /*ba450*/  STS.128 [R0+0x680], R12 ;  /* 0x0006800c00007388 */ /* 0x000fe80000000c00 */
[----:B------:R-:W-:Y:S06]  /*ba460*/  BAR.SYNC.DEFER_BLOCKING 0x0 ;  /* 0x0000000000007b1d */ /* 0x000fec0000010000 */
[----:B------:R-:W1:Y:S04]  /*ba470*/  LDS.128 R12, [R2] ;  /* 0x00000000020c7984 */ /* 0x000e680000000c00 */
[----:B------:R-:W-:Y:S04]  /*ba480*/  LDS.128 R248, [R2+0x800] ;  /* 0x0008000002f87984 */ /* 0x000fe80000000c00 */
[----:B------:R-:W-:Y:S04]  /*ba490*/  LDS.128 R244, [R208] ;  /* 0x00000000d0f47984 */ /* 0x000fe80000000c00 */
[----:B------:R-:W-:Y:S04]  /*ba4a0*/  LDS.128 R228, [R208+0x800] ;  /* 0x00080000d0e47984 */ /* 0x000fe80000000c00 */
[----:B------:R-:W-:Y:S04]  /*ba4b0*/  LDS.128 R64, [R3] ;  /* 0x0000000003407984 */ /* 0x000fe80000000c00 */
[----:B------:R-:W-:Y:S04]  /*ba4c0*/  LDS.128 R24, [R3+0x800] ;  /* 0x0008000003187984 */ /* 0x000fe80000000c00 */
[----:B------:R-:W-:Y:S04]  /*ba4d0*/  LDS.128 R52, [R252] ;  /* 0x00000000fc347984 */ /* 0x000fe80000000c00 */
[----:B-1----:R-:W-:Y:S04]  /*ba4e0*/  STL.64 [R1], R12 ;  /* 0x0000000c01007387 */ /* 0x002fe80000100a00 */
[----:B------:R-:W-:Y:S04]  /*ba4f0*/  STL.64 [R1+0x8], R14 ;  /* 0x0000080e01007387 */ /* 0x000fe80000100a00 */
[----:B------:R-:W-:Y:S04]  /*ba500*/  LDS.128 R12, [R252+0x800] ;  /* 0x00080000fc0c7984 */ /* 0x000fe80000000c00 */
[----:B------:R-:W-:Y:S06]  /*ba510*/  BAR.SYNC.DEFER_BLOCKING 0x0 ;  /* 0x0000000000007b1d */ /* 0x000fec0000010000 */
        /* <DEDUP_REMOVED lines=8> */
[----:B--2---:R1:W-:Y:S04]  /*ba5a0*/  STS.128 [R0], R4 ;  /* 0x0000000400007388 */ /* 0x0043e80000000c00 */
[----:B-1----:R-:W2:Y:S04]  /*ba5b0*/  LDL.LU R4, [R1+0x5f8] ;  /* 0x0005f80001047983 */ /* 0x002ea80000300800 */
[----:B------:R-:W2:Y:S04]  /*ba5c0*/  LDL.LU R5, [R1+0x5fc] ;  /* 0x0005fc0001057983 */ /* 0x000ea80000300800 */
[----:B------:R-:W2:Y:S04]  /*ba5d0*/  LDL.LU R6, [R1+0x5e8] ;  /* 0x0005e80001067983 */ /* 0x000ea80000300800 */
[----:B---3--:R1:W-:Y:S04]  /*ba5e0*/  STS.128 [R0+0x80], R8 ;  /* 0x0000800800007388 */ /* 0x0083e80000000c00 */
[----:B------:R-:W2:Y:S04]  /*ba5f0*/  LDL.LU R7, [R1+0x5ec] ;  /* 0x0005ec0001077983 */ /* 0x000ea80000300800 */
[----:B----4-:R3:W-:Y:S04]  /*ba600*/  STS.128 [R0+0x200], R16 ;  /* 0x0002001000007388 */ /* 0x0107e80000000c00 */
        /* <DEDUP_REMOVED lines=8> */
[----:B------:R-:W-:Y:S04]  /*ba690*/  STS.128 [R0+0x280], R28 ;  /* 0x0002801c00007388 */ /* 0x000fe80000000c00 */
[----:B--2---:R1:W-:Y:S04]  /*ba6a0*/  STS.128 [R0+0x480], R4 ;  /* 0x0004800400007388 */ /* 0x0043e80000000c00 */
[----:B-1----:R-:W2:Y:S04]  /*ba6b0*/  LDL.LU R4, [R1+0x10e0] ;  /* 0x0010e00001047983 */ /* 0x002ea80000300800 */
[----:B------:R-:W2:Y:S04]  /*ba6c0*/  LDL.LU R5, [R1+0x10e4] ;  /* 0x0010e40001057983 */ /* 0x000ea80000300800 */
[----:B------:R-:W2:Y:S04]  /*ba6d0*/  LDL.LU R6, [R1+0x10d0] ;  /* 0x0010d00001067983 */ /* 0x000ea80000300800 */
[----:B------:R-:W2:Y:S04]  /*ba6e0*/  LDL.LU R7, [R1+0x10d4] ;  /* 0x0010d40001077983 */ /* 0x000ea80000300800 */
[----:B---3--:R1:W-:Y:S04]  /*ba6f0*/  STS.128 [R0+0x680], R16 ;  /* 0x0006801000007388 */ /* 0x0083e80000000c00 */
        /* <DEDUP_REMOVED lines=8> */
[----:B------:R-:W-:Y:S04]  /*ba780*/  STS.128 [R0+0x400], R20 ;  /* 0x0004001400007388 */ /* 0x000fe80000000c00 */
[----:B----4-:R-:W-:Y:S04]  /*ba790*/  STS.128 [R0+0x600], R8 ;  /* 0x0006000800007388 */ /* 0x010fe80000000c00 */
        /* <DEDUP_REMOVED lines=8> */
[----:B------:R-:W-:Y:S04]  /*ba820*/  LDS.128 R8, [R252+0x800] ;  /* 0x00080000fc087984 */ /* 0x000fe80000000c00 */
[----:B------:R-:W-:Y:S06]  /*ba830*/  BAR.SYNC.DEFER_BLOCKING 0x0 ;  /* 0x0000000000007b1d */ /* 0x000fec0000010000 */
[----:B--2---:R-:W-:Y:S04]  /*ba840*/  STS.128 [R0], R4 ;  /* 0x0000000400007388 */ /* 0x004fe80000000c00 */
[----:B---3--:R2:W-:Y:S04]  /*ba850*/  STS.128 [R0+0x80], R16 ;  /* 0x0000801000007388 */ /* 0x0085e80000000c00 */
[----:B--2---:R-:W2:Y:S04]  /*ba860*/  LDL.LU R16, [R1+0x1088] ;  /* 0x0010880001107983 */ /* 0x004ea80000300800 */
[----:B------:R-:W2:Y:S04]  /*ba870*/  LDL.LU R17, [R1+0x108c] ;  /* 0x00108c0001117983 */ /* 0x000ea80000300800 */
[----:B------:R-:W2:Y:S04]  /*ba880*/  LDL.LU R18, [R1+0x1078] ;  /* 0x0010780001127983 */ /* 0x000ea80000300800 */
[----:B------:R-:W2:Y:S04]  /*ba890*/  LDL.LU R19, [R1+0x107c] ;  /* 0x00107c0001137983 */ /* 0x000ea80000300800 */
[----:B------:R-:W3:Y:S04]  /*ba8a0*/  LDL.LU R4, [R1+0xf40] ;  /* 0x000f400001047983 */ /* 0x000ee80000300800 */
[----:B------:R-:W3:Y:S04]  /*ba8b0*/  LDL.LU R5, [R1+0xf44] ;  /* 0x000f440001057983 */ /* 0x000ee80000300800 */
[----:B------:R-:W3:Y:S04]  /*ba8c0*/  LDL.LU R6, [R1+0xf30] ;  /* 0x000f300001067983 */ /* 0x000ee80000300800 */
[----:B------:R4:W-:Y:S04]  /*ba8d0*/  STS.128 [R0+0x200], R28 ;  /* 0x0002001c00007388 */ /* 0x0009e80000000c00 */
        /* <DEDUP_REMOVED lines=30> */
[----:B------:R-:W-:Y:S01]  /*baac0*/  IMAD.MOV.U32 R97, RZ, RZ, R117 ;  /* 0x000000ffff617224 */ /* 0x000fe200078e0075 */
[----:B--2---:R-:W-:Y:S04]  /*baad0*/  STS.128 [R0+0x280], R16 ;  /* 0x0002801000007388 */ /* 0x004fe80000000c00 */
[----:B---3--:R-:W-:Y:S04]  /*baae0*/  STS.128 [R0+0x400], R4 ;  /* 0x0004000400007388 */ /* 0x008fe80000000c00 */
[----:B----4-:R-:W-:Y:S04]  /*baaf0*/  STS.128 [R0+0x480], R28 ;  /* 0x0004801c00007388 */ /* 0x010fe80000000c00 */
[----:B------:R-:W-:Y:S04]  /*bab00*/  STS.128 [R0+0x600], R36 ;  /* 0x0006002400007388 */ /* 0x000fe80000000c00 */
[----:B------:R-:W-:Y:S04]  /*bab10*/  STS.128 [R0+0x680], R44 ;  /* 0x0006802c00007388 */ /* 0x000fe80000000c00 */
[----:B------:R-:W-:Y:S06]  /*bab20*/  BAR.SYNC.DEFER_BLOCKING 0x0 ;  /* 0x0000000000007b1d */ /* 0x000fec0000010000 */
[----:B------:R-:W2:Y:S04]  /*bab30*/  LDS.128 R76, [R2] ;  /* 0x00000000024c7984 */ /* 0x000ea80000000c00 */
        /* <DEDUP_REMOVED lines=8> */
[----:B------:R3:W-:Y:S04]  /*babc0*/  STS.128 [R0+0x80], R88 ;  /* 0x0000805800007388 */ /* 0x0007e80000000c00 */
[----:B------:R4:W-:Y:S04]  /*babd0*/  STS.128 [R0], R84 ;  /* 0x0000005400007388 */ /* 0x0009e80000000c00 */
[----:B------:R1:W-:Y:S04]  /*babe0*/  STS.128 [R0+0x200], R92 ;  /* 0x0002005c00007388 */ /* 0x0003e80000000c00 */
[----:B---3--:R-:W3:Y:S04]  /*babf0*/  LDL.LU R88, [R1+0xc28] ;  /* 0x000c280001587983 */ /* 0x008ee80000300800 */
[----:B------:R-:W3:Y:S04]  /*bac00*/  LDL.LU R89, [R1+0xc2c] ;  /* 0x000c2c0001597983 */ /* 0x000ee80000300800 */
[----:B------:R-:W3:Y:S04]  /*bac10*/  LDL.LU R90, [R1+0xd68] ;  /* 0x000d6800015a7983 */ /* 0x000ee80000300800 */
[----:B------:R-:W3:Y:S04]  /*bac20*/  LDL.LU R91, [R1+0xd6c] ;  /* 0x000d6c00015b7983 */ /* 0x000ee80000300800 */
[----:B----4-:R-:W4:Y:S04]  /*bac30*/  LDL.LU R84, [R1+0x700] ;  /* 0x0007000001547983 */ /* 0x010f280000300800 */
[----:B------:R-:W4:Y:S04]  /*bac40*/  LDL.LU R85, [R1+0x704] ;  /* 0x0007040001557983 */ /* 0x000f280000300800 */
[----:B------:R-:W4:Y:S04]  /*bac50*/  LDL.LU R86, [R1+0x6d0] ;  /* 0x0006d00001567983 */ /* 0x000f280000300800 */
[----:B------:R-:W4:Y:S04]  /*bac60*/  LDL.LU R87, [R1+0x6d4] ;  /* 0x0006d40001577983 */ /* 0x000f280000300800 */
[----:B-1----:R-:W2:Y:S04]  /*bac70*/  LDL.LU R92, [R1+0x708] ;  /* 0x00070800015c7983 */ /* 0x002ea80000300800 */
[----:B------:R-:W2:Y:S04]  /*bac80*/  LDL.LU R93, [R1+0x70c] ;  /* 0x00070c00015d7983 */ /* 0x000ea80000300800 */
[----:B------:R-:W2:Y:S04]  /*bac90*/  LDL.LU R94, [R1+0x6d8] ;  /* 0x0006d800015e7983 */ /* 0x000ea80000300800 */
[----:B------:R-:W2:Y:S04]  /*baca0*/  LDL.LU R95, [R1+0x6dc] ;  /* 0x0006dc00015f7983 */ /* 0x000ea80000300800 */
[----:B------:R-:W2:Y:S04]  /*bacb0*/  LDL.LU R116, [R1+0x1730] ;  /* 0x0017300001747983 */ /* 0x000ea80000300800 */
[----:B------:R-:W2:Y:S04]  /*bacc0*/  LDL.LU R117, [R1+0x1734] ;  /* 0x0017340001757983 */ /* 0x000ea80000300800 */
[----:B------:R-:W2:Y:S04]  /*bacd0*/  LDL.LU R118, [R1+0x1720] ;  /* 0x0017200001767983 */ /* 0x000ea80000300800 */
[----:B------:R1:W-:Y:S04]  /*bace0*/  STS.128 [R0+0x680], R120 ;  /* 0x0006807800007388 */ /* 0x0003e80000000c00 */
        /* <DEDUP_REMOVED lines=9> */
[----:B------:R-:W-:Y:S04]  /*bad80*/  STS.128 [R0+0x600], R96 ;  /* 0x0006006000007388 */ /* 0x000fe80000000c00 */
[----:B---3--:R-:W-:Y:S04]  /*bad90*/  STS.128 [R0+0x280], R88 ;  /* 0x0002805800007388 */ /* 0x008fe80000000c00 */
[----:B----4-:R-:W-:Y:S04]  /*bada0*/  STS.128 [R0+0x400], R84 ;  /* 0x0004005400007388 */ /* 0x010fe80000000c00 */
[----:B--2---:R-:W-:Y:S04]  /*badb0*/  STS.128 [R0+0x480], R92 ;  /* 0x0004805c00007388 */ /* 0x004fe80000000c00 */
[----:B------:R-:W-:Y:S06]  /*badc0*/  BAR.SYNC.DEFER_BLOCKING 0x0 ;  /* 0x0000000000007b1d */ /* 0x000fec0000010000 */
[----:B------:R-:W1:Y:S04]  /*badd0*/  LDS.128 R84, [R2] ;  /* 0x0000000002547984 */ /* 0x000e680000000c00 */
[----:B------:R-:W-:Y:S04]  /*bade0*/  LDS.128 R88, [R2+0x800] ;  /* 0x0008000002587984 */ /* 0x000fe80000000c00 */
[----:B------:R-:W2:Y:S04]  /*badf0*/  LDS.128 R92, [R208] ;  /* 0x00000000d05c7984 */ /* 0x000ea80000000c00 */
[----:B------:R-:W-:Y:S04]  /*bae00*/  LDS.128 R96, [R208+0x800] ;  /* 0x00080000d0607984 */ /* 0x000fe80000000c00 */
[----:B------:R-:W3:Y:S04]  /*bae10*/  LDS.128 R100, [R3] ;  /* 0x0000000003647984 */ /* 0x000ee80000000c00 */
[----:B------:R-:W-:Y:S04]  /*bae20*/  LDS.128 R104, [R3+0x800] ;  /* 0x0008000003687984 */ /* 0x000fe80000000c00 */
[----:B------:R-:W4:Y:S04]  /*bae30*/  LDS.128 R108, [R252] ;  /* 0x00000000fc6c7984 */ /* 0x000f280000000c00 */
[----:B------:R-:W1:Y:S04]  /*bae40*/  LDS.128 R112, [R252+0x800] ;  /* 0x00080000fc707984 */ /* 0x000e680000000c00 */
[----:B------:R-:W-:Y:S06]  /*bae50*/  BAR.SYNC.DEFER_BLOCKING 0x0 ;  /* 0x0000000000007b1d */ /* 0x000fec0000010000 */
[----:B------:R1:W-:Y:S04]  /*bae60*/  STS.128 [R0+0x80], R120 ;  /* 0x0000807800007388 */ /* 0x0003e80000000c00 */
[----:B------:R2:W-:Y:S04]  /*bae70*/  STS.128 [R0], R116 ;  /* 0x0000007400007388 */ /* 0x0005e80000000c00 */
[----:B------:R2:W-:Y:S04]  /*bae80*/  STS.128 [R0+0x200], R128 ;  /* 0x0002008000007388 */ /* 0x0005e80000000c00 */
[----:B-1----:R-:W3:Y:S04]  /*bae90*/  LDL.LU R120, [R1+0x16f8] ;  /* 0x0016f80001787983 */ /* 0x002ee80000300800 */
[----:B------:R-:W3:Y:S04]  /*baea0*/  LDL.LU R121, [R1+0x16fc] ;  /* 0x0016fc0001797983 */ /* 0x000ee80000300800 */
[----:B------:R-:W3:Y:S04]  /*baeb0*/  LDL.LU R122, [R1+0x16e8] ;  /* 0x0016e800017a7983 */ /* 0x000ee80000300800 */
[----:B------:R-:W3:Y:S04]  /*baec0*/  LDL.LU R123, [R1+0x16ec] ;  /* 0x0016ec00017b7983 */ /* 0x000ee80000300800 */
[----:B--2---:R-:W2:Y:S04]  /*baed0*/  LDL.LU R116, [R1+0x15f0] ;  /* 0x0015f00001747983 */ /* 0x004ea80000300800 */
        /* <DEDUP_REMOVED lines=27> */
[----:B---3--:R-:W-:Y:S04]  /*bb090*/  STS.128 [R0+0x280], R120 ;  /* 0x0002807800007388 */ /* 0x008fe80000000c00 */
[----:B--2---:R-:W-:Y:S04]  /*bb0a0*/  STS.128 [R0+0x400], R116 ;  /* 0x0004007400007388 */ /* 0x004fe80000000c00 */
[----:B----4-:R-:W-:Y:S04]  /*bb0b0*/  STS.128 [R0+0x480], R128 ;  /* 0x0004808000007388 */ /* 0x010fe80000000c00 */
        /* <DEDUP_REMOVED lines=15> */
[----:B--2---:R-:W2:Y:S04]  /*bb1b0*/  LDL.LU R156, [R1+0x12e8] ;  /* 0x0012e800019c7983 */ /* 0x004ea80000300800 */
[----:B------:R-:W2:Y:S04]  /*bb1c0*/  LDL.LU R157, [R1+0x12ec] ;  /* 0x0012ec00019d7983 */ /* 0x000ea80000300800 */
[----:B------:R-:W2:Y:S04]  /*bb1d0*/  LDL.LU R158, [R1+0x12d8] ;  /* 0x0012d800019e7983 */ /* 0x000ea80000300800 */
[----:B------:R-:W2:Y:S04]  /*bb1e0*/  LDL.LU R159, [R1+0x12dc] ;  /* 0x0012dc00019f7983 */ /* 0x000ea80000300800 */
        /* <DEDUP_REMOVED lines=51> */
[----:B------:R3:W-:Y:S04]  /*bb520*/  STS.128 [R0], R184 ;  /* 0x000000b800007388 */ /* 0x0007e80000000c00 */
[----:B---3--:R-:W3:Y:S04]  /*bb530*/  LDL.LU R184, [R1+0xfb8] ;  /* 0x000fb80001b87983 */ /* 0x008ee80000300800 */
[----:B------:R-:W3:Y:S04]  /*bb540*/  LDL.LU R185, [R1+0xfbc] ;  /* 0x000fbc0001b97983 */ /* 0x000ee80000300800 */
[----:B------:R-:W3:Y:S04]  /*bb550*/  LDL.LU R186, [R1+0xfa8] ;  /* 0x000fa80001ba7983 */ /* 0x000ee80000300800 */
[----:B------:R-:W3:Y:S04]  /*bb560*/  LDL.LU R187, [R1+0xfac] ;  /* 0x000fac0001bb7983 */ /* 0x000ee80000300800 */
[----:B------:R4:W-:Y:S04]  /*bb570*/  STS.128 [R0+0x80], R188 ;  /* 0x000080bc00007388 */ /* 0x0009e80000000c00 */
[----:B----4-:R-:W4:Y:S04]  /*bb580*/  LDL.LU R188, [R1+0xac0] ;  /* 0x000ac00001bc7983 */ /* 0x010f280000300800 */
[----:B------:R-:W4:Y:S04]  /*bb590*/  LDL.LU R189, [R1+0xac4] ;  /* 0x000ac40001bd7983 */ /* 0x000f280000300800 */
[----:B------:R-:W4:Y:S04]  /*bb5a0*/  LDL.LU R190, [R1+0xbc0] ;  /* 0x000bc00001be7983 */ /* 0x000f280000300800 */
[----:B------:R-:W4:Y:S04]  /*bb5b0*/  LDL.LU R191, [R1+0xbc4] ;  /* 0x000bc40001bf7983 */ /* 0x000f280000300800 */
[----:B------:R1:W-:Y:S04]  /*bb5c0*/  STS.128 [R0+0x200], R196 ;  /* 0x000200c400007388 */ /* 0x0003e80000000c00 */
        /* <DEDUP_REMOVED lines=16> */
[----:B--2---:R-:W-:Y:S04]  /*bb6d0*/  STS.128 [R0+0x680], R196 ;  /* 0x000680c400007388 */ /* 0x004fe80000000c00 */
[----:B------:R-:W-:Y:S06]  /*bb6e0*/  BAR.SYNC.DEFER_BLOCKING 0x0 ;  /* 0x0000000000007b1d */ /* 0x000fec0000010000 */
[----:B------:R-:W-:Y:S04]  /*bb6f0*/  LDS.128 R204, [R208] ;  /* 0x00000000d0cc7984 */ /* 0x000fe80000000c00 */
[----:B------:R-:W1:Y:S04]  /*bb700*/  LDS.128 R196, [R2] ;  /* 0x0000000002c47984 */ /* 0x000e680000000c00 */
[----:B------:R-:W-:Y:S04]  /*bb710*/  LDS.128 R200, [R2+0x800] ;  /* 0x0008000002c87984 */ /* 0x000fe80000000c00 */
[----:B------:R-:W-:Y:S04]  /*bb720*/  LDS.128 R208, [R208+0x800] ;  /* 0x00080000d0d07984 */ /* 0x000fe80000000c00 */
[----:B------:R-:W-:Y:S04]  /*bb730*/  LDS.128 R212, [R3] ;  /* 0x0000000003d47984 */ /* 0x000fe80000000c00 */
[----:B------:R-:W-:Y:S04]  /*bb740*/  LDS.128 R216, [R3+0x800] ;  /* 0x0008000003d87984 */ /* 0x000fe80000000c00 */
[----:B------:R-:W-:Y:S04]  /*bb750*/  LDS.128 R220, [R252] ;  /* 0x00000000fcdc7984 */ /* 0x000fe80000000c00 */
[----:B------:R-:W-:Y:S04]  /*bb760*/  LDS.128 R224, [R252+0x800] ;  /* 0x00080000fce07984 */ /* 0x000fe80000000c00 */
[----:B------:R-:W-:Y:S06]  /*bb770*/  BAR.SYNC.DEFER_BLOCKING 0x0 ;  /* 0x0000000000007b1d */ /* 0x000fec0000010000 */
[----:B---3--:R2:W-:Y:S04]  /*bb780*/  STS.128 [R0], R184 ;  /* 0x000000b800007388 */ /* 0x0085e80000000c00 */
[----:B--2---:R-:W2:Y:S04]  /*bb790*/  LDL.LU R184, [R1+0xd50] ;  /* 0x000d500001b87983 */ /* 0x004ea80000300800 */
        /* <DEDUP_REMOVED lines=19> */
[----:B------:R-:W-:Y:S01]  /*bb8d0*/  IMAD.MOV.U32 R243, RZ, RZ, R193 ;  /* 0x000000fffff37224 */ /* 0x000fe200078e00c1 */
[----:B------:R-:W-:Y:S01]  /*bb8e0*/  MOV R193, R127 ;  /* 0x0000007f00c17202 */ /* 0x000fe20000000f00 */
[----:B------:R-:W-:-:S03]  /*bb8f0*/  IMAD.MOV.U32 R192, RZ, RZ, R126 ;  /* 0x000000ffffc07224 */ /* 0x000fc600078e007e */
[----:B------:R-:W-:Y:S04]  /*bb900*/  STS.128 [R0+0x600], R240 ;  /* 0x000600f000007388 */ /* 0x000fe80000000c00 */
[----:B------:R-:W-:Y:S04]  /*bb910*/  STS.128 [R0+0x680], R192 ;  /* 0x000680c000007388 */ /* 0x000fe80000000c00 */
[----:B--2---:R2:W-:Y:S04]  /*bb920*/  STS.128 [R0+0x200], R184 ;  /* 0x000200b800007388 */ /* 0x0045e80000000c00 */
[----:B--2---:R-:W2:Y:S04]  /*bb930*/  LDL.LU R187, [R1+0x1750] ;  /* 0x0017500001bb7983 */ /* 0x004ea80000300800 */
[----:B------:R-:W2:Y:S04]  /*bb940*/  LDL.LU R185, [R1+0x100] ;  /* 0x0001000001b97983 */ /* 0x000ea80000300800 */
[----:B---3--:R3:W-:Y:S04]  /*bb950*/  STS.128 [R0+0x280], R232 ;  /* 0x000280e800007388 */ /* 0x0087e80000000c00 */
[----:B---3--:R-:W3:Y:S04]  /*bb960*/  LDL.LU R232, [R1+0x174c] ;  /* 0x00174c0001e87983 */ /* 0x008ee80000300800 */
[----:B------:R-:W3:Y:S04]  /*bb970*/  LDL.LU R233, [R1+0x1754] ;  /* 0x0017540001e97983 */ /* 0x000ee80000300800 */
[----:B------:R-:W3:Y:S04]  /*bb980*/  LDL.LU R234, [R1+0x175c] ;  /* 0x00175c0001ea7983 */ /* 0x000ee80000300800 */
[----:B------:R-:W3:Y:S04]  /*bb990*/  LDL.LU R235, [R1+0x1758] ;  /* 0x0017580001eb7983 */ /* 0x000ee80000300800 */
[----:B----4-:R4:W-:Y:S04]  /*bb9a0*/  STS.128 [R0+0x400], R188 ;  /* 0x000400bc00007388 */ /* 0x0109e80000000c00 */
[----:B------:R1:W-:Y:S04]  /*bb9b0*/  STS.128 [R0+0x480], R236 ;  /* 0x000480ec00007388 */ /* 0x0003e80000000c00 */
[----:B----4-:R-:W4:Y:S04]  /*bb9c0*/  LDL.LU R191, [R1+0xb0] ;  /* 0x0000b00001bf7983 */ /* 0x010f280000300800 */
[----:B------:R-:W4:Y:S04]  /*bb9d0*/  LDL.LU R243, [R1+0x40] ;  /* 0x0000400001f37983 */ /* 0x000f280000300800 */
[----:B------:R-:W4:Y:S04]  /*bb9e0*/  LDL.LU R240, [R1+0x2f9c] ;  /* 0x002f9c0001f07983 */ /* 0x000f280000300800 */
[----:B------:R-:W4:Y:S04]  /*bb9f0*/  LDL.LU R241, [R1+0x104] ;  /* 0x0001040001f17983 */ /* 0x000f280000300800 */
[----:B-1----:R-:W4:Y:S04]  /*bba00*/  LDL.LU R237, [R1+0xb4] ;  /* 0x0000b40001ed7983 */ /* 0x002f280000300800 */
[----:B------:R-:W4:Y:S04]  /*bba10*/  LDL.LU R239, [R1+0x44] ;  /* 0x0000440001ef7983 */ /* 0x000f280000300800 */
[----:B------:R-:W4:Y:S04]  /*bba20*/  LDL.LU R238, [R1+0x24] ;  /* 0x0000240001ee7983 */ /* 0x000f280000300800 */
[----:B------:R-:W4:Y:S04]  /*bba30*/  LDL.LU R236, [R1+0xe0] ;  /* 0x0000e00001ec7983 */ /* 0x000f280000300800 */
[----:B------:R-:W4:Y:S01]  /*bba40*/  LDL.LU R194, [R1+0x20] ;  /* 0x0000200001c27983 */ /* 0x000f220000300800 */
[----:B------:R-:W-:-:S03]  /*bba50*/  IMAD.MOV.U32 R184, RZ, RZ, c[0x0][0x194] ;  /* 0x00006500ffb87624 */ /* 0x000fc600078e00ff */
[----:B------:R-:W4:Y:S04]  /*bba60*/  LDL.LU R195, [R1+0x130] ;  /* 0x0001300001c37983 */ /* 0x000f280000300800 */
[----:B------:R-:W-:Y:S01]  /*bba70*/  BAR.SYNC.DEFER_BLOCKING 0x0 ;  /* 0x0000000000007b1d */ /* 0x000fe20000010000 */
[----:B--2---:R-:W-:Y:S02]  /*bba80*/  IMAD R190, R187, c[0x0][0x198], RZ ;  /* 0x00006600bbbe7a24 */ /* 0x004fe400078e02ff */
[C---:B---3--:R-:W-:Y:S01]  /*bba90*/  IMAD R125, R232.reuse, c[0x0][0x194], RZ ;  /* 0x00006500e87d7a24 */ /* 0x048fe200078e02ff */
[----:B------:R-:W-:-:S04]  /*bbaa0*/  ISETP.GE.AND P4, PT, R232, c[0x0][0x178], PT ;  /* 0x00005e00e8007a0c */ /* 0x000fc80003f86270 */
[----:B------:R-:W-:Y:S01]  /*bbab0*/  LEA R124, P2, R125, c[0x0][0x170], 0x2 ;  /* 0x00005c007d7c7a11 */ /* 0x000fe200078410ff */
[C---:B------:R-:W-:Y:S01]  /*bbac0*/  IMAD R3, R184.reuse, 0x80, R125 ;  /* 0x00000080b8037824 */ /* 0x040fe200078e027d */
[----:B------:R-:W-:Y:S02]  /*bbad0*/  ISETP.LT.AND P4, PT, R187, c[0x0][0x17c], !P4 ;  /* 0x00005f00bb007a0c */ /* 0x000fe40006781270 */
[----:B------:R-:W-:Y:S02]  /*bbae0*/  LEA.HI.X.SX32 R125, R125, c[0x0][0x174], 0x2, P2 ;  /* 0x00005d007d7d7a11 */ /* 0x000fe400010f16ff */
[----:B------:R-:W-:Y:S02]  /*bbaf0*/  ISETP.GE.AND P2, PT, R187, c[0x0][0x17c], PT ;  /* 0x00005f00bb007a0c */ /* 0x000fe40003f46270 */
[----:B------:R-:W-:Y:S02]  /*bbb00*/  LEA R186, P5, R3, c[0x0][0x170], 0x2 ;  /* 0x00005c0003ba7a11 */ /* 0x000fe400078a10ff */
[----:B------:R-:W-:-:S02]  /*bbb10*/  LEA R0, R184, R3, 0x7 ;  /* 0x00000003b8007211 */ /* 0x000fc400078e38ff */
[----:B------:R-:W-:Y:S01]  /*bbb20*/  ISETP.LT.AND P3, PT, R233, c[0x0][0x178], !P2 ;  /* 0x00005e00e9007a0c */ /* 0x000fe20005761270 */
[----:B------:R-:W-:Y:S01]  /*bbb30*/  IMAD.WIDE R126, R190, 0x4, R124 ;  /* 0x00000004be7e7825 */ /* 0x000fe200078e027c */
[----:B------:R-:W-:-:S03]  /*bbb40*/  LEA.HI.X.SX32 R187, R3, c[0x0][0x174], 0x2, P5 ;  /* 0x00005d0003bb7a11 */ /* 0x000fc600028f16ff */
[----:B------:R-:W-:Y:S01]  /*bbb50*/  IMAD R3, R184, 0x80, R0 ;  /* 0x00000080b8037824 */ /* 0x000fe200078e0200 */
[----:B------:R1:W-:Y:S01]  /*bbb60*/  @P4 STG.E [R126.64], R185 ;  /* 0x000000b97e004986 */ /* 0x0003e2000c101906 */
[----:B------:R-:W-:Y:S01]  /*bbb70*/  LEA R184, P5, R0, c[0x0][0x170], 0x2 ;  /* 0x00005c0000b87a11 */ /* 0x000fe200078a10ff */
[----:B------:R-:W-:Y:S01]  /*bbb80*/  IMAD.WIDE R188, R190, 0x4, R186 ;  /* 0x00000004bebc7825 */ /* 0x000fe200078e02ba */
[----:B------:R-:W-:Y:S02]  /*bbb90*/  ISETP.LT.AND P4, PT, R234, c[0x0][0x178], !P2 ;  /* 0x00005e00ea007a0c */ /* 0x000fe40005781270 */
[----:B------:R-:W-:Y:S02]  /*bbba0*/  ISETP.LT.AND P2, PT, R235, c[0x0][0x178], !P2 ;  /* 0x00005e00eb007a0c */ /* 0x000fe40005741270 */
[C---:B-1----:R-:W-:Y:S02]  /*bbbb0*/  LEA R126, P6, R3.reuse, c[0x0][0x170], 0x2 ;  /* 0x00005c00037e7a11 */ /* 0x042fe400078c10ff */
[----:B------:R-:W-:Y:S01]  /*bbbc0*/  LEA.HI.X.SX32 R185, R0, c[0x0][0x174], 0x2, P5 ;  /* 0x00005d0000b97a11 */ /* 0x000fe200028f16ff */
[----:B----4-:R1:W-:Y:S01]  /*bbbd0*/  @P3 STG.E [R188.64], R191 ;  /* 0x000000bfbc003986 */ /* 0x0103e2000c101906 */
[----:B------:R-:W-:-:S02]  /*bbbe0*/  LEA.HI.X.SX32 R127, R3, c[0x0][0x174], 0x2, P6 ;  /* 0x00005d00037f7a11 */ /* 0x000fc400030f16ff */
[----:B------:R-:W-:Y:S02]  /*bbbf0*/  ISETP.LT.AND P3, PT, R232, c[0x0][0x178], !P0 ;  /* 0x00005e00e8007a0c */ /* 0x000fe40004761270 */
[----:B------:R-:W-:Y:S02]  /*bbc00*/  ISETP.LT.AND P5, PT, R233, c[0x0][0x178], !P0 ;  /* 0x00005e00e9007a0c */ /* 0x000fe400047a1270 */
[----:B------:R-:W-:Y:S02]  /*bbc10*/  ISETP.LT.AND P6, PT, R234, c[0x0][0x178], !P0 ;  /* 0x00005e00ea007a0c */ /* 0x000fe400047c1270 */
[C---:B------:R-:W-:Y:S01]  /*bbc20*/  IADD3 R3, R190.reuse, c[0x0][0x198], RZ ;  /* 0x00006600be037a10 */ /* 0x040fe20007ffe0ff */
[----:B-1----:R-:W-:-:S04]  /*bbc30*/  IMAD.WIDE R188, R190, 0x4, R184 ;  /* 0x00000004bebc7825 */ /* 0x002fc800078e02b8 */
[----:B------:R-:W-:Y:S01]  /*bbc40*/  IMAD.WIDE R190, R190, 0x4, R126 ;  /* 0x00000004bebe7825 */ /* 0x000fe200078e027e */
[----:B------:R1:W-:Y:S01]  /*bbc50*/  @P4 STG.E [R188.64], R243 ;  /* 0x000000f3bc004986 */ /* 0x0003e2000c101906 */
[----:B------:R-:W-:Y:S02]  /*bbc60*/  ISETP.GE.AND P4, PT, R240, c[0x0][0x17c], PT ;  /* 0x00005f00f0007a0c */ /* 0x000fe40003f86270 */
[C---:B------:R-:W-:Y:S01]  /*bbc70*/  IMAD.WIDE R192, R3.reuse, 0x4, R124 ;  /* 0x0000000403c07825 */ /* 0x040fe200078e027c */
[----:B------:R-:W2:Y:S04]  /*bbc80*/  LDL.LU R240, [R1+0x70] ;  /* 0x0000700001f07983 */ /* 0x000ea80000300800 */
[----:B------:R-:W3:Y:S04]  /*bbc90*/  LDL.LU R242, [R1+0x30] ;  /* 0x0000300001f27983 */ /* 0x000ee80000300800 */
[----:B------:R4:W-:Y:S01]  /*bbca0*/  @P2 STG.E [R190.64], R194 ;  /* 0x000000c2be002986 */ /* 0x0009e2000c101906 */
[----:B-1----:R-:W-:-:S03]  /*bbcb0*/  IMAD.WIDE R188, R3, 0x4, R186 ;  /* 0x0000000403bc7825 */ /* 0x002fc600078e02ba */
[----:B------:R-:W3:Y:S04]  /*bbcc0*/  LDL.LU R243, [R1+0x134] ;  /* 0x0001340001f37983 */ /* 0x000ee80000300800 */
[----:B------:R-:W-:Y:S01]  /*bbcd0*/  @P3 STG.E [R192.64], R241 ;  /* 0x000000f1c0003986 */ /* 0x000fe2000c101906 */
[----:B----4-:R-:W-:-:S03]  /*bbce0*/  IMAD.WIDE R190, R3, 0x4, R184 ;  /* 0x0000000403be7825 */ /* 0x010fc600078e02b8 */
[----:B------:R-:W4:Y:S04]  /*bbcf0*/  LDL.LU R194, [R1+0x2fa0] ;  /* 0x002fa00001c27983 */ /* 0x000f280000300800 */
[----:B------:R1:W-:Y:S04]  /*bbd00*/  @P5 STG.E [R188.64], R237 ;  /* 0x000000edbc005986 */ /* 0x0003e8000c101906 */
[----:B------:R1:W-:Y:S04]  /*bbd10*/  @P6 STG.E [R190.64], R239 ;  /* 0x000000efbe006986 */ /* 0x0003e8000c101906 */
[----:B-1----:R-:W4:Y:S04]  /*bbd20*/  LDL.LU R237, [R1+0xe4] ;  /* 0x0000e40001ed7983 */ /* 0x002f280000300800 */
[----:B------:R-:W4:Y:S01]  /*bbd30*/  LDL.LU R239, [R1+0x74] ;  /* 0x0000740001ef7983 */ /* 0x000f220000300800 */
[----:B------:R-:W-:-:S02]  /*bbd40*/  ISETP.LT.AND P0, PT, R235, c[0x0][0x178], !P0 ;  /* 0x00005e00eb007a0c */ /* 0x000fc40004701270 */
[----:B------:R-:W-:Y:S02]  /*bbd50*/  ISETP.LT.AND P2, PT, R232, c[0x0][0x178], !P1 ;  /* 0x00005e00e8007a0c */ /* 0x000fe40004f41270 */
[----:B------:R-:W-:Y:S02]  /*bbd60*/  ISETP.LT.AND P3, PT, R233, c[0x0][0x178], !P1 ;  /* 0x00005e00e9007a0c */ /* 0x000fe40004f61270 */
[C---:B------:R-:W-:Y:S01]  /*bbd70*/  IADD3 R0, R3.reuse, c[0x0][0x198], RZ ;  /* 0x0000660003007a10 */ /* 0x040fe20007ffe0ff */
[----:B------:R-:W-:Y:S01]  /*bbd80*/  IMAD.WIDE R190, R3, 0x4, R126 ;  /* 0x0000000403be7825 */ /* 0x000fe200078e027e */
[----:B------:R-:W-:Y:S02]  /*bbd90*/  ISETP.LT.AND P5, PT, R235, c[0x0][0x178], !P1 ;  /* 0x00005e00eb007a0c */ /* 0x000fe40004fa1270 */
[----:B------:R-:W-:Y:S01]  /*bbda0*/  ISETP.LT.AND P1, PT, R234, c[0x0][0x178], !P1 ;  /* 0x00005e00ea007a0c */ /* 0x000fe20004f21270 */
[----:B------:R-:W-:Y:S01]  /*bbdb0*/  IMAD.WIDE R192, R0, 0x4, R124 ;  /* 0x0000000400c07825 */ /* 0x000fe200078e027c */
[----:B------:R-:W-:-:S03]  /*bbdc0*/  ISETP.LT.AND P6, PT, R232, c[0x0][0x178], !P4 ;  /* 0x00005e00e8007a0c */ /* 0x000fc600067c1270 */
[C---:B------:R-:W-:Y:S01]  /*bbdd0*/  IMAD.WIDE R188, R0.reuse, 0x4, R186 ;  /* 0x0000000400bc7825 */ /* 0x040fe200078e02ba */
[----:B------:R1:W-:Y:S01]  /*bbde0*/  @P0 STG.E [R190.64], R238 ;  /* 0x000000eebe000986 */ /* 0x0003e2000c101906 */
[----:B------:R-:W-:Y:S02]  /*bbdf0*/  IADD3 R3, R0, c[0x0][0x198], RZ ;  /* 0x0000660000037a10 */ /* 0x000fe40007ffe0ff */
[----:B------:R-:W-:Y:S01]  /*bbe00*/  ISETP.LT.AND P0, PT, R233, c[0x0][0x178], !P4 ;  /* 0x00005e00e9007a0c */ /* 0x000fe20006701270 */
[----:B------:R1:W-:Y:S04]  /*bbe10*/  @P2 STG.E [R192.64], R195 ;  /* 0x000000c3c0002986 */ /* 0x0003e8000c101906 */
[----:B------:R1:W-:Y:S01]  /*bbe20*/  @P3 STG.E [R188.64], R236 ;  /* 0x000000ecbc003986 */ /* 0x0003e2000c101906 */
[----:B------:R-:W-:Y:S01]  /*bbe30*/  ISETP.LT.AND P3, PT, R234, c[0x0][0x178], !P4 ;  /* 0x00005e00ea007a0c */ /* 0x000fe20006761270 */
[----:B-1----:R-:W-:-:S02]  /*bbe40*/  IMAD.WIDE R190, R0, 0x4, R126 ;  /* 0x0000000400be7825 */ /* 0x002fc400078e027e */
[----:B------:R-:W4:Y:S02]  /*bbe50*/  LDL.LU R238, [R1+0x34] ;  /* 0x0000340001ee7983 */ /* 0x000f240000300800 */
[C---:B------:R-:W-:Y:S02]  /*bbe60*/  IMAD.WIDE R192, R3.reuse, 0x4, R124 ;  /* 0x0000000403c07825 */ /* 0x040fe400078e027c */
[----:B------:R-:W4:Y:S02]  /*bbe70*/  LDL.LU R241, [R1+0x120] ;  /* 0x0001200001f17983 */ /* 0x000f240000300800 */
[----:B------:R-:W-:Y:S02]  /*bbe80*/  IMAD.WIDE R188, R0, 0x4, R184 ;  /* 0x0000000400bc7825 */ /* 0x000fe400078e02b8 */
[----:B------:R-:W4:Y:S04]  /*bbe90*/  LDL.LU R236, [R1+0x2fa4] ;  /* 0x002fa40001ec7983 */ /* 0x000f280000300800 */
[----:B------:R-:W4:Y:S01]  /*bbea0*/  LDL.LU R195, [R1+0x2fa8] ;  /* 0x002fa80001c37983 */ /* 0x000f220000300800 */
[----:B------:R-:W-:-:S03]  /*bbeb0*/  IADD3 R0, R3, c[0x0][0x198], RZ ;  /* 0x0000660003007a10 */ /* 0x000fc60007ffe0ff */
[----:B--2---:R1:W-:Y:S04]  /*bbec0*/  @P1 STG.E [R188.64], R240 ;  /* 0x000000f0bc001986 */ /* 0x0043e8000c101906 */
[----:B---3--:R2:W-:Y:S01]  /*bbed0*/  @P5 STG.E [R190.64], R242 ;  /* 0x000000f2be005986 */ /* 0x0085e2000c101906 */
[----:B-1----:R-:W-:-:S03]  /*bbee0*/  IMAD.WIDE R188, R3, 0x4, R186 ;  /* 0x0000000403bc7825 */ /* 0x002fc600078e02ba */
[----:B------:R1:W-:Y:S01]  /*bbef0*/  @P6 STG.E [R192.64], R243 ;  /* 0x000000f3c0006986 */ /* 0x0003e2000c101906 */
[C---:B--2---:R-:W-:Y:S01]  /*bbf00*/  IMAD.WIDE R190, R3.reuse, 0x4, R184 ;  /* 0x0000000403be7825 */ /* 0x044fe200078e02b8 */
[----:B----4-:R-:W-:Y:S02]  /*bbf10*/  ISETP.GE.AND P2, PT, R194, c[0x0][0x17c], PT ;  /* 0x00005f00c2007a0c */ /* 0x010fe40003f46270 */
[----:B-1----:R-:W2:Y:S04]  /*bbf20*/  LDL.LU R243, [R1+0xc0] ;  /* 0x0000c00001f37983 */ /* 0x002ea80000300800 */
[----:B------:R-:W3:Y:S04]  /*bbf30*/  LDL.LU R194, [R1+0x50] ;  /* 0x0000500001c27983 */ /* 0x000ee80000300800 */
[----:B------:R-:W4:Y:S04]  /*bbf40*/  LDL.LU R240, [R1+0x2fac] ;  /* 0x002fac0001f07983 */ /* 0x000f280000300800 */
[----:B------:R1:W-:Y:S04]  /*bbf50*/  @P0 STG.E [R188.64], R237 ;  /* 0x000000edbc000986 */ /* 0x0003e8000c101906 */
[----:B------:R-:W2:Y:S04]  /*bbf60*/  LDL.LU R242, [R1+0x1b4] ;  /* 0x0001b40001f27983 */ /* 0x000ea80000300800 */
[----:B------:R1:W-:Y:S04]  /*bbf70*/  @P3 STG.E [R190.64], R239 ;  /* 0x000000efbe003986 */ /* 0x0003e8000c101906 */
[----:B-1----:R-:W2:Y:S01]  /*bbf80*/  LDL.LU R237, [R1+0x124] ;  /* 0x0001240001ed7983 */ /* 0x002ea20000300800 */
[----:B------:R-:W-:-:S03]  /*bbf90*/  IMAD.WIDE R188, R3, 0x4, R126 ;  /* 0x0000000403bc7825 */ /* 0x000fc600078e027e */
[----:B------:R-:W2:Y:S04]  /*bbfa0*/  LDL.LU R239, [R1+0xc4] ;  /* 0x0000c40001ef7983 */ /* 0x000ea80000300800 */
[----:B------:R-:W2:Y:S01]  /*bbfb0*/  LDL.LU R3, [R1+0x1b0] ;  /* 0x0001b00001037983 */ /* 0x000ea20000300800 */
[----:B------:R-:W-:Y:S02]  /*bbfc0*/  ISETP.LT.AND P4, PT, R235, c[0x0][0x178], !P4 ;  /* 0x00005e00eb007a0c */ /* 0x000fe40006781270 */
[----:B------:R-:W-:Y:S02]  /*bbfd0*/  ISETP.LT.AND P5, PT, R232, c[0x0][0x178], !P2 ;  /* 0x00005e00e8007a0c */ /* 0x000fe400057a1270 */
[----:B------:R-:W-:Y:S01]  /*bbfe0*/  ISETP.LT.AND P6, PT, R233, c[0x0][0x178], !P2 ;  /* 0x00005e00e9007a0c */ /* 0x000fe200057c1270 */
[----:B------:R-:W-:Y:S01]  /*bbff0*/  IMAD.WIDE R190, R0, 0x4, R124 ;  /* 0x0000000400be7825 */ /* 0x000fe200078e027c */
[----:B------:R-:W-:-:S02]  /*bc000*/  ISETP.LT.AND P3, PT, R234, c[0x0][0x178], !P2 ;  /* 0x00005e00ea007a0c */ /* 0x000fc40005761270 */
[----:B------:R-:W-:Y:S01]  /*bc010*/  ISETP.LT.AND P2, PT, R235, c[0x0][0x178], !P2 ;  /* 0x00005e00eb007a0c */ /* 0x000fe20005741270 */
[----:B------:R-:W-:-:S04]  /*bc020*/  IMAD.WIDE R192, R0, 0x4, R186 ;  /* 0x0000000400c07825 */ /* 0x000fc800078e02ba */
[----:B------:R1:W-:Y:S01]  /*bc030*/  @P4 STG.E [R188.64], R238 ;  /* 0x000000eebc004986 */ /* 0x0003e2000c101906 */
[----:B------:R-:W-:Y:S02]  /*bc040*/  ISETP.GE.AND P1, PT, R236, c[0x0][0x17c], PT ;  /* 0x00005f00ec007a0c */ /* 0x000fe40003f26270 */
[----:B------:R-:W-:Y:S02]  /*bc050*/  ISETP.GE.AND P0, PT, R195, c[0x0][0x17c], PT ;  /* 0x00005f00c3007a0c */ /* 0x000fe40003f06270 */
[----:B------:R-:W-:Y:S01]  /*bc060*/  ISETP.LT.AND P4, PT, R232, c[0x0][0x178], !P1 ;  /* 0x00005e00e8007a0c */ /* 0x000fe20004f81270 */
[----:B-1----:R-:W3:Y:S01]  /*bc070*/  LDL.LU R238, [R1+0x54] ;  /* 0x0000540001ee7983 */ /* 0x002ee20000300800 */
[----:B------:R-:W-:-:S03]  /*bc080*/  IMAD.WIDE R188, R0, 0x4, R184 ;  /* 0x0000000400bc7825 */ /* 0x000fc600078e02b8 */
[----:B------:R-:W3:Y:S04]  /*bc090*/  LDL.LU R195, [R1+0x1e0] ;  /* 0x0001e00001c37983 */ /* 0x000ee80000300800 */
[----:B------:R-:W3:Y:S04]  /*bc0a0*/  LDL.LU R236, [R1+0x160] ;  /* 0x0001600001ec7983 */ /* 0x000ee80000300800 */
[----:B--2---:R1:W-:Y:S01]  /*bc0b0*/  @P5 STG.E [R190.64], R3 ;  /* 0x00000003be005986 */ /* 0x0043e2000c101906 */
[----:B------:R-:W-:-:S03]  /*bc0c0*/  ISETP.LT.AND P5, PT, R233, c[0x0][0x178], !P1 ;  /* 0x00005e00e9007a0c */ /* 0x000fc60004fa1270 */
[----:B------:R2:W-:Y:S01]  /*bc0d0*/  @P6 STG.E [R192.64], R241 ;  /* 0x000000f1c0006986 */ /* 0x0005e2000c101906 */
[----:B------:R-:W-:-:S03]  /*bc0e0*/  ISETP.LT.AND P6, PT, R234, c[0x0][0x178], !P1 ;  /* 0x00005e00ea007a0c */ /* 0x000fc60004fc1270 */
[----:B------:R3:W-:Y:S01]  /*bc0f0*/  @P3 STG.E [R188.64], R243 ;  /* 0x000000f3bc003986 */ /* 0x0007e2000c101906 */
[C---:B-1----:R-:W-:Y:S01]  /*bc100*/  IADD3 R3, R0.reuse, c[0x0][0x198], RZ ;  /* 0x0000660000037a10 */ /* 0x042fe20007ffe0ff */
[----:B------:R-:W-:Y:S01]  /*bc110*/  IMAD.WIDE R190, R0, 0x4, R126 ;  /* 0x0000000400be7825 */ /* 0x000fe200078e027e */
[----:B----4-:R-:W-:Y:S02]  /*bc120*/  ISETP.GE.AND P3, PT, R240, c[0x0][0x17c], PT ;  /* 0x00005f00f0007a0c */ /* 0x010fe40003f66270 */
[----:B------:R-:W4:Y:S01]  /*bc130*/  LDL.LU R240, [R1+0xf0] ;  /* 0x0000f00001f07983 */ /* 0x000f220000300800 */
[----:B--2---:R-:W-:-:S03]  /*bc140*/  IMAD.WIDE R192, R3, 0x4, R124 ;  /* 0x0000000403c07825 */ /* 0x004fc600078e027c */
[----:B---3--:R1:W-:Y:S01]  /*bc150*/  @P2 STG.E [R190.64], R194 ;  /* 0x000000c2be002986 */ /* 0x0083e2000c101906 */
[----:B------:R-:W-:-:S03]  /*bc160*/  IMAD.WIDE R188, R3, 0x4, R186 ;  /* 0x0000000403bc7825 */ /* 0x000fc600078e02ba */
[----:B------:R-:W2:Y:S04]  /*bc170*/  LDL.LU R241, [R1+0x80] ;  /* 0x0000800001f17983 */ /* 0x000ea80000300800 */
[----:B------:R-:W3:Y:S01]  /*bc180*/  LDL.LU R243, [R1+0x1e4] ;  /* 0x0001e40001f37983 */ /* 0x000ee20000300800 */
[----:B-1----:R-:W-:-:S03]  /*bc190*/  IMAD.WIDE R190, R3, 0x4, R184 ;  /* 0x0000000403be7825 */ /* 0x002fc600078e02b8 */
[----:B------:R-:W3:Y:S04]  /*bc1a0*/  LDL.LU R194, [R1+0x2fb0] ;  /* 0x002fb00001c27983 */ /* 0x000ee80000300800 */
[----:B------:R-:W-:Y:S04]  /*bc1b0*/  @P4 STG.E [R192.64], R242 ;  /* 0x000000f2c0004986 */ /* 0x000fe8000c101906 */
[----:B------:R1:W-:Y:S04]  /*bc1c0*/  @P5 STG.E [R188.64], R237 ;  /* 0x000000edbc005986 */ /* 0x0003e8000c101906 */
[----:B------:R1:W-:Y:S04]  /*bc1d0*/  @P6 STG.E [R190.64], R239 ;  /* 0x000000efbe006986 */ /* 0x0003e8000c101906 */
[----:B-1----:R-:W3:Y:S04]  /*bc1e0*/  LDL.LU R237, [R1+0x164] ;  /* 0x0001640001ed7983 */ /* 0x002ee80000300800 */
[----:B------:R-:W3:Y:S01]  /*bc1f0*/  LDL.LU R239, [R1+0xf4] ;  /* 0x0000f40001ef7983 */ /* 0x000ee20000300800 */
        /* <DEDUP_REMOVED lines=17> */
[----:B------:R-:W3:Y:S02]  /*bc310*/  LDL.LU R238, [R1+0x84] ;  /* 0x0000840001ee7983 */ /* 0x000ee40000300800 */
[C---:B------:R-:W-:Y:S02]  /*bc320*/  IMAD.WIDE R192, R3.reuse, 0x4, R124 ;  /* 0x0000000403c07825 */ /* 0x040fe400078e027c */
[----:B------:R-:W3:Y:S02]  /*bc330*/  LDL.LU R242, [R1+0x1d0] ;  /* 0x0001d00001f27983 */ /* 0x000ee40000300800 */
[----:B------:R-:W-:Y:S02]  /*bc340*/  IMAD.WIDE R188, R0, 0x4, R184 ;  /* 0x0000000400bc7825 */ /* 0x000fe400078e02b8 */
[----:B------:R-:W3:Y:S04]  /*bc350*/  LDL.LU R236, [R1+0x2fb4] ;  /* 0x002fb40001ec7983 */ /* 0x000ee80000300800 */
[----:B------:R-:W3:Y:S01]  /*bc360*/  LDL.LU R195, [R1+0x2fb8] ;  /* 0x002fb80001c37983 */ /* 0x000ee20000300800 */
[----:B------:R-:W-:-:S03]  /*bc370*/  IADD3 R0, R3, c[0x0][0x198], RZ ;  /* 0x0000660003007a10 */ /* 0x000fc60007ffe0ff */
[----:B----4-:R1:W-:Y:S04]  /*bc380*/  @P0 STG.E [R188.64], R240 ;  /* 0x000000f0bc000986 */ /* 0x0103e8000c101906 */
[----:B--2---:R2:W-:Y:S01]  /*bc390*/  @P5 STG.E [R190.64], R241 ;  /* 0x000000f1be005986 */ /* 0x0045e2000c101906 */
[----:B-1----:R-:W-:-:S03]  /*bc3a0*/  IMAD.WIDE R188, R3, 0x4, R186 ;  /* 0x0000000403bc7825 */ /* 0x002fc600078e02ba */
[----:B---3--:R1:W-:Y:S01]  /*bc3b0*/  @P6 STG.E [R192.64], R243 ;  /* 0x000000f3c0006986 */ /* 0x0083e2000c101906 */
[----:B------:R-:W-:Y:S01]  /*bc3c0*/  ISETP.GE.AND P2, PT, R194, c[0x0][0x17c], PT ;  /* 0x00005f00c2007a0c */ /* 0x000fe20003f46270 */
[C---:B--2---:R-:W-:Y:S02]  /*bc3d0*/  IMAD.WIDE R190, R3.reuse, 0x4, R184 ;  /* 0x0000000403be7825 */ /* 0x044fe400078e02b8 */
        /* <DEDUP_REMOVED lines=180> */
[----:B------:R-:W-:Y:S01]  /*bcf20*/  ISETP.LT.AND P6, PT, R234, c[0x0][0x178], !P0 ;  /* 0x00005e00ea007a0c */ /* 0x000fe200047c1270 */
[C---:B-1----:R-:W-:Y:S01]  /*bcf30*/  IMAD.WIDE R190, R0.reuse, 0x4, R126 ;  /* 0x0000000400be7825 */ /* 0x042fe200078e027e */
[----:B------:R-:W-:Y:S01]  /*bcf40*/  IADD3 R0, R0, c[0x0][0x198], RZ ;  /* 0x0000660000007a10 */ /* 0x000fe20007ffe0ff */
[----:B------:R1:W-:Y:S01]  /*bcf50*/  @P4 STG.E [R188.64], R243 ;  /* 0x000000f3bc004986 */ /* 0x0003e2000c101906 */
[----:B----4-:R-:W-:-:S03]  /*bcf60*/  ISETP.GE.AND P4, PT, R240, c[0x0][0x17c], PT ;  /* 0x00005f00f0007a0c */ /* 0x010fc60003f86270 */
[----:B---3--:R3:W-:Y:S01]  /*bcf70*/  @P2 STG.E [R190.64], R194 ;  /* 0x000000c2be002986 */ /* 0x0087e2000c101906 */
[----:B--2---:R-:W-:-:S03]  /*bcf80*/  IMAD.WIDE R192, R0, 0x4, R184 ;  /* 0x0000000400c07825 */ /* 0x004fc600078e02b8 */
[----:B------:R-:W2:Y:S01]  /*bcf90*/  LDL.LU R240, [R1+0x78] ;  /* 0x0000780001f07983 */ /* 0x000ea20000300800 */
[----:B-1----:R-:W-:-:S03]  /*bcfa0*/  IMAD.WIDE R188, R0, 0x4, R124 ;  /* 0x0000000400bc7825 */ /* 0x002fc600078e027c */
[----:B------:R-:W4:Y:S01]  /*bcfb0*/  LDL.LU R242, [R1+0x38] ;  /* 0x0000380001f27983 */ /* 0x000f220000300800 */
[----:B---3--:R-:W-:-:S03]  /*bcfc0*/  IMAD.WIDE R190, R0, 0x4, R186 ;  /* 0x0000000400be7825 */ /* 0x008fc600078e02ba */
[----:B------:R-:W3:Y:S04]  /*bcfd0*/  LDL.LU R243, [R1+0x13c] ;  /* 0x00013c0001f37983 */ /* 0x000ee80000300800 */
        /* <DEDUP_REMOVED lines=24> */
[----:B------:R-:W-:Y:S02]  /*bd160*/  IMAD.WIDE R190, R3, 0x4, R126 ;  /* 0x0000000403be7825 */ /* 0x000fe400078e027e */
[----:B------:R-:W3:Y:S02]  /*bd170*/  LDL.LU R241, [R1+0x128] ;  /* 0x0001280001f17983 */ /* 0x000ee40000300800 */
[C---:B------:R-:W-:Y:S02]  /*bd180*/  IMAD.WIDE R192, R0.reuse, 0x4, R124 ;  /* 0x0000000400c07825 */ /* 0x040fe400078e027c */
[----:B------:R-:W3:Y:S04]  /*bd190*/  LDL.LU R236, [R1+0x2fe4] ;  /* 0x002fe40001ec7983 */ /* 0x000ee80000300800 */
[----:B------:R-:W3:Y:S01]  /*bd1a0*/  LDL.LU R195, [R1+0x2fe8] ;  /* 0x002fe80001c37983 */ /* 0x000ee20000300800 */
[----:B------:R-:W-:-:S03]  /*bd1b0*/  IADD3 R3, R0, c[0x0][0x198], RZ ;  /* 0x0000660000037a10 */ /* 0x000fc60007ffe0ff */
[----:B--2---:R1:W-:Y:S04]  /*bd1c0*/  @P1 STG.E [R188.64], R240 ;  /* 0x000000f0bc001986 */ /* 0x0043e8000c101906 */
[----:B----4-:R2:W-:Y:S04]  /*bd1d0*/  @P5 STG.E [R190.64], R242 ;  /* 0x000000f2be005986 */ /* 0x0105e8000c101906 */
[----:B---3--:R3:W-:Y:S01]  /*bd1e0*/  @P6 STG.E [R192.64], R243 ;  /* 0x000000f3c0006986 */ /* 0x0087e2000c101906 */
[----:B-1----:R-:W-:Y:S01]  /*bd1f0*/  IMAD.WIDE R188, R0, 0x4, R186 ;  /* 0x0000000400bc7825 */ /* 0x002fe200078e02ba */
[----:B------:R-:W-:-:S03]  /*bd200*/  ISETP.GE.AND P2, PT, R194, c[0x0][0x17c], PT ;  /* 0x00005f00c2007a0c */ /* 0x000fc60003f46270 */
[C---:B--2---:R-:W-:Y:S01]  /*bd210*/  IMAD.WIDE R190, R0.reuse, 0x4, R184 ;  /* 0x0000000400be7825 */ /* 0x044fe200078e02b8 */
[----:B---3--:R-:W2:Y:S04]  /*bd220*/  LDL.LU R243, [R1+0xc8] ;  /* 0x0000c80001f37983 */ /* 0x008ea80000300800 */
        /* <DEDUP_REMOVED lines=397> */
[----:B------:R-:W-:-:S04]  /*beb00*/  ISETP.GE.AND P0, PT, R236, c[0x0][0x17c], PT ;  /* 0x00005f00ec007a0c */ /* 0x000fc80003f06270 */
[----:B------:R-:W-:Y:S02]  /*beb10*/  ISETP.LT.AND P3, PT, R232, c[0x0][0x178], !P0 ;  /* 0x00005e00e8007a0c */ /* 0x000fe40004761270 */
[----:B------:R-:W-:Y:S01]  /*beb20*/  ISETP.GE.AND P1, PT, R195, c[0x0][0x17c], PT ;  /* 0x00005f00c3007a0c */ /* 0x000fe20003f26270 */
        /* <DEDUP_REMOVED lines=38> */
[----:B------:R1:W-:Y:S01]  /*bed90*/  @P2 STG.E [R192.64], R195 ;  /* 0x000000c3c0002986 */ /* 0x0003e2000c101906 */
[----:B------:R-:W-:-:S03]  /*beda0*/  ISETP.LT.AND P2, PT, R234, c[0x0][0x178], !P4 ;  /* 0x00005e00ea007a0c */ /* 0x000fc60006741270 */
[----:B------:R1:W-:Y:S02]  /*bedb0*/  @P3 STG.E [R188.64], R236 ;  /* 0x000000ecbc003986 */ /* 0x0003e4000c101906 */
[C---:B-1----:R-:W-:Y:S02]  /*bedc0*/  IMAD.WIDE R190, R0.reuse, 0x4, R126 ;  /* 0x0000000400be7825 */ /* 0x042fe400078e027e */
[----:B------:R-:W3:Y:S02]  /*bedd0*/  LDL.LU R238, [R1+0x354] ;  /* 0x0003540001ee7983 */ /* 0x000ee40000300800 */
[----:B------:R-:W-:Y:S02]  /*bede0*/  IMAD.WIDE R192, R3, 0x4, R124 ;  /* 0x0000000403c07825 */ /* 0x000fe400078e027c */
[----:B------:R-:W3:Y:S02]  /*bedf0*/  LDL.LU R241, [R1+0x4f0] ;  /* 0x0004f00001f17983 */ /* 0x000ee40000300800 */
[----:B------:R-:W-:-:S02]  /*bee00*/  IMAD.WIDE R188, R0, 0x4, R184 ;  /* 0x0000000400bc7825 */ /* 0x000fc400078e02b8 */
        /* <DEDUP_REMOVED lines=66> */
[----:B------:R-:W-:-:S03]  /*bf230*/  IADD3 R3, R0, c[0x0][0x198], RZ ;  /* 0x0000660000037a10 */ /* 0x000fc60007ffe0ff */
[----:B------:R1:W-:Y:S01]  /*bf240*/  @P3 STG.E [R192.64], R195 ;  /* 0x000000c3c0003986 */ /* 0x0003e2000c101906 */
[----:B------:R-:W-:-:S03]  /*bf250*/  ISETP.LT.AND P3, PT, R233, c[0x0][0x178], !P2 ;  /* 0x00005e00e9007a0c */ /* 0x000fc60005761270 */
[----:B------:R1:W-:Y:S01]  /*bf260*/  @P4 STG.E [R188.64], R236 ;  /* 0x000000ecbc004986 */ /* 0x0003e2000c101906 */
[----:B------:R-:W-:Y:S01]  /*bf270*/  ISETP.LT.AND P4, PT, R234, c[0x0][0x178], !P2 ;  /* 0x00005e00ea007a0c */ /* 0x000fe20005781270 */
        /* <DEDUP_REMOVED lines=109> */
[----:B------:R-:W-:Y:S01]  /*bf950*/  ISETP.GE.AND P3, PT, R236, c[0x0][0x17c], PT ;  /* 0x00005f00ec007a0c */ /* 0x000fe20003f66270 */
[----:B-1----:R-:W3:Y:S01]  /*bf960*/  LDL.LU R238, [R1+0x2cc] ;  /* 0x0002cc0001ee7983 */ /* 0x002ee20000300800 */
[----:B------:R-:W-:Y:S01]  /*bf970*/  ISETP.LT.AND P4, PT, R232, c[0x0][0x178], !P2 ;  /* 0x00005e00e8007a0c */ /* 0x000fe20005781270 */
[----:B------:R-:W-:Y:S02]  /*bf980*/  IMAD.WIDE R188, R3, 0x4, R184 ;  /* 0x0000000403bc7825 */ /* 0x000fe400078e02b8 */
        /* <DEDUP_REMOVED lines=1208> */
[----:B------:R-:W-:-:S05]  /*c4510*/  ISETP.LT.AND P2, PT, R235, c[0x0][0x178], !P2 ;  /* 0x00005e00eb007a0c */ /* 0x000fca0005741270 */
[----:B------:R1:W-:Y:S01]  /*c4520*/  @P4 STG.E [R188.64], R238 ;  /* 0x000000eebc004986 */ /* 0x0003e2000c101906 */
[----:B------:R-:W-:Y:S01]  /*c4530*/  IMAD.WIDE R192, R3, 0x4, R186 ;  /* 0x0000000403c07825 */ /* 0x000fe200078e02ba */
[----:B------:R-:W-:Y:S02]  /*c4540*/  ISETP.GE.AND P1, PT, R236, c[0x0][0x17c], PT ;  /* 0x00005f00ec007a0c */ /* 0x000fe40003f26270 */
[----:B------:R-:W-:Y:S01]  /*c4550*/  ISETP.GE.AND P0, PT, R195, c[0x0][0x17c], PT ;  /* 0x00005f00c3007a0c */ /* 0x000fe20003f06270 */
[----:B-1----:R-:W3:Y:S04]  /*c4560*/  LDL.LU R238, [R1+0x3cc] ;  /* 0x0003cc0001ee7983 */ /* 0x002ee80000300800 */
[----:B------:R-:W3:Y:S04]  /*c4570*/  LDL.LU R195, [R1+0x918] ;  /* 0x0009180001c37983 */ /* 0x000ee80000300800 */
[----:B------:R-:W3:Y:S01]  /*c4580*/  LDL.LU R236, [R1+0x8d8] ;  /* 0x0008d80001ec7983 */ /* 0x000ee20000300800 */
[----:B------:R-:W-:Y:S01]  /*c4590*/  ISETP.LT.AND P4, PT, R233, c[0x0][0x178], !P0 ;  /* 0x00005e00e9007a0c */ /* 0x000fe20004781270 */
[----:B------:R-:W-:-:S02]  /*c45a0*/  IMAD.WIDE R188, R3, 0x4, R184 ;  /* 0x0000000403bc7825 */ /* 0x000fc400078e02b8 */
        /* <DEDUP_REMOVED lines=25> */
[----:B------:R-:W-:-:S04]  /*c4740*/  IMAD.WIDE R188, R3, 0x4, R126 ;  /* 0x0000000403bc7825 */ /* 0x000fc800078e027e */
[----:B------:R-:W-:-:S04]  /*c4750*/  IMAD.WIDE R190, R0, 0x4, R124 ;  /* 0x0000000400be7825 */ /* 0x000fc800078e027c */
[----:B------:R-:W-:Y:S01]  /*c4760*/  IMAD.WIDE R192, R0, 0x4, R186 ;  /* 0x0000000400c07825 */ /* 0x000fe200078e02ba */
[----:B------:R1:W-:Y:S01]  /*c4770*/  @P0 STG.E [R188.64], R238 ;  /* 0x000000eebc000986 */ /* 0x0003e2000c101906 */
[----:B------:R-:W-:-:S03]  /*c4780*/  ISETP.LT.AND P4, PT, R235, c[0x0][0x178], !P1 ;  /* 0x00005e00eb007a0c */ /* 0x000fc60004f81270 */
[----:B------:R-:W-:Y:S01]  /*c4790*/  @P2 STG.E [R190.64], R195 ;  /* 0x000000c3be002986 */ /* 0x000fe2000c101906 */
[----:B------:R-:W-:-:S03]  /*c47a0*/  ISETP.LT.AND P1, PT, R234, c[0x0][0x178], !P1 ;  /* 0x00005e00ea007a0c */ /* 0x000fc60004f21270 */
[----:B------:R1:W-:Y:S04]  /*c47b0*/  @P5 STG.E [R192.64], R236 ;  /* 0x000000ecc0005986 */ /* 0x0003e8000c101906 */
[----:B-1----:R-:W3:Y:S04]  /*c47c0*/  LDL.LU R238, [R1+0x4cc] ;  /* 0x0004cc0001ee7983 */ /* 0x002ee80000300800 */
[----:B------:R-:W3:Y:S01]  /*c47d0*/  LDL.LU R242, [R1+0x908] ;  /* 0x0009080001f27983 */ /* 0x000ee20000300800 */
[----:B------:R-:W-:-:S03]  /*c47e0*/  ISETP.LT.AND P6, PT, R232, c[0x0][0x178], !P3 ;  /* 0x00005e00e8007a0c */ /* 0x000fc60005fc1270 */
[----:B------:R-:W3:Y:S04]  /*c47f0*/  LDL.LU R236, [R1+0x3180] ;  /* 0x0031800001ec7983 */ /* 0x000ee80000300800 */
[----:B------:R-:W3:Y:S01]  /*c4800*/  LDL.LU R195, [R1+0x3190] ;  /* 0x0031900001c37983 */ /* 0x000ee20000300800 */
[C---:B------:R-:W-:Y:S02]  /*c4810*/  IADD3 R3, R0.reuse, c[0x0][0x198], RZ ;  /* 0x0000660000037a10 */ /* 0x040fe40007ffe0ff */
[----:B------:R-:W-:Y:S01]  /*c4820*/  ISETP.LT.AND P0, PT, R233, c[0x0][0x178], !P3 ;  /* 0x00005e00e9007a0c */ /* 0x000fe20005f01270 */
[----:B------:R-:W-:Y:S01]  /*c4830*/  IMAD.WIDE R188, R0, 0x4, R184 ;  /* 0x0000000400bc7825 */ /* 0x000fe200078e02b8 */
[----:B------:R-:W-:-:S03]  /*c4840*/  ISETP.LT.AND P2, PT, R234, c[0x0][0x178], !P3 ;  /* 0x00005e00ea007a0c */ /* 0x000fc60005f41270 */
[----:B------:R-:W-:-:S04]  /*c4850*/  IMAD.WIDE R190, R0, 0x4, R126 ;  /* 0x0000000400be7825 */ /* 0x000fc800078e027e */
[C---:B------:R-:W-:Y:S01]  /*c4860*/  IMAD.WIDE R192, R3.reuse, 0x4, R124 ;  /* 0x0000000403c07825 */ /* 0x040fe200078e027c */
[C---:B------:R-:W-:Y:S01]  /*c4870*/  IADD3 R0, R3.reuse, c[0x0][0x198], RZ ;  /* 0x0000660003007a10 */ /* 0x040fe20007ffe0ff */
        /* <DEDUP_REMOVED lines=17> */
[----:B------:R-:W-:-:S11]  /*c4990*/  ISETP.LT.AND P4, PT, R232, c[0x0][0x178], !P5 ;  /* 0x00005e00e8007a0c */ /* 0x000fd60006f81270 */
[----:B------:R1:W-:Y:S01]  /*c49a0*/  @P3 STG.E [R188.64], R238 ;  /* 0x000000eebc003986 */ /* 0x0003e2000c101906 */
[----:B------:R-:W-:Y:S02]  /*c49b0*/  ISETP.GE.AND P1, PT, R236, c[0x0][0x17c], PT ;  /* 0x00005f00ec007a0c */ /* 0x000fe40003f26270 */
[----:B------:R-:W-:Y:S01]  /*c49c0*/  ISETP.GE.AND P2, PT, R195, c[0x0][0x17c], PT ;  /* 0x00005f00c3007a0c */ /* 0x000fe20003f46270 */
[----:B-1----:R-:W3:Y:S04]  /*c49d0*/  LDL.LU R238, [R1+0x63c] ;  /* 0x00063c0001ee7983 */ /* 0x002ee80000300800 */
[----:B------:R-:W3:Y:S04]  /*c49e0*/  LDL.LU R195, [R1+0x978] ;  /* 0x0009780001c37983 */ /* 0x000ee80000300800 */
[----:B------:R-:W3:Y:S01]  /*c49f0*/  LDL.LU R236, [R1+0x938] ;  /* 0x0009380001ec7983 */ /* 0x000ee20000300800 */
[----:B------:R-:W-:Y:S01]  /*c4a00*/  ISETP.LT.AND P6, PT, R233, c[0x0][0x178], !P5 ;  /* 0x00005e00e9007a0c */ /* 0x000fe20006fc1270 */
[----:B------:R-:W-:Y:S01]  /*c4a10*/  IMAD.WIDE R190, R0, 0x4, R124 ;  /* 0x0000000400be7825 */ /* 0x000fe200078e027c */
[----:B------:R-:W-:-:S02]  /*c4a20*/  ISETP.LT.AND P0, PT, R234, c[0x0][0x178], !P5 ;  /* 0x00005e00ea007a0c */ /* 0x000fc40006f01270 */
[----:B------:R-:W-:Y:S01]  /*c4a30*/  ISETP.LT.AND P5, PT, R235, c[0x0][0x178], !P5 ;  /* 0x00005e00eb007a0c */ /* 0x000fe20006fa1270 */
[----:B------:R-:W-:Y:S01]  /*c4a40*/  IMAD.WIDE R192, R0, 0x4, R186 ;  /* 0x0000000400c07825 */ /* 0x000fe200078e02ba */
[----:B------:R-:W-:-:S03]  /*c4a50*/  ISETP.LT.AND P3, PT, R233, c[0x0][0x178], !P2 ;  /* 0x00005e00e9007a0c */ /* 0x000fc60005761270 */
[----:B------:R-:W-:Y:S01]  /*c4a60*/  IMAD.WIDE R188, R0, 0x4, R184 ;  /* 0x0000000400bc7825 */ /* 0x000fe200078e02b8 */
        /* <DEDUP_REMOVED lines=28> */
[----:B------:R1:W-:Y:S04]  /*c4c30*/  @P2 STG.E [R188.64], R238 ;  /* 0x000000eebc002986 */ /* 0x0003e8000c101906 */
[----:B------:R-:W-:Y:S04]  /*c4c40*/  @P5 STG.E [R190.64], R195 ;  /* 0x000000c3be005986 */ /* 0x000fe8000c101906 */
[----:B------:R1:W-:Y:S04]  /*c4c50*/  @P6 STG.E [R192.64], R236 ;  /* 0x000000ecc0006986 */ /* 0x0003e8000c101906 */
[----:B-1----:R-:W3:Y:S04]  /*c4c60*/  LDL.LU R238, [R1+0x6fc] ;  /* 0x0006fc0001ee7983 */ /* 0x002ee80000300800 */
[----:B------:R-:W3:Y:S04]  /*c4c70*/  LDL.LU R241, [R1+0x968] ;  /* 0x0009680001f17983 */ /* 0x000ee80000300800 */
[----:B------:R-:W3:Y:S04]  /*c4c80*/  LDL.LU R236, [R1+0x319c] ;  /* 0x00319c0001ec7983 */ /* 0x000ee80000300800 */
[----:B------:R-:W3:Y:S01]  /*c4c90*/  LDL.LU R195, [R1+0x31a4] ;  /* 0x0031a40001c37983 */ /* 0x000ee20000300800 */
[----:B------:R-:W-:-:S02]  /*c4ca0*/  ISETP.LT.AND P3, PT, R235, c[0x0][0x178], !P1 ;  /* 0x00005e00eb007a0c */ /* 0x000fc40004f61270 */
[----:B------:R-:W-:Y:S02]  /*c4cb0*/  ISETP.LT.AND P1, PT, R234, c[0x0][0x178], !P1 ;  /* 0x00005e00ea007a0c */ /* 0x000fe40004f21270 */
[----:B------:R-:W-:Y:S02]  /*c4cc0*/  ISETP.LT.AND P4, PT, R232, c[0x0][0x178], !P0 ;  /* 0x00005e00e8007a0c */ /* 0x000fe40004781270 */
[----:B------:R-:W-:Y:S02]  /*c4cd0*/  IADD3 R0, R3, c[0x0][0x198], RZ ;  /* 0x0000660003007a10 */ /* 0x000fe40007ffe0ff */
        /* <DEDUP_REMOVED lines=24> */
[----:B------:R-:W-:Y:S02]  /*c4e60*/  ISETP.LT.AND P4, PT, R233, c[0x0][0x178], !P2 ;  /* 0x00005e00e9007a0c */ /* 0x000fe40005781270 */
[----:B------:R-:W-:-:S02]  /*c4e70*/  ISETP.LT.AND P5, PT, R234, c[0x0][0x178], !P2 ;  /* 0x00005e00ea007a0c */ /* 0x000fc400057a1270 */
[----:B------:R-:W-:-:S05]  /*c4e80*/  ISETP.LT.AND P6, PT, R235, c[0x0][0x178], !P2 ;  /* 0x00005e00eb007a0c */ /* 0x000fca00057c1270 */
[----:B------:R1:W-:Y:S01]  /*c4e90*/  @P1 STG.E [R188.64], R238 ;  /* 0x000000eebc001986 */ /* 0x0003e2000c101906 */
[----:B------:R-:W-:Y:S02]  /*c4ea0*/  ISETP.GE.AND P0, PT, R236, c[0x0][0x17c], PT ;  /* 0x00005f00ec007a0c */ /* 0x000fe40003f06270 */
[----:B------:R-:W-:Y:S01]  /*c4eb0*/  ISETP.GE.AND P2, PT, R195, c[0x0][0x17c], PT ;  /* 0x00005f00c3007a0c */ /* 0x000fe20003f46270 */
[----:B-1----:R-:W3:Y:S04]  /*c4ec0*/  LDL.LU R238, [R1+0x8cc] ;  /* 0x0008cc0001ee7983 */ /* 0x002ee80000300800 */
[----:B------:R-:W3:Y:S04]  /*c4ed0*/  LDL.LU R195, [R1+0x9a8] ;  /* 0x0009a80001c37983 */ /* 0x000ee80000300800 */
[----:B------:R-:W3:Y:S01]  /*c4ee0*/  LDL.LU R236, [R1+0x988] ;  /* 0x0009880001ec7983 */ /* 0x000ee20000300800 */
[----:B------:R-:W-:-:S04]  /*c4ef0*/  IMAD.WIDE R190, R3, 0x4, R124 ;  /* 0x0000000403be7825 */ /* 0x000fc800078e027c */
        /* <DEDUP_REMOVED lines=275> */
[----:B------:R-:W-:Y:S02]  /*c6030*/  IADD3 R0, R3, c[0x0][0x198], RZ ;  /* 0x0000660003007a10 */ /* 0x000fe40007ffe0ff */
[----:B------:R-:W-:Y:S01]  /*c6040*/  ISETP.LT.AND P4, PT, R235, c[0x0][0x178], !P4 ;  /* 0x00005e00eb007a0c */ /* 0x000fe20006781270 */
        /* <DEDUP_REMOVED lines=19> */
[----:B------:R-:W-:Y:S01]  /*c6180*/  ISETP.LT.AND P6, PT, R235, c[0x0][0x178], !P1 ;  /* 0x00005e00eb007a0c */ /* 0x000fe20004fc1270 */
[----:B------:R1:W-:Y:S01]  /*c6190*/  @P4 STG.E [R188.64], R238 ;  /* 0x000000eebc004986 */ /* 0x0003e2000c101906 */
[----:B------:R-:W-:-:S02]  /*c61a0*/  ISETP.GE.AND P0, PT, R236, c[0x0][0x17c], PT ;  /* 0x00005f00ec007a0c */ /* 0x000fc40003f06270 */
        /* <DEDUP_REMOVED lines=128> */
[C---:B------:R-:W-:Y:S02]  /*c69b0*/  IADD3 R3, R0.reuse, c[0x0][0x198], RZ ;  /* 0x0000660000037a10 */ /* 0x040fe40007ffe0ff */
[----:B------:R-:W-:Y:S01]  /*c69c0*/  ISETP.LT.AND P4, PT, R235, c[0x0][0x178], !P4 ;  /* 0x00005e00eb007a0c */ /* 0x000fe20006781270 */
        /* <DEDUP_REMOVED lines=707> */
[----:B-1----:R-:W4:Y:S04]  /*c9600*/  LDL.LU R238, [R1+0xa8c] ;  /* 0x000a8c0001ee7983 */ /* 0x002f280000300800 */
[----:B------:R-:W4:Y:S04]  /*c9610*/  LDL.LU R195, [R1+0xd18] ;  /* 0x000d180001c37983 */ /* 0x000f280000300800 */
[----:B------:R-:W4:Y:S01]  /*c9620*/  LDL.LU R236, [R1+0xcb8] ;  /* 0x000cb80001ec7983 */ /* 0x000f220000300800 */
[----:B------:R-:W-:-:S04]  /*c9630*/  IMAD.WIDE R190, R0, 0x4, R124 ;  /* 0x0000000400be7825 */ /* 0x000fc800078e027c */
[----:B------:R-:W-:-:S04]  /*c9640*/  IMAD.WIDE R192, R0, 0x4, R186 ;  /* 0x0000000400c07825 */ /* 0x000fc800078e02ba */
[----:B------:R-:W-:Y:S01]  /*c9650*/  IMAD.WIDE R188, R0, 0x4, R184 ;  /* 0x0000000400bc7825 */ /* 0x000fe200078e02b8 */
[----:B------:R-:W-:Y:S01]  /*c9660*/  ISETP.LT.AND P4, PT, R234, c[0x0][0x178], !P1 ;  /* 0x00005e00ea007a0c */ /* 0x000fe20004f81270 */
[----:B--2---:R1:W-:Y:S04]  /*c9670*/  @P5 STG.E [R190.64], R3 ;  /* 0x00000003be005986 */ /* 0x0043e8000c101906 */
[----:B------:R-:W-:Y:S01]  /*c9680*/  @P2 STG.E [R192.64], R242 ;  /* 0x000000f2c0002986 */ /* 0x000fe2000c101906 */
[----:B------:R-:W-:Y:S02]  /*c9690*/  ISETP.LT.AND P2, PT, R232, c[0x0][0x178], !P1 ;  /* 0x00005e00e8007a0c */ /* 0x000fe40004f41270 */
[----:B------:R-:W-:Y:S01]  /*c96a0*/  ISETP.LT.AND P5, PT, R233, c[0x0][0x178], !P1 ;  /* 0x00005e00e9007a0c */ /* 0x000fe20004fa1270 */
[C---:B-1----:R-:W-:Y:S01]  /*c96b0*/  IMAD.WIDE R190, R0.reuse, 0x4, R126 ;  /* 0x0000000400be7825 */ /* 0x042fe200078e027e */
[----:B------:R-:W-:Y:S01]  /*c96c0*/  IADD3 R0, R0, c[0x0][0x198], RZ ;  /* 0x0000660000007a10 */ /* 0x000fe20007ffe0ff */
[----:B------:R1:W-:Y:S01]  /*c96d0*/  @P3 STG.E [R188.64], R243 ;  /* 0x000000f3bc003986 */ /* 0x0003e2000c101906 */
[----:B------:R-:W-:-:S03]  /*c96e0*/  ISETP.LT.AND P1, PT, R235, c[0x0][0x178], !P1 ;  /* 0x00005e00eb007a0c */ /* 0x000fc60004f21270 */
[----:B---3--:R2:W-:Y:S01]  /*c96f0*/  @P6 STG.E [R190.64], R194 ;  /* 0x000000c2be006986 */ /* 0x0085e2000c101906 */
[----:B------:R-:W-:Y:S01]  /*c9700*/  ISETP.LT.AND P6, PT, R232, c[0x0][0x178], !P0 ;  /* 0x00005e00e8007a0c */ /* 0x000fe200047c1270 */
[C---:B-1----:R-:W-:Y:S01]  /*c9710*/  IMAD.WIDE R188, R0.reuse, 0x4, R124 ;  /* 0x0000000400bc7825 */ /* 0x042fe200078e027c */
[----:B------:R-:W-:-:S04]  /*c9720*/  IADD3 R3, R0, c[0x0][0x198], RZ ;  /* 0x0000660000037a10 */ /* 0x000fc80007ffe0ff */
[----:B------:R1:W-:Y:S01]  /*c9730*/  @P2 STG.E [R188.64], R241 ;  /* 0x000000f1bc002986 */ /* 0x0003e2000c101906 */
[----:B------:R-:W-:Y:S01]  /*c9740*/  ISETP.LT.AND P2, PT, R233, c[0x0][0x178], !P0 ;  /* 0x00005e00e9007a0c */ /* 0x000fe20004741270 */
[----:B--2---:R-:W-:Y:S01]  /*c9750*/  IMAD.WIDE R190, R0, 0x4, R186 ;  /* 0x0000000400be7825 */ /* 0x004fe200078e02ba */
[----:B----4-:R-:W-:Y:S02]  /*c9760*/  ISETP.GE.AND P3, PT, R240, c[0x0][0x17c], PT ;  /* 0x00005f00f0007a0c */ /* 0x010fe40003f66270 */
[----:B------:R-:W2:Y:S01]  /*c9770*/  LDL.LU R240, [R1+0xc68] ;  /* 0x000c680001f07983 */ /* 0x000ea20000300800 */
[----:B------:R-:W-:-:S03]  /*c9780*/  IMAD.WIDE R192, R0, 0x4, R184 ;  /* 0x0000000400c07825 */ /* 0x000fc600078e02b8 */
[----:B------:R-:W3:Y:S01]  /*c9790*/  LDL.LU R242, [R1+0xb98] ;  /* 0x000b980001f27983 */ /* 0x000ee20000300800 */
[----:B-1----:R-:W-:-:S03]  /*c97a0*/  IMAD.WIDE R188, R0, 0x4, R126 ;  /* 0x0000000400bc7825 */ /* 0x002fc600078e027e */
[----:B------:R1:W-:Y:S04]  /*c97b0*/  @P5 STG.E [R190.64], R237 ;  /* 0x000000edbe005986 */ /* 0x0003e8000c101906 */
[----:B------:R4:W-:Y:S04]  /*c97c0*/  @P4 STG.E [R192.64], R239 ;  /* 0x000000efc0004986 */ /* 0x0009e8000c101906 */
[----:B------:R-:W3:Y:S01]  /*c97d0*/  LDL.LU R243, [R1+0xd1c] ;  /* 0x000d1c0001f37983 */ /* 0x000ee20000300800 */
[----:B-1----:R-:W-:-:S03]  /*c97e0*/  IMAD.WIDE R190, R3, 0x4, R124 ;  /* 0x0000000403be7825 */ /* 0x002fc600078e027c */
[----:B------:R-:W3:Y:S01]  /*c97f0*/  LDL.LU R194, [R1+0x32dc] ;  /* 0x0032dc0001c27983 */ /* 0x000ee20000300800 */
[----:B----4-:R-:W-:-:S03]  /*c9800*/  IMAD.WIDE R192, R3, 0x4, R186 ;  /* 0x0000000403c07825 */ /* 0x010fc600078e02ba */
[----:B------:R-:W4:Y:S04]  /*c9810*/  LDL.LU R237, [R1+0xcbc] ;  /* 0x000cbc0001ed7983 */ /* 0x000f280000300800 */
[----:B------:R-:W4:Y:S04]  /*c9820*/  LDL.LU R239, [R1+0xc6c] ;  /* 0x000c6c0001ef7983 */ /* 0x000f280000300800 */
[----:B------:R1:W-:Y:S04]  /*c9830*/  @P1 STG.E [R188.64], R238 ;  /* 0x000000eebc001986 */ /* 0x0003e8000c101906 */
[----:B------:R-:W-:Y:S04]  /*c9840*/  @P6 STG.E [R190.64], R195 ;  /* 0x000000c3be006986 */ /* 0x000fe8000c101906 */
[----:B------:R1:W-:Y:S04]  /*c9850*/  @P2 STG.E [R192.64], R236 ;  /* 0x000000ecc0002986 */ /* 0x0003e8000c101906 */
[----:B-1----:R-:W4:Y:S04]  /*c9860*/  LDL.LU R238, [R1+0xb9c] ;  /* 0x000b9c0001ee7983 */ /* 0x002f280000300800 */
[----:B------:R-:W4:Y:S04]  /*c9870*/  LDL.LU R241, [R1+0xd08] ;  /* 0x000d080001f17983 */ /* 0x000f280000300800 */
[----:B------:R-:W4:Y:S01]  /*c9880*/  LDL.LU R236, [R1+0x32e0] ;  /* 0x0032e00001ec7983 */ /* 0x000f220000300800 */
[----:B------:R-:W-:-:S02]  /*c9890*/  ISETP.LT.AND P4, PT, R234, c[0x0][0x178], !P0 ;  /* 0x00005e00ea007a0c */ /* 0x000fc40004781270 */
[----:B------:R-:W-:Y:S02]  /*c98a0*/  ISETP.LT.AND P0, PT, R235, c[0x0][0x178], !P0 ;  /* 0x00005e00eb007a0c */ /* 0x000fe40004701270 */
[----:B------:R-:W-:Y:S01]  /*c98b0*/  ISETP.LT.AND P5, PT, R232, c[0x0][0x178], !P3 ;  /* 0x00005e00e8007a0c */ /* 0x000fe20005fa1270 */
[----:B------:R-:W-:Y:S01]  /*c98c0*/  IMAD.WIDE R188, R3, 0x4, R184 ;  /* 0x0000000403bc7825 */ /* 0x000fe200078e02b8 */
[----:B------:R-:W-:Y:S01]  /*c98d0*/  ISETP.LT.AND P6, PT, R233, c[0x0][0x178], !P3 ;  /* 0x00005e00e9007a0c */ /* 0x000fe20005fc1270 */
[----:B------:R-:W4:Y:S01]  /*c98e0*/  LDL.LU R195, [R1+0x32e8] ;  /* 0x0032e80001c37983 */ /* 0x000f220000300800 */
[----:B------:R-:W-:Y:S01]  /*c98f0*/  ISETP.LT.AND P2, PT, R234, c[0x0][0x178], !P3 ;  /* 0x00005e00ea007a0c */ /* 0x000fe20005f41270 */
[C---:B------:R-:W-:Y:S01]  /*c9900*/  IMAD.WIDE R190, R3.reuse, 0x4, R126 ;  /* 0x0000000403be7825 */ /* 0x040fe200078e027e */
[----:B------:R-:W-:-:S05]  /*c9910*/  IADD3 R0, R3, c[0x0][0x198], RZ ;  /* 0x0000660003007a10 */ /* 0x000fca0007ffe0ff */
[C---:B------:R-:W-:Y:S01]  /*c9920*/  IMAD.WIDE R192, R0.reuse, 0x4, R124 ;  /* 0x0000000400c07825 */ /* 0x040fe200078e027c */
[C---:B------:R-:W-:Y:S01]  /*c9930*/  IADD3 R3, R0.reuse, c[0x0][0x198], RZ ;  /* 0x0000660000037a10 */ /* 0x040fe20007ffe0ff */
[----:B--2---:R1:W-:Y:S04]  /*c9940*/  @P4 STG.E [R188.64], R240 ;  /* 0x000000f0bc004986 */ /* 0x0043e8000c101906 */
[----:B---3--:R2:W-:Y:S01]  /*c9950*/  @P0 STG.E [R190.64], R242 ;  /* 0x000000f2be000986 */ /* 0x0085e2000c101906 */
[----:B-1----:R-:W-:-:S04]  /*c9960*/  IMAD.WIDE R188, R0, 0x4, R186 ;  /* 0x0000000400bc7825 */ /* 0x002fc800078e02ba */
[----:B--2---:R-:W-:Y:S01]  /*c9970*/  IMAD.WIDE R190, R0, 0x4, R184 ;  /* 0x0000000400be7825 */ /* 0x004fe200078e02b8 */
[----:B------:R-:W-:Y:S01]  /*c9980*/  @P5 STG.E [R192.64], R243 ;  /* 0x000000f3c0005986 */ /* 0x000fe2000c101906 */
[----:B------:R-:W-:-:S03]  /*c9990*/  ISETP.GE.AND P1, PT, R194, c[0x0][0x17c], PT ;  /* 0x00005f00c2007a0c */ /* 0x000fc60003f26270 */
[----:B------:R-:W2:Y:S04]  /*c99a0*/  LDL.LU R242, [R1+0xca8] ;  /* 0x000ca80001f27983 */ /* 0x000ea80000300800 */
[----:B----4-:R1:W-:Y:S04]  /*c99b0*/  @P6 STG.E [R188.64], R237 ;  /* 0x000000edbc006986 */ /* 0x0103e8000c101906 */
[----:B------:R-:W3:Y:S04]  /*c99c0*/  LDL.LU R194, [R1+0xc38] ;  /* 0x000c380001c27983 */ /* 0x000ee80000300800 */
[----:B------:R4:W-:Y:S01]  /*c99d0*/  @P2 STG.E [R190.64], R239 ;  /* 0x000000efbe002986 */ /* 0x0009e2000c101906 */
[----:B-1----:R-:W-:-:S03]  /*c99e0*/  IMAD.WIDE R188, R0, 0x4, R126 ;  /* 0x0000000400bc7825 */ /* 0x002fc600078e027e */
[----:B----4-:R-:W4:Y:S04]  /*c99f0*/  LDL.LU R239, [R1+0x32f4] ;  /* 0x0032f40001ef7983 */ /* 0x010f280000300800 */
[----:B------:R-:W2:Y:S01]  /*c9a00*/  LDL.LU R243, [R1+0xd3c] ;  /* 0x000d3c0001f37983 */ /* 0x000ea20000300800 */
[----:B------:R-:W-:-:S03]  /*c9a10*/  ISETP.GE.AND P0, PT, R236, c[0x0][0x17c], PT ;  /* 0x00005f00ec007a0c */ /* 0x000fc60003f06270 */
[----:B------:R-:W2:Y:S04]  /*c9a20*/  LDL.LU R236, [R1+0xd0c] ;  /* 0x000d0c0001ec7983 */ /* 0x000ea80000300800 */
[----:B------:R-:W2:Y:S04]  /*c9a30*/  LDL.LU R237, [R1+0xcac] ;  /* 0x000cac0001ed7983 */ /* 0x000ea80000300800 */
[----:B------:R-:W2:Y:S01]  /*c9a40*/  LDL.LU R0, [R1+0xd38] ;  /* 0x000d380001007983 */ /* 0x000ea20000300800 */
[----:B------:R-:W-:Y:S02]  /*c9a50*/  ISETP.LT.AND P3, PT, R235, c[0x0][0x178], !P3 ;  /* 0x00005e00eb007a0c */ /* 0x000fe40005f61270 */
[----:B------:R-:W-:-:S02]  /*c9a60*/  ISETP.LT.AND P5, PT, R232, c[0x0][0x178], !P1 ;  /* 0x00005e00e8007a0c */ /* 0x000fc40004fa1270 */
[----:B------:R-:W-:Y:S02]  /*c9a70*/  ISETP.LT.AND P4, PT, R233, c[0x0][0x178], !P1 ;  /* 0x00005e00e9007a0c */ /* 0x000fe40004f81270 */
[----:B------:R-:W-:Y:S02]  /*c9a80*/  ISETP.LT.AND P2, PT, R234, c[0x0][0x178], !P1 ;  /* 0x00005e00ea007a0c */ /* 0x000fe40004f41270 */
[----:B------:R-:W-:Y:S02]  /*c9a90*/  ISETP.LT.AND P6, PT, R235, c[0x0][0x178], !P1 ;  /* 0x00005e00eb007a0c */ /* 0x000fe40004fc1270 */
[----:B------:R-:W-:-:S03]  /*c9aa0*/  ISETP.GE.AND P1, PT, R195, c[0x0][0x17c], PT ;  /* 0x00005f00c3007a0c */ /* 0x000fc60003f26270 */
[----:B------:R1:W-:Y:S01]  /*c9ab0*/  @P3 STG.E [R188.64], R238 ;  /* 0x000000eebc003986 */ /* 0x0003e2000c101906 */
[----:B------:R-:W-:-:S03]  /*c9ac0*/  IMAD.WIDE R190, R3, 0x4, R124 ;  /* 0x0000000403be7825 */ /* 0x000fc600078e027c */
[----:B-1----:R-:W3:Y:S04]  /*c9ad0*/  LDL.LU R238, [R1+0xc3c] ;  /* 0x000c3c0001ee7983 */ /* 0x002ee80000300800 */
[----:B------:R-:W3:Y:S04]  /*c9ae0*/  LDL.LU R195, [R1+0xd48] ;  /* 0x000d480001c37983 */ /* 0x000ee80000300800 */
[----:B------:R-:W3:Y:S01]  /*c9af0*/  LDL.LU R240, [R1+0xd28] ;  /* 0x000d280001f07983 */ /* 0x000ee20000300800 */
[----:B------:R-:W-:-:S04]  /*c9b00*/  IMAD.WIDE R192, R3, 0x4, R186 ;  /* 0x0000000403c07825 */ /* 0x000fc800078e02ba */
[C---:B------:R-:W-:Y:S01]  /*c9b10*/  IMAD.WIDE R188, R3.reuse, 0x4, R184 ;  /* 0x0000000403bc7825 */ /* 0x040fe200078e02b8 */
[----:B--2---:R1:W-:Y:S04]  /*c9b20*/  @P5 STG.E [R190.64], R0 ;  /* 0x00000000be005986 */ /* 0x0043e8000c101906 */
[----:B------:R2:W-:Y:S04]  /*c9b30*/  @P4 STG.E [R192.64], R241 ;  /* 0x000000f1c0004986 */ /* 0x0005e8000c101906 */
[----:B------:R2:W-:Y:S01]  /*c9b40*/  @P2 STG.E [R188.64], R242 ;  /* 0x000000f2bc002986 */ /* 0x0005e2000c101906 */
[----:B-1----:R-:W-:Y:S01]  /*c9b50*/  IMAD.WIDE R190, R3, 0x4, R126 ;  /* 0x0000000403be7825 */ /* 0x002fe200078e027e */
[----:B----4-:R-:W-:-:S02]  /*c9b60*/  ISETP.GE.AND P2, PT, R239, c[0x0][0x17c], PT ;  /* 0x00005f00ef007a0c */ /* 0x010fc40003f46270 */
[----:B--2---:R-:W2:Y:S04]  /*c9b70*/  LDL.LU R241, [R1+0xcc8] ;  /* 0x000cc80001f17983 */ /* 0x004ea80000300800 */
[----:B------:R-:W4:Y:S04]  /*c9b80*/  LDL.LU R242, [R1+0x418] ;  /* 0x0004180001f27983 */ /* 0x000f280000300800 */
[----:B------:R-:W4:Y:S04]  /*c9b90*/  LDL.LU R239, [R1+0xd4c] ;  /* 0x000d4c0001ef7983 */ /* 0x000f280000300800 */
[----:B---3--:R1:W-:Y:S04]  /*c9ba0*/  @P6 STG.E [R190.64], R194 ;  /* 0x000000c2be006986 */ /* 0x0083e8000c101906 */
[----:B-1----:R-:W3:Y:S01]  /*c9bb0*/  LDL.LU R194, [R1+0x32f0] ;  /* 0x0032f00001c27983 */ /* 0x002ee20000300800 */
[----:B------:R-:W-:-:S02]  /*c9bc0*/  ISETP.LT.AND P4, PT, R232, c[0x0][0x178], !P0 ;  /* 0x00005e00e8007a0c */ /* 0x000fc40004781270 */
[----:B------:R-:W-:Y:S02]  /*c9bd0*/  IADD3 R3, R3, c[0x0][0x198], RZ ;  /* 0x0000660003037a10 */ /* 0x000fe40007ffe0ff */
[----:B------:R-:W-:Y:S02]  /*c9be0*/  ISETP.LT.AND P5, PT, R233, c[0x0][0x178], !P0 ;  /* 0x00005e00e9007a0c */ /* 0x000fe400047a1270 */
[----:B------:R-:W-:Y:S01]  /*c9bf0*/  ISETP.LT.AND P3, PT, R234, c[0x0][0x178], !P0 ;  /* 0x00005e00ea007a0c */ /* 0x000fe20004761270 */
[----:B------:R-:W-:-:S04]  /*c9c00*/  IMAD.WIDE R188, R3, 0x4, R124 ;  /* 0x0000000403bc7825 */ /* 0x000fc800078e027c */
[C---:B------:R-:W-:Y:S02]  /*c9c10*/  IMAD.WIDE R190, R3.reuse, 0x4, R186 ;  /* 0x0000000403be7825 */ /* 0x040fe400078e02ba */
[----:B------:R1:W-:Y:S02]  /*c9c20*/  @P4 STG.E [R188.64], R243 ;  /* 0x000000f3bc004986 */ /* 0x0003e4000c101906 */
[----:B------:R-:W-:Y:S01]  /*c9c30*/  IMAD.WIDE R192, R3, 0x4, R184 ;  /* 0x0000000403c07825 */ /* 0x000fe200078e02b8 */
[----:B------:R-:W-:Y:S01]  /*c9c40*/  ISETP.LT.AND P0, PT, R235, c[0x0][0x178], !P0 ;  /* 0x00005e00eb007a0c */ /* 0x000fe20004701270 */
[----:B------:R1:W-:Y:S01]  /*c9c50*/  @P5 STG.E [R190.64], R236 ;  /* 0x000000ecbe005986 */ /* 0x0003e2000c101906 */
[----:B------:R-:W-:-:S03]  /*c9c60*/  ISETP.LT.AND P6, PT, R232, c[0x0][0x178], !P1 ;  /* 0x00005e00e8007a0c */ /* 0x000fc60004fc1270 */
[----:B-1----:R-:W3:Y:S01]  /*c9c70*/  LDL.LU R243, [R1+0xd2c] ;  /* 0x000d2c0001f37983 */ /* 0x002ee20000300800 */
[----:B------:R-:W-:-:S03]  /*c9c80*/  ISETP.LT.AND P4, PT, R233, c[0x0][0x178], !P1 ;  /* 0x00005e00e9007a0c */ /* 0x000fc60004f81270 */
[----:B------:R1:W-:Y:S04]  /*c9c90*/  @P3 STG.E [R192.64], R237 ;  /* 0x000000edc0003986 */ /* 0x0003e8000c101906 */
[----:B------:R-:W3:Y:S01]  /*c9ca0*/  LDL.LU R236, [R1+0xccc] ;  /* 0x000ccc0001ec7983 */ /* 0x000ee20000300800 */
[----:B------:R-:W-:-:S03]  /*c9cb0*/  IADD3 R0, R3, c[0x0][0x198], RZ ;  /* 0x0000660003007a10 */ /* 0x000fc60007ffe0ff */
[----:B-1----:R-:W3:Y:S01]  /*c9cc0*/  LDL.LU R237, [R1+0x41c] ;  /* 0x00041c0001ed7983 */ /* 0x002ee20000300800 */
[----:B------:R-:W-:-:S04]  /*c9cd0*/  IMAD.WIDE R188, R3, 0x4, R126 ;  /* 0x0000000403bc7825 */ /* 0x000fc800078e027e */
[C---:B------:R-:W-:Y:S01]  /*c9ce0*/  IMAD.WIDE R190, R0.reuse, 0x4, R124 ;  /* 0x0000000400be7825 */ /* 0x040fe200078e027c */
[----:B------:R1:W-:Y:S03]  /*c9cf0*/  @P0 STG.E [R188.64], R238 ;  /* 0x000000eebc000986 */ /* 0x0003e6000c101906 */
[----:B------:R-:W-:Y:S01]  /*c9d00*/  IMAD.WIDE R192, R0, 0x4, R186 ;  /* 0x0000000400c07825 */ /* 0x000fe200078e02ba */
[----:B------:R-:W-:Y:S01]  /*c9d10*/  @P6 STG.E [R190.64], R195 ;  /* 0x000000c3be006986 */ /* 0x000fe2000c101906 */
[----:B------:R-:W-:-:S03]  /*c9d20*/  ISETP.LT.AND P3, PT, R234, c[0x0][0x178], !P1 ;  /* 0x00005e00ea007a0c */ /* 0x000fc60004f61270 */
[----:B------:R1:W-:Y:S01]  /*c9d30*/  @P4 STG.E [R192.64], R240 ;  /* 0x000000f0c0004986 */ /* 0x0003e2000c101906 */
[----:B------:R-:W-:-:S03]  /*c9d40*/  ISETP.LT.AND P1, PT, R235, c[0x0][0x178], !P1 ;  /* 0x00005e00eb007a0c */ /* 0x000fc60004f21270 */
[----:B-1----:R-:W3:Y:S01]  /*c9d50*/  LDL.LU R238, [R1] ;  /* 0x0000000001ee7983 */ /* 0x002ee20000300800 */
[----:B------:R-:W-:-:S03]  /*c9d60*/  ISETP.LT.AND P5, PT, R232, c[0x0][0x178], !P2 ;  /* 0x00005e00e8007a0c */ /* 0x000fc600057a1270 */
[----:B------:R-:W3:Y:S01]  /*c9d70*/  LDL.LU R240, [R1+0x32fc] ;  /* 0x0032fc0001f07983 */ /* 0x000ee20000300800 */
[C---:B------:R-:W-:Y:S01]  /*c9d80*/  IADD3 R3, R0.reuse, c[0x0][0x198], RZ ;  /* 0x0000660000037a10 */ /* 0x040fe20007ffe0ff */
[C---:B------:R-:W-:Y:S02]  /*c9d90*/  IMAD.WIDE R188, R0.reuse, 0x4, R184 ;  /* 0x0000000400bc7825 */ /* 0x040fe400078e02b8 */
[----:B------:R-:W3:Y:S02]  /*c9da0*/  LDL.LU R195, [R1+0x3308] ;  /* 0x0033080001c37983 */ /* 0x000ee40000300800 */
[----:B------:R-:W-:-:S04]  /*c9db0*/  IMAD.WIDE R190, R0, 0x4, R126 ;  /* 0x0000000400be7825 */ /* 0x000fc800078e027e */
[----:B------:R-:W-:Y:S01]  /*c9dc0*/  IMAD.WIDE R192, R3, 0x4, R124 ;  /* 0x0000000403c07825 */ /* 0x000fe200078e027c */
[----:B--2---:R-:W-:Y:S04]  /*c9dd0*/  @P3 STG.E [R188.64], R241 ;  /* 0x000000f1bc003986 */ /* 0x004fe8000c101906 */
[----:B----4-:R-:W-:Y:S04]  /*c9de0*/  @P1 STG.E [R190.64], R242 ;  /* 0x000000f2be001986 */ /* 0x010fe8000c101906 */
[----:B------:R1:W-:Y:S01]  /*c9df0*/  @P5 STG.E [R192.64], R239 ;  /* 0x000000efc0005986 */ /* 0x0003e2000c101906 */
[----:B---3--:R-:W-:-:S03]  /*c9e00*/  ISETP.GE.AND P0, PT, R194, c[0x0][0x17c], PT ;  /* 0x00005f00c2007a0c */ /* 0x008fc60003f06270 */
[----:B------:R-:W2:Y:S04]  /*c9e10*/  LDL.LU R194, [R1+0x330c] ;  /* 0x00330c0001c27983 */ /* 0x000ea80000300800 */
[----:B-1----:R-:W3:Y:S01]  /*c9e20*/  LDL.LU R239, [R1+0x4] ;  /* 0x0000040001ef7983 */ /* 0x002ee20000300800 */
[----:B------:R-:W-:Y:S02]  /*c9e30*/  ISETP.LT.AND P6, PT, R233, c[0x0][0x178], !P2 ;  /* 0x00005e00e9007a0c */ /* 0x000fe400057c1270 */
[----:B------:R-:W-:Y:S02]  /*c9e40*/  ISETP.LT.AND P4, PT, R234, c[0x0][0x178], !P2 ;  /* 0x00005e00ea007a0c */ /* 0x000fe40005781270 */
[----:B------:R-:W-:Y:S01]  /*c9e50*/  ISETP.LT.AND P2, PT, R235, c[0x0][0x178], !P2 ;  /* 0x00005e00eb007a0c */ /* 0x000fe20005741270 */
[----:B------:R-:W-:-:S04]  /*c9e60*/  IMAD.WIDE R188, R3, 0x4, R186 ;  /* 0x0000000403bc7825 */ /* 0x000fc800078e02ba */
[----:B------:R-:W-:-:S04]  /*c9e70*/  IMAD.WIDE R190, R3, 0x4, R184 ;  /* 0x0000000403be7825 */ /* 0x000fc800078e02b8 */
[----:B------:R1:W-:Y:S01]  /*c9e80*/  @P6 STG.E [R188.64], R243 ;  /* 0x000000f3bc006986 */ /* 0x0003e2000c101906 */
[----:B------:R-:W-:-:S03]  /*c9e90*/  ISETP.LT.AND P5, PT, R232, c[0x0][0x178], !P0 ;  /* 0x00005e00e8007a0c */ /* 0x000fc600047a1270 */
[----:B------:R-:W-:Y:S01]  /*c9ea0*/  @P4 STG.E [R190.64], R236 ;  /* 0x000000ecbe004986 */ /* 0x000fe2000c101906 */
[----:B-1----:R-:W-:-:S05]  /*c9eb0*/  IMAD.WIDE R188, R3, 0x4, R126 ;  /* 0x0000000403bc7825 */ /* 0x002fca00078e027e */
[----:B------:R1:W-:Y:S01]  /*c9ec0*/  @P2 STG.E [R188.64], R237 ;  /* 0x000000edbc002986 */ /* 0x0003e2000c101906 */
[----:B------:R-:W-:Y:S02]  /*c9ed0*/  ISETP.LT.AND P3, PT, R233, c[0x0][0x178], !P0 ;  /* 0x00005e00e9007a0c */ /* 0x000fe40004761270 */
[----:B------:R-:W-:Y:S01]  /*c9ee0*/  IADD3 R0, R3, c[0x0][0x198], RZ ;  /* 0x0000660003007a10 */ /* 0x000fe20007ffe0ff */
[----:B-1----:R-:W4:Y:S04]  /*c9ef0*/  LDL.LU R237, [R1+0x3328] ;  /* 0x0033280001ed7983 */ /* 0x002f280000300800 */
[----:B------:R-:W-:Y:S01]  /*c9f00*/  IMAD.WIDE R190, R0, 0x4, R124 ;  /* 0x0000000400be7825 */ /* 0x000fe200078e027c */
[----:B------:R-:W-:Y:S02]  /*c9f10*/  ISETP.LT.AND P4, PT, R234, c[0x0][0x178], !P0 ;  /* 0x00005e00ea007a0c */ /* 0x000fe40004781270 */
[----:B------:R-:W-:Y:S01]  /*c9f20*/  ISETP.LT.AND P6, PT, R235, c[0x0][0x178], !P0 ;  /* 0x00005e00eb007a0c */ /* 0x000fe200047c1270 */
[----:B------:R-:W-:Y:S01]  /*c9f30*/  IMAD.WIDE R192, R0, 0x4, R186 ;  /* 0x0000000400c07825 */ /* 0x000fe200078e02ba */
[----:B------:R-:W4:Y:S04]  /*c9f40*/  LDL.LU R236, [R1+0x3310] ;  /* 0x0033100001ec7983 */ /* 0x000f280000300800 */
[----:B------:R1:W-:Y:S01]  /*c9f50*/  @P5 STG.E [R190.64], R238 ;  /* 0x000000eebe005986 */ /* 0x0003e2000c101906 */
[----:B------:R-:W-:-:S03]  /*c9f60*/  ISETP.GE.AND P1, PT, R240, c[0x0][0x17c], PT ;  /* 0x00005f00f0007a0c */ /* 0x000fc60003f26270 */
[----:B------:R1:W-:Y:S01]  /*c9f70*/  @P3 STG.E [R192.64], R80 ;  /* 0x00000050c0003986 */ /* 0x0003e2000c101906 */
[----:B------:R-:W-:Y:S01]  /*c9f80*/  IMAD.WIDE R188, R0, 0x4, R184 ;  /* 0x0000000400bc7825 */ /* 0x000fe200078e02b8 */
[----:B------:R-:W-:Y:S02]  /*c9f90*/  ISETP.LT.AND P3, PT, R232, c[0x0][0x178], !P1 ;  /* 0x00005e00e8007a0c */ /* 0x000fe40004f61270 */
[----:B------:R-:W-:Y:S02]  /*c9fa0*/  ISETP.LT.AND P5, PT, R233, c[0x0][0x178], !P1 ;  /* 0x00005e00e9007a0c */ /* 0x000fe40004fa1270 */
[----:B------:R-:W-:Y:S01]  /*c9fb0*/  ISETP.LT.AND P2, PT, R234, c[0x0][0x178], !P1 ;  /* 0x00005e00ea007a0c */ /* 0x000fe20004f41270 */
[C---:B-1----:R-:W-:Y:S01]  /*c9fc0*/  IMAD.WIDE R190, R0.reuse, 0x4, R126 ;  /* 0x0000000400be7825 */ /* 0x042fe200078e027e */
[----:B------:R-:W-:Y:S01]  /*c9fd0*/  IADD3 R0, R0, c[0x0][0x198], RZ ;  /* 0x0000660000007a10 */ /* 0x000fe20007ffe0ff */
[----:B------:R1:W-:Y:S01]  /*c9fe0*/  @P4 STG.E [R188.64], R76 ;  /* 0x0000004cbc004986 */ /* 0x0003e2000c101906 */
[----:B------:R-:W-:-:S03]  /*c9ff0*/  ISETP.GE.AND P0, PT, R195, c[0x0][0x17c], PT ;  /* 0x00005f00c3007a0c */ /* 0x000fc60003f06270 */
[----:B------:R1:W-:Y:S01]  /*ca000*/  @P6 STG.E [R190.64], R84 ;  /* 0x00000054be006986 */ /* 0x0003e2000c101906 */
[----:B------:R-:W-:Y:S01]  /*ca010*/  ISETP.LT.AND P1, PT, R235, c[0x0][0x178], !P1 ;  /* 0x00005e00eb007a0c */ /* 0x000fe20004f21270 */
[----:B------:R-:W-:Y:S01]  /*ca020*/  IMAD.WIDE R192, R0, 0x4, R184 ;  /* 0x0000000400c07825 */ /* 0x000fe200078e02b8 */
[----:B------:R-:W-:Y:S01]  /*ca030*/  ISETP.LT.AND P6, PT, R232, c[0x0][0x178], !P0 ;  /* 0x00005e00e8007a0c */ /* 0x000fe200047c1270 */
[----:B------:R-:W4:Y:S02]  /*ca040*/  LDL.LU R195, [R1+0x331c] ;  /* 0x00331c0001c37983 */ /* 0x000f240000300800 */
[----:B-1----:R-:W-:-:S04]  /*ca050*/  IMAD.WIDE R188, R0, 0x4, R124 ;  /* 0x0000000400bc7825 */ /* 0x002fc800078e027c */
[C---:B------:R-:W-:Y:S01]  /*ca060*/  IMAD.WIDE R190, R0.reuse, 0x4, R186 ;  /* 0x0000000400be7825 */ /* 0x040fe200078e02ba */
[----:B------:R-:W-:Y:S02]  /*ca070*/  IADD3 R3, R0, c[0x0][0x198], RZ ;  /* 0x0000660000037a10 */ /* 0x000fe40007ffe0ff */
[----:B--2---:R-:W-:Y:S02]  /*ca080*/  ISETP.GE.AND P4, PT, R194, c[0x0][0x17c], PT ;  /* 0x00005f00c2007a0c */ /* 0x004fe40003f86270 */
[----:B------:R-:W2:Y:S04]  /*ca090*/  LDL.LU R194, [R1+0x3320] ;  /* 0x0033200001c27983 */ /* 0x000ea80000300800 */
[----:B---3--:R1:W-:Y:S01]  /*ca0a0*/  @P3 STG.E [R188.64], R239 ;  /* 0x000000efbc003986 */ /* 0x0083e2000c101906 */
[----:B------:R-:W-:-:S03]  /*ca0b0*/  ISETP.LT.AND P3, PT, R233, c[0x0][0x178], !P0 ;  /* 0x00005e00e9007a0c */ /* 0x000fc60004761270 */
[----:B------:R3:W-:Y:S01]  /*ca0c0*/  @P5 STG.E [R190.64], R81 ;  /* 0x00000051be005986 */ /* 0x0007e2000c101906 */
[----:B------:R-:W-:-:S03]  /*ca0d0*/  ISETP.LT.AND P5, PT, R232, c[0x0][0x178], !P4 ;  /* 0x00005e00e8007a0c */ /* 0x000fc600067a1270 */
[----:B------:R3:W-:Y:S01]  /*ca0e0*/  @P2 STG.E [R192.64], R77 ;  /* 0x0000004dc0002986 */ /* 0x0007e2000c101906 */
[----:B------:R-:W-:Y:S02]  /*ca0f0*/  ISETP.LT.AND P2, PT, R234, c[0x0][0x178], !P0 ;  /* 0x00005e00ea007a0c */ /* 0x000fe40004741270 */
[----:B------:R-:W-:Y:S01]  /*ca100*/  ISETP.LT.AND P0, PT, R235, c[0x0][0x178], !P0 ;  /* 0x00005e00eb007a0c */ /* 0x000fe20004701270 */
[----:B-1----:R-:W-:-:S04]  /*ca110*/  IMAD.WIDE R188, R3, 0x4, R186 ;  /* 0x0000000403bc7825 */ /* 0x002fc800078e02ba */
[----:B---3--:R-:W-:-:S04]  /*ca120*/  IMAD.WIDE R80, R3, 0x4, R124 ;  /* 0x0000000403507825 */ /* 0x008fc800078e027c */
[----:B------:R-:W-:Y:S01]  /*ca130*/  IMAD.WIDE R76, R0, 0x4, R126 ;  /* 0x00000004004c7825 */ /* 0x000fe200078e027e */
[----:B------:R-:W-:-:S04]  /*ca140*/  IADD3 R0, R3, c[0x0][0x198], RZ ;  /* 0x0000660003007a10 */ /* 0x000fc80007ffe0ff */
[----:B------:R1:W-:Y:S04]  /*ca150*/  @P1 STG.E [R76.64], R85 ;  /* 0x000000554c001986 */ /* 0x0003e8000c101906 */
[----:B------:R3:W-:Y:S04]  /*ca160*/  @P6 STG.E [R80.64], R244 ;  /* 0x000000f450006986 */ /* 0x0007e8000c101906 */
[----:B------:R-:W-:Y:S01]  /*ca170*/  @P3 STG.E [R188.64], R72 ;  /* 0x00000048bc003986 */ /* 0x000fe2000c101906 */
[----:B-1----:R-:W-:-:S04]  /*ca180*/  IMAD.WIDE R76, R3, 0x4, R184 ;  /* 0x00000004034c7825 */ /* 0x002fc800078e02b8 */
[----:B---3--:R-:W-:Y:S01]  /*ca190*/  IMAD.WIDE R80, R3, 0x4, R126 ;  /* 0x0000000403507825 */ /* 0x008fe200078e027e */
[----:B------:R-:W-:Y:S03]  /*ca1a0*/  @P2 STG.E [R76.64], R68 ;  /* 0x000000444c002986 */ /* 0x000fe6000c101906 */
[----:B------:R-:W-:Y:S01]  /*ca1b0*/  IMAD.WIDE R84, R0, 0x4, R124 ;  /* 0x0000000400547825 */ /* 0x000fe200078e027c */
[----:B------:R-:W-:Y:S04]  /*ca1c0*/  @P0 STG.E [R80.64], R92 ;  /* 0x0000005c50000986 */ /* 0x000fe8000c101906 */
[----:B------:R1:W-:Y:S04]  /*ca1d0*/  @P5 STG.E [R84.64], R245 ;  /* 0x000000f554005986 */ /* 0x0003e8000c101906 */
[----:B-1----:R-:W3:Y:S01]  /*ca1e0*/  LDL.LU R85, [R1+0x333c] ;  /* 0x00333c0001557983 */ /* 0x002ee20000300800 */
[----:B------:R-:W-:-:S02]  /*ca1f0*/  ISETP.LT.AND P6, PT, R233, c[0x0][0x178], !P4 ;  /* 0x00005e00e9007a0c */ /* 0x000fc400067c1270 */
[----:B------:R-:W-:Y:S01]  /*ca200*/  ISETP.LT.AND P3, PT, R234, c[0x0][0x178], !P4 ;  /* 0x00005e00ea007a0c */ /* 0x000fe20006761270 */
[----:B------:R-:W3:Y:S01]  /*ca210*/  LDL.LU R84, [R1+0x3340] ;  /* 0x0033400001547983 */ /* 0x000ee20000300800 */
[----:B------:R-:W-:-:S04]  /*ca220*/  IMAD.WIDE R76, R0, 0x4, R186 ;  /* 0x00000004004c7825 */ /* 0x000fc800078e02ba */
[----:B------:R-:W-:-:S05]  /*ca230*/  IMAD.WIDE R80, R0, 0x4, R184 ;  /* 0x0000000400507825 */ /* 0x000fca00078e02b8 */
[----:B------:R-:W-:Y:S04]  /*ca240*/  @P6 STG.E [R76.64], R73 ;  /* 0x000000494c006986 */ /* 0x000fe8000c101906 */
[----:B------:R1:W-:Y:S04]  /*ca250*/  @P3 STG.E [R80.64], R69 ;  /* 0x0000004550003986 */ /* 0x0003e8000c101906 */
[----:B-1----:R-:W3:Y:S04]  /*ca260*/  LDL.LU R81, [R1+0x3330] ;  /* 0x0033300001517983 */ /* 0x002ee80000300800 */
[----:B------:R-:W3:Y:S01]  /*ca270*/  LDL.LU R80, [R1+0x3338] ;  /* 0x0033380001507983 */ /* 0x000ee20000300800 */
[----:B----4-:R-:W-:-:S02]  /*ca280*/  ISETP.GE.AND P1, PT, R237, c[0x0][0x17c], PT ;  /* 0x00005f00ed007a0c */ /* 0x010fc40003f26270 */
[----:B------:R-:W-:Y:S02]  /*ca290*/  ISETP.LT.AND P4, PT, R235, c[0x0][0x178], !P4 ;  /* 0x00005e00eb007a0c */ /* 0x000fe40006781270 */
[----:B------:R-:W-:Y:S02]  /*ca2a0*/  ISETP.LT.AND P5, PT, R232, c[0x0][0x178], !P1 ;  /* 0x00005e00e8007a0c */ /* 0x000fe40004fa1270 */
[----:B------:R-:W-:Y:S02]  /*ca2b0*/  ISETP.LT.AND P2, PT, R233, c[0x0][0x178], !P1 ;  /* 0x00005e00e9007a0c */ /* 0x000fe40004f41270 */
[C---:B------:R-:W-:Y:S01]  /*ca2c0*/  IADD3 R3, R0.reuse, c[0x0][0x198], RZ ;  /* 0x0000660000037a10 */ /* 0x040fe20007ffe0ff */
[----:B------:R-:W-:Y:S01]  /*ca2d0*/  IMAD.WIDE R68, R0, 0x4, R126 ;  /* 0x0000000400447825 */ /* 0x000fe200078e027e */
[----:B------:R-:W-:-:S03]  /*ca2e0*/  ISETP.LT.AND P3, PT, R234, c[0x0][0x178], !P1 ;  /* 0x00005e00ea007a0c */ /* 0x000fc60004f61270 */
[----:B------:R-:W-:Y:S01]  /*ca2f0*/  IMAD.WIDE R72, R3, 0x4, R124 ;  /* 0x0000000403487825 */ /* 0x000fe200078e027c */
[----:B------:R-:W-:-:S03]  /*ca300*/  ISETP.GE.AND P0, PT, R236, c[0x0][0x17c], PT ;  /* 0x00005f00ec007a0c */ /* 0x000fc60003f06270 */
[----:B------:R-:W-:Y:S01]  /*ca310*/  IMAD.WIDE R76, R3, 0x4, R186 ;  /* 0x00000004034c7825 */ /* 0x000fe200078e02ba */
[----:B------:R1:W-:Y:S01]  /*ca320*/  @P4 STG.E [R68.64], R93 ;  /* 0x0000005d44004986 */ /* 0x0003e2000c101906 */
[----:B------:R-:W-:-:S03]  /*ca330*/  ISETP.LT.AND P6, PT, R235, c[0x0][0x178], !P1 ;  /* 0x00005e00eb007a0c */ /* 0x000fc60004fc1270 */
[----:B------:R4:W-:Y:S04]  /*ca340*/  @P5 STG.E [R72.64], R64 ;  /* 0x0000004048005986 */ /* 0x0009e8000c101906 */
[----:B------:R4:W-:Y:S01]  /*ca350*/  @P2 STG.E [R76.64], R60 ;  /* 0x0000003c4c002986 */ /* 0x0009e2000c101906 */
[----:B------:R-:W-:Y:S01]  /*ca360*/  ISETP.LT.AND P2, PT, R232, c[0x0][0x178], !P0 ;  /* 0x00005e00e8007a0c */ /* 0x000fe20004741270 */
[----:B-1----:R-:W-:Y:S01]  /*ca370*/  IMAD.WIDE R68, R3, 0x4, R184 ;  /* 0x0000000403447825 */ /* 0x002fe200078e02b8 */
[----:B------:R-:W-:-:S03]  /*ca380*/  ISETP.LT.AND P5, PT, R233, c[0x0][0x178], !P0 ;  /* 0x00005e00e9007a0c */ /* 0x000fc600047a1270 */
[C---:B----4-:R-:W-:Y:S01]  /*ca390*/  IMAD.WIDE R72, R3.reuse, 0x4, R126 ;  /* 0x0000000403487825 */ /* 0x050fe200078e027e */
[----:B------:R-:W-:Y:S02]  /*ca3a0*/  IADD3 R3, R3, c[0x0][0x198], RZ ;  /* 0x0000660003037a10 */ /* 0x000fe40007ffe0ff */
[----:B------:R-:W-:Y:S01]  /*ca3b0*/  ISETP.LT.AND P4, PT, R234, c[0x0][0x178], !P0 ;  /* 0x00005e00ea007a0c */ /* 0x000fe20004781270 */
[----:B------:R1:W-:Y:S01]  /*ca3c0*/  @P3 STG.E [R68.64], R56 ;  /* 0x0000003844003986 */ /* 0x0003e2000c101906 */
[----:B------:R-:W-:Y:S01]  /*ca3d0*/  ISETP.GE.AND P1, PT, R195, c[0x0][0x17c], PT ;  /* 0x00005f00c3007a0c */ /* 0x000fe20003f26270 */
[----:B------:R-:W-:Y:S01]  /*ca3e0*/  IMAD.WIDE R76, R3, 0x4, R184 ;  /* 0x00000004034c7825 */ /* 0x000fe200078e02b8 */
[----:B------:R-:W-:Y:S01]  /*ca3f0*/  ISETP.LT.AND P0, PT, R235, c[0x0][0x178], !P0 ;  /* 0x00005e00eb007a0c */ /* 0x000fe20004701270 */
[----:B------:R4:W-:Y:S01]  /*ca400*/  @P6 STG.E [R72.64], R100 ;  /* 0x0000006448006986 */ /* 0x0009e2000c101906 */
[----:B------:R-:W-:Y:S01]  /*ca410*/  ISETP.LT.AND P6, PT, R232, c[0x0][0x178], !P1 ;  /* 0x00005e00e8007a0c */ /* 0x000fe20004fc1270 */
[----:B-1----:R-:W-:-:S04]  /*ca420*/  IMAD.WIDE R68, R3, 0x4, R124 ;  /* 0x0000000403447825 */ /* 0x002fc800078e027c */
[----:B----4-:R-:W-:Y:S01]  /*ca430*/  IMAD.WIDE R72, R3, 0x4, R186 ;  /* 0x0000000403487825 */ /* 0x010fe200078e02ba */
[----:B------:R1:W-:Y:S01]  /*ca440*/  @P2 STG.E [R68.64], R65 ;  /* 0x0000004144002986 */ /* 0x0003e2000c101906 */
[----:B------:R-:W-:Y:S02]  /*ca450*/  ISETP.LT.AND P2, PT, R233, c[0x0][0x178], !P1 ;  /* 0x00005e00e9007a0c */ /* 0x000fe40004f41270 */
[----:B------:R-:W-:Y:S01]  /*ca460*/  IADD3 R0, R3, c[0x0][0x198], RZ ;  /* 0x0000660003007a10 */ /* 0x000fe20007ffe0ff */
[----:B------:R4:W-:Y:S04]  /*ca470*/  @P5 STG.E [R72.64], R61 ;  /* 0x0000003d48005986 */ /* 0x0009e8000c101906 */
[----:B------:R4:W-:Y:S01]  /*ca480*/  @P4 STG.E [R76.64], R57 ;  /* 0x000000394c004986 */ /* 0x0009e2000c101906 */
[----:B------:R-:W-:-:S02]  /*ca490*/  ISETP.LT.AND P4, PT, R234, c[0x0][0x178], !P1 ;  /* 0x00005e00ea007a0c */ /* 0x000fc40004f81270 */
[----:B------:R-:W-:Y:S01]  /*ca4a0*/  ISETP.LT.AND P1, PT, R235, c[0x0][0x178], !P1 ;  /* 0x00005e00eb007a0c */ /* 0x000fe20004f21270 */
[----:B-1----:R-:W-:-:S04]  /*ca4b0*/  IMAD.WIDE R64, R0, 0x4, R186 ;  /* 0x0000000400407825 */ /* 0x002fc800078e02ba */
[----:B----4-:R-:W-:-:S04]  /*ca4c0*/  IMAD.WIDE R60, R0, 0x4, R124 ;  /* 0x00000004003c7825 */ /* 0x010fc800078e027c */
[----:B------:R-:W-:Y:S01]  /*ca4d0*/  IMAD.WIDE R56, R3, 0x4, R126 ;  /* 0x0000000403387825 */ /* 0x000fe200078e027e */
[----:B------:R-:W-:-:S04]  /*ca4e0*/  IADD3 R3, R0, c[0x0][0x198], RZ ;  /* 0x0000660000037a10 */ /* 0x000fc80007ffe0ff */
[----:B------:R1:W-:Y:S04]  /*ca4f0*/  @P0 STG.E [R56.64], R101 ;  /* 0x0000006538000986 */ /* 0x0003e8000c101906 */
[----:B------:R4:W-:Y:S04]  /*ca500*/  @P6 STG.E [R60.64], R52 ;  /* 0x000000343c006986 */ /* 0x0009e8000c101906 */
[----:B------:R4:W-:Y:S01]  /*ca510*/  @P2 STG.E [R64.64], R48 ;  /* 0x0000003040002986 */ /* 0x0009e2000c101906 */
[----:B-1----:R-:W-:-:S04]  /*ca520*/  IMAD.WIDE R56, R0, 0x4, R184 ;  /* 0x0000000400387825 */ /* 0x002fc800078e02b8 */
[----:B----4-:R-:W-:Y:S01]  /*ca530*/  IMAD.WIDE R60, R0, 0x4, R126 ;  /* 0x00000004003c7825 */ /* 0x010fe200078e027e */
[----:B------:R1:W-:Y:S03]  /*ca540*/  @P4 STG.E [R56.64], R44 ;  /* 0x0000002c38004986 */ /* 0x0003e6000c101906 */
[C---:B------:R-:W-:Y:S01]  /*ca550*/  IMAD.WIDE R64, R3.reuse, 0x4, R124 ;  /* 0x0000000403407825 */ /* 0x040fe200078e027c */
[----:B------:R4:W-:Y:S01]  /*ca560*/  @P1 STG.E [R60.64], R108 ;  /* 0x0000006c3c001986 */ /* 0x0009e2000c101906 */
[C---:B------:R-:W-:Y:S02]  /*ca570*/  IADD3 R0, R3.reuse, c[0x0][0x198], RZ ;  /* 0x0000660003007a10 */ /* 0x040fe40007ffe0ff */
[----:B-1----:R-:W-:Y:S01]  /*ca580*/  IMAD.WIDE R56, R3, 0x4, R184 ;  /* 0x0000000403387825 */ /* 0x002fe200078e02b8 */
[----:B----4-:R-:W4:Y:S04]  /*ca590*/  LDL.LU R61, [R1+0x334c] ;  /* 0x00334c00013d7983 */ /* 0x010f280000300800 */
[----:B------:R-:W4:Y:S01]  /*ca5a0*/  LDL.LU R60, [R1+0x3358] ;  /* 0x00335800013c7983 */ /* 0x000f220000300800 */
[----:B--2---:R-:W-:-:S04]  /*ca5b0*/  ISETP.GE.AND P3, PT, R194, c[0x0][0x17c], PT ;  /* 0x00005f00c2007a0c */ /* 0x004fc80003f66270 */
[----:B------:R-:W-:Y:S02]  /*ca5c0*/  ISETP.LT.AND P5, PT, R232, c[0x0][0x178], !P3 ;  /* 0x00005e00e8007a0c */ /* 0x000fe40005fa1270 */
[----:B------:R-:W-:Y:S02]  /*ca5d0*/  ISETP.LT.AND P6, PT, R233, c[0x0][0x178], !P3 ;  /* 0x00005e00e9007a0c */ /* 0x000fe40005fc1270 */
[----:B------:R-:W-:Y:S02]  /*ca5e0*/  ISETP.LT.AND P2, PT, R234, c[0x0][0x178], !P3 ;  /* 0x00005e00ea007a0c */ /* 0x000fe40005f41270 */
[----:B------:R-:W-:-:S07]  /*ca5f0*/  ISETP.LT.AND P3, PT, R235, c[0x0][0x178], !P3 ;  /* 0x00005e00eb007a0c */ /* 0x000fce0005f61270 */
[----:B------:R1:W-:Y:S02]  /*ca600*/  @P5 STG.E [R64.64], R53 ;  /* 0x0000003540005986 */ /* 0x0003e4000c101906 */
[----:B-1----:R-:W-:-:S05]  /*ca610*/  IMAD.WIDE R52, R3, 0x4, R186 ;  /* 0x0000000403347825 */ /* 0x002fca00078e02ba */
[----:B------:R1:W-:Y:S04]  /*ca620*/  @P6 STG.E [R52.64], R49 ;  /* 0x0000003134006986 */ /* 0x0003e8000c101906 */
[----:B------:R2:W-:Y:S01]  /*ca630*/  @P2 STG.E [R56.64], R45 ;  /* 0x0000002d38002986 */ /* 0x0005e2000c101906 */
[----:B-1----:R-:W-:-:S04]  /*ca640*/  IMAD.WIDE R48, R0, 0x4, R124 ;  /* 0x0000000400307825 */ /* 0x002fc800078e027c */
[----:B--2---:R-:W-:Y:S01]  /*ca650*/  IMAD.WIDE R44, R3, 0x4, R126 ;  /* 0x00000004032c7825 */ /* 0x004fe200078e027e */
[----:B------:R-:W2:Y:S01]  /*ca660*/  LDL.LU R57, [R1+0x3360] ;  /* 0x0033600001397983 */ /* 0x000ea20000300800 */
[----:B---3--:R-:W-:Y:S02]  /*ca670*/  ISETP.GE.AND P0, PT, R85, c[0x0][0x17c], PT ;  /* 0x00005f0055007a0c */ /* 0x008fe40003f06270 */
[----:B------:R-:W-:Y:S01]  /*ca680*/  IMAD.WIDE R52, R0, 0x4, R186 ;  /* 0x0000000400347825 */ /* 0x000fe200078e02ba */
[----:B------:R1:W-:Y:S01]  /*ca690*/  @P3 STG.E [R44.64], R109 ;  /* 0x0000006d2c003986 */ /* 0x0003e2000c101906 */
[----:B------:R-:W-:Y:S02]  /*ca6a0*/  ISETP.LT.AND P5, PT, R232, c[0x0][0x178], !P0 ;  /* 0x00005e00e8007a0c */ /* 0x000fe400047a1270 */
[----:B------:R-:W-:Y:S01]  /*ca6b0*/  ISETP.LT.AND P4, PT, R233, c[0x0][0x178], !P0 ;  /* 0x00005e00e9007a0c */ /* 0x000fe20004781270 */
[----:B------:R-:W3:Y:S01]  /*ca6c0*/  LDL.LU R56, [R1+0x3344] ;  /* 0x0033440001387983 */ /* 0x000ee20000300800 */
[----:B------:R-:W-:-:S02]  /*ca6d0*/  ISETP.LT.AND P2, PT, R234, c[0x0][0x178], !P0 ;  /* 0x00005e00ea007a0c */ /* 0x000fc40004741270 */
[----:B------:R-:W-:Y:S02]  /*ca6e0*/  ISETP.GE.AND P1, PT, R84, c[0x0][0x17c], PT ;  /* 0x00005f0054007a0c */ /* 0x000fe40003f26270 */
[----:B------:R-:W-:-:S05]  /*ca6f0*/  ISETP.LT.AND P6, PT, R235, c[0x0][0x178], !P0 ;  /* 0x00005e00eb007a0c */ /* 0x000fca00047c1270 */
[----:B------:R1:W-:Y:S02]  /*ca700*/  @P5 STG.E [R48.64], R248 ;  /* 0x000000f830005986 */ /* 0x0003e4000c101906 */
[----:B-1----:R-:W-:Y:S02]  /*ca710*/  IMAD.WIDE R44, R0, 0x4, R184 ;  /* 0x00000004002c7825 */ /* 0x002fe400078e02b8 */
[----:B------:R1:W-:Y:S01]  /*ca720*/  @P4 STG.E [R52.64], R40 ;  /* 0x0000002834004986 */ /* 0x0003e2000c101906 */
[----:B------:R-:W-:Y:S02]  /*ca730*/  ISETP.LT.AND P4, PT, R232, c[0x0][0x178], !P1 ;  /* 0x00005e00e8007a0c */ /* 0x000fe40004f81270 */
[----:B------:R-:W-:Y:S01]  /*ca740*/  ISETP.LT.AND P5, PT, R233, c[0x0][0x178], !P1 ;  /* 0x00005e00e9007a0c */ /* 0x000fe20004fa1270 */
[C---:B------:R-:W-:Y:S01]  /*ca750*/  IMAD.WIDE R48, R0.reuse, 0x4, R126 ;  /* 0x0000000400307825 */ /* 0x040fe200078e027e */
[----:B------:R-:W-:Y:S01]  /*ca760*/  IADD3 R0, R0, c[0x0][0x198], RZ ;  /* 0x0000660000007a10 */ /* 0x000fe20007ffe0ff */
[----:B------:R1:W-:Y:S01]  /*ca770*/  @P2 STG.E [R44.64], R36 ;  /* 0x000000242c002986 */ /* 0x0003e2000c101906 */
[----:B------:R-:W-:-:S02]  /*ca780*/  ISETP.LT.AND P3, PT, R234, c[0x0][0x178], !P1 ;  /* 0x00005e00ea007a0c */ /* 0x000fc40004f61270 */
[----:B------:R-:W-:Y:S01]  /*ca790*/  ISETP.GE.AND P0, PT, R81, c[0x0][0x17c], PT ;  /* 0x00005f0051007a0c */ /* 0x000fe20003f06270 */
[----:B------:R1:W-:Y:S01]  /*ca7a0*/  @P6 STG.E [R48.64], R88 ;  /* 0x0000005830006986 */ /* 0x0003e2000c101906 */
[----:B------:R-:W-:Y:S01]  /*ca7b0*/  ISETP.LT.AND P1, PT, R235, c[0x0][0x178], !P1 ;  /* 0x00005e00eb007a0c */ /* 0x000fe20004f21270 */
[----:B-1----:R-:W-:Y:S01]  /*ca7c0*/  IMAD.WIDE R52, R0, 0x4, R184 ;  /* 0x0000000400347825 */ /* 0x002fe200078e02b8 */
[----:B------:R-:W-:-:S03]  /*ca7d0*/  ISETP.LT.AND P6, PT, R232, c[0x0][0x178], !P0 ;  /* 0x00005e00e8007a0c */ /* 0x000fc600047c1270 */
[C---:B------:R-:W-:Y:S01]  /*ca7e0*/  IMAD.WIDE R44, R0.reuse, 0x4, R124 ;  /* 0x00000004002c7825 */ /* 0x040fe200078e027c */
[----:B------:R-:W-:-:S03]  /*ca7f0*/  IADD3 R3, R0, c[0x0][0x198], RZ ;  /* 0x0000660000037a10 */ /* 0x000fc60007ffe0ff */
[----:B------:R-:W-:Y:S01]  /*ca800*/  IMAD.WIDE R48, R0, 0x4, R186 ;  /* 0x0000000400307825 */ /* 0x000fe200078e02ba */
[----:B------:R1:W-:Y:S01]  /*ca810*/  @P4 STG.E [R44.64], R249 ;  /* 0x000000f92c004986 */ /* 0x0003e2000c101906 */
[----:B------:R-:W-:-:S03]  /*ca820*/  ISETP.LT.AND P4, PT, R233, c[0x0][0x178], !P0 ;  /* 0x00005e00e9007a0c */ /* 0x000fc60004781270 */
[----:B------:R1:W-:Y:S01]  /*ca830*/  @P5 STG.E [R48.64], R41 ;  /* 0x0000002930005986 */ /* 0x0003e2000c101906 */
[----:B------:R-:W-:-:S03]  /*ca840*/  ISETP.GE.AND P2, PT, R80, c[0x0][0x17c], PT ;  /* 0x00005f0050007a0c */ /* 0x000fc60003f46270 */
[----:B------:R1:W-:Y:S01]  /*ca850*/  @P3 STG.E [R52.64], R37 ;  /* 0x0000002534003986 */ /* 0x0003e2000c101906 */
[----:B------:R-:W-:Y:S02]  /*ca860*/  ISETP.LT.AND P3, PT, R234, c[0x0][0x178], !P0 ;  /* 0x00005e00ea007a0c */ /* 0x000fe40004761270 */
[----:B------:R-:W-:Y:S01]  /*ca870*/  ISETP.LT.AND P0, PT, R235, c[0x0][0x178], !P0 ;  /* 0x00005e00eb007a0c */ /* 0x000fe20004701270 */
[----:B-1----:R-:W-:-:S04]  /*ca880*/  IMAD.WIDE R44, R3, 0x4, R186 ;  /* 0x00000004032c7825 */ /* 0x002fc800078e02ba */
[----:B------:R-:W-:-:S04]  /*ca890*/  IMAD.WIDE R40, R3, 0x4, R124 ;  /* 0x0000000403287825 */ /* 0x000fc800078e027c */
[----:B------:R-:W-:Y:S01]  /*ca8a0*/  IMAD.WIDE R36, R0, 0x4, R126 ;  /* 0x0000000400247825 */ /* 0x000fe200078e027e */
[----:B------:R-:W-:-:S04]  /*ca8b0*/  ISETP.LT.AND P5, PT, R232, c[0x0][0x178], !P2 ;  /* 0x00005e00e8007a0c */ /* 0x000fc800057a1270 */
[----:B------:R1:W-:Y:S01]  /*ca8c0*/  @P1 STG.E [R36.64], R89 ;  /* 0x0000005924001986 */ /* 0x0003e2000c101906 */
[----:B------:R-:W-:-:S03]  /*ca8d0*/  IADD3 R0, R3, c[0x0][0x198], RZ ;  /* 0x0000660003007a10 */ /* 0x000fc60007ffe0ff */
[----:B------:R1:W-:Y:S01]  /*ca8e0*/  @P6 STG.E [R40.64], R228 ;  /* 0x000000e428006986 */ /* 0x0003e2000c101906 */
[----:B------:R-:W-:-:S03]  /*ca8f0*/  ISETP.LT.AND P6, PT, R233, c[0x0][0x178], !P2 ;  /* 0x00005e00e9007a0c */ /* 0x000fc600057c1270 */
[----:B------:R1:W-:Y:S01]  /*ca900*/  @P4 STG.E [R44.64], R32 ;  /* 0x000000202c004986 */ /* 0x0003e2000c101906 */
[----:B------:R-:W-:Y:S01]  /*ca910*/  ISETP.LT.AND P4, PT, R234, c[0x0][0x178], !P2 ;  /* 0x00005e00ea007a0c */ /* 0x000fe20005781270 */
[----:B-1----:R-:W-:-:S04]  /*ca920*/  IMAD.WIDE R36, R3, 0x4, R184 ;  /* 0x0000000403247825 */ /* 0x002fc800078e02b8 */
[----:B------:R-:W-:Y:S01]  /*ca930*/  IMAD.WIDE R40, R3, 0x4, R126 ;  /* 0x0000000403287825 */ /* 0x000fe200078e027e */
[----:B------:R1:W-:Y:S03]  /*ca940*/  @P3 STG.E [R36.64], R28 ;  /* 0x0000001c24003986 */ /* 0x0003e6000c101906 */
[C---:B------:R-:W-:Y:S01]  /*ca950*/  IMAD.WIDE R44, R0.reuse, 0x4, R124 ;  /* 0x00000004002c7825 */ /* 0x040fe200078e027c */
[----:B------:R1:W-:Y:S01]  /*ca960*/  @P0 STG.E [R40.64], R96 ;  /* 0x0000006028000986 */ /* 0x0003e2000c101906 */
[----:B------:R-:W-:-:S03]  /*ca970*/  IADD3 R3, R0, c[0x0][0x198], RZ ;  /* 0x0000660000037a10 */ /* 0x000fc60007ffe0ff */
[----:B------:R-:W-:Y:S01]  /*ca980*/  @P5 STG.E [R44.64], R229 ;  /* 0x000000e52c005986 */ /* 0x000fe2000c101906 */
[----:B-1----:R-:W-:-:S04]  /*ca990*/  IMAD.WIDE R36, R0, 0x4, R186 ;  /* 0x0000000400247825 */ /* 0x002fc800078e02ba */
[C---:B------:R-:W-:Y:S01]  /*ca9a0*/  IMAD.WIDE R40, R0.reuse, 0x4, R184 ;  /* 0x0000000400287825 */ /* 0x040fe200078e02b8 */
[----:B------:R-:W-:Y:S04]  /*ca9b0*/  @P6 STG.E [R36.64], R33 ;  /* 0x0000002124006986 */ /* 0x000fe8000c101906 */
[----:B------:R1:W-:Y:S02]  /*ca9c0*/  @P4 STG.E [R40.64], R29 ;  /* 0x0000001d28004986 */ /* 0x0003e4000c101906 */
[----:B-1----:R-:W-:Y:S02]  /*ca9d0*/  IMAD.WIDE R28, R0, 0x4, R126 ;  /* 0x00000004001c7825 */ /* 0x002fe400078e027e */
[----:B------:R-:W2:Y:S01]  /*ca9e0*/  LDL.LU R0, [R1+0x3364] ;  /* 0x0033640001007983 */ /* 0x000ea20000300800 */
[----:B------:R-:W-:Y:S01]  /*ca9f0*/  ISETP.LT.AND P2, PT, R235, c[0x0][0x178], !P2 ;  /* 0x00005e00eb007a0c */ /* 0x000fe20005741270 */
[----:B------:R-:W-:-:S02]  /*caa00*/  IMAD.WIDE R32, R3, 0x4, R124 ;  /* 0x0000000403207825 */ /* 0x000fc400078e027c */
[----:B------:R-:W3:Y:S02]  /*caa10*/  LDL.LU R44, [R1+0x336c] ;  /* 0x00336c00012c7983 */ /* 0x000ee40000300800 */
[----:B------:R-:W-:Y:S02]  /*caa20*/  IMAD.WIDE R36, R3, 0x4, R186 ;  /* 0x0000000403247825 */ /* 0x000fe400078e02ba */
[----:B------:R-:W3:Y:S04]  /*caa30*/  LDL.LU R40, [R1+0x3370] ;  /* 0x0033700001287983 */ /* 0x000ee80000300800 */
[----:B------:R-:W3:Y:S01]  /*caa40*/  LDL.LU R238, [R1+0x8] ;  /* 0x0000080001ee7983 */ /* 0x000ee20000300800 */
[----:B----4-:R-:W-:-:S04]  /*caa50*/  ISETP.GE.AND P1, PT, R61, c[0x0][0x17c], PT ;  /* 0x00005f003d007a0c */ /* 0x010fc80003f26270 */
[----:B------:R-:W-:Y:S02]  /*caa60*/  ISETP.LT.AND P5, PT, R232, c[0x0][0x178], !P1 ;  /* 0x00005e00e8007a0c */ /* 0x000fe40004fa1270 */
[----:B------:R-:W-:Y:S02]  /*caa70*/  ISETP.LT.AND P3, PT, R233, c[0x0][0x178], !P1 ;  /* 0x00005e00e9007a0c */ /* 0x000fe40004f61270 */
[----:B------:R-:W-:Y:S02]  /*caa80*/  ISETP.LT.AND P4, PT, R234, c[0x0][0x178], !P1 ;  /* 0x00005e00ea007a0c */ /* 0x000fe40004f81270 */
[----:B------:R-:W-:Y:S01]  /*caa90*/  ISETP.LT.AND P6, PT, R235, c[0x0][0x178], !P1 ;  /* 0x00005e00eb007a0c */ /* 0x000fe20004fc1270 */
[----:B------:R1:W-:Y:S01]  /*caaa0*/  @P2 STG.E [R28.64], R97 ;  /* 0x000000611c002986 */ /* 0x0003e2000c101906 */
[----:B------:R-:W-:-:S05]  /*caab0*/  ISETP.GE.AND P0, PT, R60, c[0x0][0x17c], PT ;  /* 0x00005f003c007a0c */ /* 0x000fca0003f06270 */
[----:B------:R4:W-:Y:S01]  /*caac0*/  @P5 STG.E [R32.64], R24 ;  /* 0x0000001820005986 */ /* 0x0009e2000c101906 */
[----:B------:R-:W-:-:S03]  /*caad0*/  ISETP.LT.AND P5, PT, R233, c[0x0][0x178], !P0 ;  /* 0x00005e00e9007a0c */ /* 0x000fc600047a1270 */
[----:B------:R4:W-:Y:S01]  /*caae0*/  @P3 STG.E [R36.64], R20 ;  /* 0x0000001424003986 */ /* 0x0009e2000c101906 */
[----:B------:R-:W-:Y:S01]  /*caaf0*/  ISETP.LT.AND P3, PT, R232, c[0x0][0x178], !P0 ;  /* 0x00005e00e8007a0c */ /* 0x000fe20004761270 */
[----:B-1----:R-:W-:Y:S01]  /*cab00*/  IMAD.WIDE R28, R3, 0x4, R184 ;  /* 0x00000004031c7825 */ /* 0x002fe200078e02b8 */
[----:B------:R-:W-:-:S03]  /*cab10*/  ISETP.LT.AND P2, PT, R234, c[0x0][0x178], !P0 ;  /* 0x00005e00ea007a0c */ /* 0x000fc60004741270 */
[C---:B----4-:R-:W-:Y:S01]  /*cab20*/  IMAD.WIDE R32, R3.reuse, 0x4, R126 ;  /* 0x0000000403207825 */ /* 0x050fe200078e027e */
[----:B------:R-:W-:Y:S01]  /*cab30*/  IADD3 R3, R3, c[0x0][0x198], RZ ;  /* 0x0000660003037a10 */ /* 0x000fe20007ffe0ff */
[----:B------:R1:W-:Y:S01]  /*cab40*/  @P4 STG.E [R28.64], R16 ;  /* 0x000000101c004986 */ /* 0x0003e2000c101906 */
[----:B------:R-:W-:-:S03]  /*cab50*/  ISETP.LT.AND P0, PT, R235, c[0x0][0x178], !P0 ;  /* 0x00005e00eb007a0c */ /* 0x000fc60004701270 */
[----:B------:R4:W-:Y:S01]  /*cab60*/  @P6 STG.E [R32.64], R104 ;  /* 0x0000006820006986 */ /* 0x0009e2000c101906 */
[----:B------:R-:W-:-:S04]  /*cab70*/  IMAD.WIDE R36, R3, 0x4, R184 ;  /* 0x0000000403247825 */ /* 0x000fc800078e02b8 */
[----:B-1----:R-:W-:-:S04]  /*cab80*/  IMAD.WIDE R28, R3, 0x4, R124 ;  /* 0x00000004031c7825 */ /* 0x002fc800078e027c */
[C---:B----4-:R-:W-:Y:S01]  /*cab90*/  IMAD.WIDE R32, R3.reuse, 0x4, R186 ;  /* 0x0000000403207825 */ /* 0x050fe200078e02ba */
[----:B------:R-:W-:Y:S04]  /*caba0*/  @P3 STG.E [R28.64], R25 ;  /* 0x000000191c003986 */ /* 0x000fe8000c101906 */
[----:B------:R-:W-:Y:S04]  /*cabb0*/  @P5 STG.E [R32.64], R21 ;  /* 0x0000001520005986 */ /* 0x000fe8000c101906 */
[----:B------:R1:W-:Y:S02]  /*cabc0*/  @P2 STG.E [R36.64], R17 ;  /* 0x0000001124002986 */ /* 0x0003e4000c101906 */
[----:B-1----:R-:W-:-:S05]  /*cabd0*/  IMAD.WIDE R16, R3, 0x4, R126 ;  /* 0x0000000403107825 */ /* 0x002fca00078e027e */
[----:B------:R1:W-:Y:S01]  /*cabe0*/  @P0 STG.E [R16.64], R105 ;  /* 0x0000006910000986 */ /* 0x0003e2000c101906 */
[----:B--2---:R-:W-:-:S03]  /*cabf0*/  ISETP.GE.AND P0, PT, R0, c[0x0][0x17c], PT ;  /* 0x00005f0000007a0c */ /* 0x004fc60003f06270 */
[----:B------:R-:W2:Y:S01]  /*cac00*/  LDL.LU R0, [R1+0x3378] ;  /* 0x0033780001007983 */ /* 0x000ea20000300800 */
[----:B------:R-:W-:-:S03]  /*cac10*/  ISETP.GE.AND P1, PT, R57, c[0x0][0x17c], PT ;  /* 0x00005f0039007a0c */ /* 0x000fc60003f26270 */
[----:B------:R-:W4:Y:S01]  /*cac20*/  LDL.LU R239, [R1+0xc] ;  /* 0x00000c0001ef7983 */ /* 0x000f220000300800 */
[----:B------:R-:W-:Y:S02]  /*cac30*/  ISETP.LT.AND P6, PT, R232, c[0x0][0x178], !P1 ;  /* 0x00005e00e8007a0c */ /* 0x000fe40004fc1270 */
[----:B------:R-:W-:Y:S02]  /*cac40*/  ISETP.LT.AND P3, PT, R233, c[0x0][0x178], !P1 ;  /* 0x00005e00e9007a0c */ /* 0x000fe40004f61270 */
[----:B------:R-:W-:Y:S02]  /*cac50*/  IADD3 R41, R3, c[0x0][0x198], RZ ;  /* 0x0000660003297a10 */ /* 0x000fe40007ffe0ff */
[----:B---3--:R-:W-:Y:S02]  /*cac60*/  ISETP.GE.AND P4, PT, R56, c[0x0][0x17c], PT ;  /* 0x00005f0038007a0c */ /* 0x008fe40003f86270 */
[----:B------:R-:W-:Y:S01]  /*cac70*/  ISETP.LT.AND P2, PT, R234, c[0x0][0x178], !P1 ;  /* 0x00005e00ea007a0c */ /* 0x000fe20004f41270 */
[----:B------:R-:W-:Y:S01]  /*cac80*/  IMAD.WIDE R20, R41, 0x4, R124 ;  /* 0x0000000429147825 */ /* 0x000fe200078e027c */
[----:B------:R-:W-:-:S02]  /*cac90*/  ISETP.LT.AND P1, PT, R235, c[0x0][0x178], !P1 ;  /* 0x00005e00eb007a0c */ /* 0x000fc40004f21270 */
[----:B------:R-:W-:Y:S01]  /*caca0*/  ISETP.LT.AND P5, PT, R232, c[0x0][0x178], !P4 ;  /* 0x00005e00e8007a0c */ /* 0x000fe200067a1270 */
[C---:B------:R-:W-:Y:S01]  /*cacb0*/  IMAD.WIDE R24, R41.reuse, 0x4, R186 ;  /* 0x0000000429187825 */ /* 0x040fe200078e02ba */
[----:B------:R-:W-:Y:S01]  /*cacc0*/  IADD3 R3, R41, c[0x0][0x198], RZ ;  /* 0x0000660029037a10 */ /* 0x000fe20007ffe0ff */
[----:B------:R3:W-:Y:S01]  /*cacd0*/  @P6 STG.E [R20.64], R12 ;  /* 0x0000000c14006986 */ /* 0x0007e2000c101906 */
[----:B------:R-:W-:Y:S01]  /*cace0*/  ISETP.LT.AND P6, PT, R233, c[0x0][0x178], !P4 ;  /* 0x00005e00e9007a0c */ /* 0x000fe200067c1270 */
[----:B-1----:R-:W-:Y:S02]  /*cacf0*/  IMAD.WIDE R16, R41, 0x4, R184 ;  /* 0x0000000429107825 */ /* 0x002fe400078e02b8 */
[----:B------:R1:W-:Y:S01]  /*cad00*/  @P3 STG.E [R24.64], R8 ;  /* 0x0000000818003986 */ /* 0x0003e2000c101906 */
[----:B------:R-:W-:-:S03]  /*cad10*/  ISETP.LT.AND P3, PT, R234, c[0x0][0x178], !P4 ;  /* 0x00005e00ea007a0c */ /* 0x000fc60006761270 */
[----:B------:R1:W-:Y:S01]  /*cad20*/  @P2 STG.E [R16.64], R4 ;  /* 0x0000000410002986 */ /* 0x0003e2000c101906 */
[----:B---3--:R-:W-:-:S04]  /*cad30*/  IMAD.WIDE R20, R41, 0x4, R126 ;  /* 0x0000000429147825 */ /* 0x008fc800078e027e */
[----:B-1----:R-:W-:Y:S01]  /*cad40*/  IMAD.WIDE R24, R3, 0x4, R124 ;  /* 0x0000000403187825 */ /* 0x002fe200078e027c */
[----:B------:R1:W-:Y:S01]  /*cad50*/  @P1 STG.E [R20.64], R112 ;  /* 0x0000007014001986 */ /* 0x0003e2000c101906 */
[----:B------:R-:W-:-:S03]  /*cad60*/  ISETP.LT.AND P4, PT, R235, c[0x0][0x178], !P4 ;  /* 0x00005e00eb007a0c */ /* 0x000fc60006781270 */
[----:B------:R3:W-:Y:S01]  /*cad70*/  @P5 STG.E [R24.64], R13 ;  /* 0x0000000d18005986 */ /* 0x0007e2000c101906 */
[----:B------:R-:W-:Y:S01]  /*cad80*/  IMAD.WIDE R16, R3, 0x4, R184 ;  /* 0x0000000403107825 */ /* 0x000fe200078e02b8 */
[----:B------:R-:W-:Y:S02]  /*cad90*/  ISETP.LT.AND P5, PT, R232, c[0x0][0x178], !P0 ;  /* 0x00005e00e8007a0c */ /* 0x000fe400047a1270 */
[----:B------:R-:W-:Y:S01]  /*cada0*/  ISETP.LT.AND P2, PT, R233, c[0x0][0x178], !P0 ;  /* 0x00005e00e9007a0c */ /* 0x000fe20004741270 */
[----:B-1----:R-:W4:Y:S01]  /*cadb0*/  LDL.LU R21, [R1+0x3374] ;  /* 0x0033740001157983 */ /* 0x002f220000300800 */
[C---:B---3--:R-:W-:Y:S01]  /*cadc0*/  IMAD.WIDE R12, R3.reuse, 0x4, R186 ;  /* 0x00000004030c7825 */ /* 0x048fe200078e02ba */
[----:B------:R-:W-:Y:S02]  /*cadd0*/  IADD3 R29, R3, c[0x0][0x198], RZ ;  /* 0x00006600031d7a10 */ /* 0x000fe40007ffe0ff */
[----:B------:R-:W3:Y:S04]  /*cade0*/  LDL.LU R20, [R1+0x337c] ;  /* 0x00337c0001147983 */ /* 0x000ee80000300800 */
[----:B------:R1:W-:Y:S04]  /*cadf0*/  @P6 STG.E [R12.64], R9 ;  /* 0x000000090c006986 */ /* 0x0003e8000c101906 */
[----:B------:R1:W-:Y:S01]  /*cae00*/  @P3 STG.E [R16.64], R5 ;  /* 0x0000000510003986 */ /* 0x0003e2000c101906 */
[----:B------:R-:W-:Y:S01]  /*cae10*/  ISETP.LT.AND P3, PT, R234, c[0x0][0x178], !P0 ;  /* 0x00005e00ea007a0c */ /* 0x000fe20004761270 */
[----:B-1----:R-:W-:-:S04]  /*cae20*/  IMAD.WIDE R8, R29, 0x4, R124 ;  /* 0x000000041d087825 */ /* 0x002fc800078e027c */
[----:B------:R-:W-:Y:S01]  /*cae30*/  IMAD.WIDE R4, R3, 0x4, R126 ;  /* 0x0000000403047825 */ /* 0x000fe200078e027e */
[----:B------:R-:W3:Y:S03]  /*cae40*/  LDL.LU R16, [R1+0x3384] ;  /* 0x0033840001107983 */ /* 0x000ee60000300800 */
[C---:B------:R-:W-:Y:S01]  /*cae50*/  IMAD.WIDE R12, R29.reuse, 0x4, R186 ;  /* 0x000000041d0c7825 */ /* 0x040fe200078e02ba */
[----:B------:R1:W-:Y:S04]  /*cae60*/  @P4 STG.E [R4.64], R113 ;  /* 0x0000007104004986 */ /* 0x0003e8000c101906 */
[----:B------:R2:W-:Y:S04]  /*cae70*/  @P5 STG.E [R8.64], R238 ;  /* 0x000000ee08005986 */ /* 0x0005e8000c101906 */
[----:B------:R-:W-:Y:S01]  /*cae80*/  @P2 STG.E [R12.64], R82 ;  /* 0x000000520c002986 */ /* 0x000fe2000c101906 */
[----:B-1----:R-:W-:-:S05]  /*cae90*/  IMAD.WIDE R4, R29, 0x4, R184 ;  /* 0x000000041d047825 */ /* 0x002fca00078e02b8 */
[----:B------:R1:W-:Y:S01]  /*caea0*/  @P3 STG.E [R4.64], R78 ;  /* 0x0000004e04003986 */ /* 0x0003e2000c101906 */
[----:B--2---:R-:W-:-:S03]  /*caeb0*/  ISETP.GE.AND P3, PT, R0, c[0x0][0x17c], PT ;  /* 0x00005f0000007a0c */ /* 0x004fc60003f66270 */
[----:B------:R-:W2:Y:S01]  /*caec0*/  LDL.LU R0, [R1+0x3380] ;  /* 0x0033800001007983 */ /* 0x000ea20000300800 */
[----:B------:R-:W-:Y:S02]  /*caed0*/  ISETP.GE.AND P1, PT, R44, c[0x0][0x17c], PT ;  /* 0x00005f002c007a0c */ /* 0x000fe40003f26270 */
[----:B------:R-:W-:Y:S01]  /*caee0*/  ISETP.LT.AND P6, PT, R235, c[0x0][0x178], !P0 ;  /* 0x00005e00eb007a0c */ /* 0x000fe200047c1270 */
[C---:B------:R-:W-:Y:S01]  /*caef0*/  IMAD.WIDE R8, R29.reuse, 0x4, R126 ;  /* 0x000000041d087825 */ /* 0x040fe200078e027e */
[----:B------:R-:W-:Y:S01]  /*caf00*/  ISETP.LT.AND P2, PT, R232, c[0x0][0x178], !P1 ;  /* 0x00005e00e8007a0c */ /* 0x000fe20004f41270 */
[----:B------:R-:W3:Y:S01]  /*caf10*/  LDL.LU R24, [R1+0x3388] ;  /* 0x0033880001187983 */ /* 0x000ee20000300800 */
[----:B------:R-:W-:Y:S02]  /*caf20*/  IADD3 R29, R29, c[0x0][0x198], RZ ;  /* 0x000066001d1d7a10 */ /* 0x000fe40007ffe0ff */
[----:B------:R-:W-:Y:S01]  /*caf30*/  ISETP.LT.AND P5, PT, R233, c[0x0][0x178], !P1 ;  /* 0x00005e00e9007a0c */ /* 0x000fe20004fa1270 */
[----:B------:R-:W3:Y:S01]  /*caf40*/  LDL.LU R32, [R1+0x3368] ;  /* 0x0033680001207983 */ /* 0x000ee20000300800 */
[----:B------:R-:W-:Y:S01]  /*caf50*/  ISETP.LT.AND P4, PT, R234, c[0x0][0x178], !P1 ;  /* 0x00005e00ea007a0c */ /* 0x000fe20004f81270 */
[----:B-1----:R-:W-:Y:S01]  /*caf60*/  IMAD.WIDE R4, R29, 0x4, R124 ;  /* 0x000000041d047825 */ /* 0x002fe200078e027c */
[----:B------:R-:W-:-:S02]  /*caf70*/  ISETP.GE.AND P0, PT, R40, c[0x0][0x17c], PT ;  /* 0x00005f0028007a0c */ /* 0x000fc40003f06270 */
[----:B------:R-:W-:Y:S01]  /*caf80*/  ISETP.LT.AND P1, PT, R235, c[0x0][0x178], !P1 ;  /* 0x00005e00eb007a0c */ /* 0x000fe20004f21270 */
[----:B------:R1:W-:Y:S01]  /*caf90*/  @P6 STG.E [R8.64], R86 ;  /* 0x0000005608006986 */ /* 0x0003e2000c101906 */
[----:B------:R-:W-:Y:S01]  /*cafa0*/  ISETP.LT.AND P6, PT, R232, c[0x0][0x178], !P0 ;  /* 0x00005e00e8007a0c */ /* 0x000fe200047c1270 */
[----:B------:R-:W-:Y:S02]  /*cafb0*/  IMAD.WIDE R12, R29, 0x4, R184 ;  /* 0x000000041d0c7825 */ /* 0x000fe400078e02b8 */
[----:B----4-:R4:W-:Y:S01]  /*cafc0*/  @P2 STG.E [R4.64], R239 ;  /* 0x000000ef04002986 */ /* 0x0109e2000c101906 */
[----:B------:R-:W-:Y:S02]  /*cafd0*/  ISETP.LT.AND P2, PT, R233, c[0x0][0x178], !P0 ;  /* 0x00005e00e9007a0c */ /* 0x000fe40004741270 */
[C---:B------:R-:W-:Y:S01]  /*cafe0*/  IADD3 R3, R29.reuse, c[0x0][0x198], RZ ;  /* 0x000066001d037a10 */ /* 0x040fe20007ffe0ff */
[----:B-1----:R-:W-:-:S04]  /*caff0*/  IMAD.WIDE R8, R29, 0x4, R186 ;  /* 0x000000041d087825 */ /* 0x002fc800078e02ba */
[----:B----4-:R-:W-:Y:S01]  /*cb000*/  IMAD.WIDE R4, R29, 0x4, R126 ;  /* 0x000000041d047825 */ /* 0x010fe200078e027e */
[----:B------:R1:W-:Y:S04]  /*cb010*/  @P5 STG.E [R8.64], R83 ;  /* 0x0000005308005986 */ /* 0x0003e8000c101906 */
[----:B------:R4:W-:Y:S01]  /*cb020*/  @P4 STG.E [R12.64], R79 ;  /* 0x0000004f0c004986 */ /* 0x0009e2000c101906 */
[----:B------:R-:W-:Y:S02]  /*cb030*/  ISETP.LT.AND P4, PT, R234, c[0x0][0x178], !P0 ;  /* 0x00005e00ea007a0c */ /* 0x000fe40004781270 */
[----:B------:R-:W-:Y:S01]  /*cb040*/  ISETP.LT.AND P0, PT, R235, c[0x0][0x178], !P0 ;  /* 0x00005e00eb007a0c */ /* 0x000fe20004701270 */
[----:B------:R4:W-:Y:S01]  /*cb050*/  @P1 STG.E [R4.64], R87 ;  /* 0x0000005704001986 */ /* 0x0009e2000c101906 */
[----:B-1----:R-:W-:-:S04]  /*cb060*/  IMAD.WIDE R8, R3, 0x4, R124 ;  /* 0x0000000403087825 */ /* 0x002fc800078e027c */
[----:B----4-:R-:W-:Y:S01]  /*cb070*/  IMAD.WIDE R12, R3, 0x4, R186 ;  /* 0x00000004030c7825 */ /* 0x010fe200078e02ba */
[----:B------:R-:W-:Y:S01]  /*cb080*/  ISETP.LT.AND P5, PT, R232, c[0x0][0x178], !P3 ;  /* 0x00005e00e8007a0c */ /* 0x000fe20005fa1270 */
[----:B------:R1:W-:Y:S01]  /*cb090*/  @P6 STG.E [R8.64], R246 ;  /* 0x000000f608006986 */ /* 0x0003e2000c101906 */
[----:B------:R-:W-:Y:S01]  /*cb0a0*/  ISETP.LT.AND P6, PT, R233, c[0x0][0x178], !P3 ;  /* 0x00005e00e9007a0c */ /* 0x000fe20005fc1270 */
[C---:B------:R-:W-:Y:S02]  /*cb0b0*/  IMAD.WIDE R4, R3.reuse, 0x4, R184 ;  /* 0x0000000403047825 */ /* 0x040fe400078e02b8 */
[----:B------:R4:W-:Y:S01]  /*cb0c0*/  @P2 STG.E [R12.64], R74 ;  /* 0x0000004a0c002986 */ /* 0x0009e2000c101906 */
[----:B------:R-:W-:Y:S02]  /*cb0d0*/  ISETP.LT.AND P2, PT, R234, c[0x0][0x178], !P3 ;  /* 0x00005e00ea007a0c */ /* 0x000fe40005f41270 */
[C---:B------:R-:W-:Y:S01]  /*cb0e0*/  IADD3 R17, R3.reuse, c[0x0][0x198], RZ ;  /* 0x0000660003117a10 */ /* 0x040fe20007ffe0ff */
[----:B------:R4:W-:Y:S01]  /*cb0f0*/  @P4 STG.E [R4.64], R70 ;  /* 0x0000004604004986 */ /* 0x0009e2000c101906 */
[----:B-1----:R-:W-:Y:S01]  /*cb100*/  IMAD.WIDE R8, R3, 0x4, R126 ;  /* 0x0000000403087825 */ /* 0x002fe200078e027e */
[----:B------:R-:W-:-:S03]  /*cb110*/  ISETP.GE.AND P1, PT, R21, c[0x0][0x17c], PT ;  /* 0x00005f0015007a0c */ /* 0x000fc60003f26270 */
[----:B----4-:R-:W-:Y:S01]  /*cb120*/  IMAD.WIDE R12, R17, 0x4, R124 ;  /* 0x00000004110c7825 */ /* 0x010fe200078e027c */
[----:B------:R1:W-:Y:S01]  /*cb130*/  @P0 STG.E [R8.64], R94 ;  /* 0x0000005e08000986 */ /* 0x0003e2000c101906 */
[----:B------:R-:W-:Y:S02]  /*cb140*/  ISETP.LT.AND P3, PT, R235, c[0x0][0x178], !P3 ;  /* 0x00005e00eb007a0c */ /* 0x000fe40005f61270 */
[----:B------:R-:W-:Y:S01]  /*cb150*/  IMAD.WIDE R4, R17, 0x4, R186 ;  /* 0x0000000411047825 */ /* 0x000fe200078e02ba */
[----:B------:R-:W-:Y:S01]  /*cb160*/  @P5 STG.E [R12.64], R247 ;  /* 0x000000f70c005986 */ /* 0x000fe2000c101906 */
[----:B------:R-:W-:Y:S02]  /*cb170*/  ISETP.LT.AND P5, PT, R232, c[0x0][0x178], !P1 ;  /* 0x00005e00e8007a0c */ /* 0x000fe40004fa1270 */
[----:B------:R-:W-:Y:S01]  /*cb180*/  ISETP.LT.AND P4, PT, R233, c[0x0][0x178], !P1 ;  /* 0x00005e00e9007a0c */ /* 0x000fe20004f81270 */
[----:B------:R4:W-:Y:S01]  /*cb190*/  @P6 STG.E [R4.64], R75 ;  /* 0x0000004b04006986 */ /* 0x0009e2000c101906 */
[C---:B-1----:R-:W-:Y:S01]  /*cb1a0*/  IMAD.WIDE R8, R17.reuse, 0x4, R184 ;  /* 0x0000000411087825 */ /* 0x042fe200078e02b8 */
[----:B------:R-:W-:-:S04]  /*cb1b0*/  IADD3 R3, R17, c[0x0][0x198], RZ ;  /* 0x0000660011037a10 */ /* 0x000fc80007ffe0ff */
[----:B------:R1:W-:Y:S01]  /*cb1c0*/  @P2 STG.E [R8.64], R71 ;  /* 0x0000004708002986 */ /* 0x0003e2000c101906 */
[----:B------:R-:W-:Y:S01]  /*cb1d0*/  ISETP.LT.AND P2, PT, R234, c[0x0][0x178], !P1 ;  /* 0x00005e00ea007a0c */ /* 0x000fe20004f41270 */
[----:B----4-:R-:W-:-:S04]  /*cb1e0*/  IMAD.WIDE R4, R17, 0x4, R126 ;  /* 0x0000000411047825 */ /* 0x010fc800078e027e */
[C---:B------:R-:W-:Y:S01]  /*cb1f0*/  IMAD.WIDE R12, R3.reuse, 0x4, R186 ;  /* 0x00000004030c7825 */ /* 0x040fe200078e02ba */
[----:B------:R4:W-:Y:S03]  /*cb200*/  @P3 STG.E [R4.64], R95 ;  /* 0x0000005f04003986 */ /* 0x0009e6000c101906 */
[----:B-1----:R-:W-:-:S05]  /*cb210*/  IMAD.WIDE R8, R3, 0x4, R124 ;  /* 0x0000000403087825 */ /* 0x002fca00078e027c */
[----:B------:R1:W-:Y:S01]  /*cb220*/  @P5 STG.E [R8.64], R66 ;  /* 0x0000004208005986 */ /* 0x0003e2000c101906 */
[----:B----4-:R-:W-:-:S03]  /*cb230*/  IMAD.WIDE R4, R3, 0x4, R184 ;  /* 0x0000000403047825 */ /* 0x010fc600078e02b8 */
[----:B------:R-:W-:Y:S04]  /*cb240*/  @P4 STG.E [R12.64], R62 ;  /* 0x0000003e0c004986 */ /* 0x000fe8000c101906 */
[----:B------:R4:W-:Y:S01]  /*cb250*/  @P2 STG.E [R4.64], R58 ;  /* 0x0000003a04002986 */ /* 0x0009e2000c101906 */
[----:B--2---:R-:W-:-:S03]  /*cb260*/  ISETP.GE.AND P2, PT, R0, c[0x0][0x17c], PT ;  /* 0x00005f0000007a0c */ /* 0x004fc60003f46270 */
[----:B------:R-:W2:Y:S01]  /*cb270*/  LDL.LU R0, [R1+0x335c] ;  /* 0x00335c0001007983 */ /* 0x000ea20000300800 */
[----:B---3--:R-:W-:Y:S02]  /*cb280*/  ISETP.GE.AND P0, PT, R20, c[0x0][0x17c], PT ;  /* 0x00005f0014007a0c */ /* 0x008fe40003f06270 */
[----:B------:R-:W-:Y:S01]  /*cb290*/  ISETP.LT.AND P1, PT, R235, c[0x0][0x178], !P1 ;  /* 0x00005e00eb007a0c */ /* 0x000fe20004f21270 */
[C---:B-1----:R-:W-:Y:S01]  /*cb2a0*/  IMAD.WIDE R8, R3.reuse, 0x4, R126 ;  /* 0x0000000403087825 */ /* 0x042fe200078e027e */
[----:B------:R-:W-:Y:S01]  /*cb2b0*/  ISETP.LT.AND P3, PT, R232, c[0x0][0x178], !P0 ;  /* 0x00005e00e8007a0c */ /* 0x000fe20004761270 */
[----:B------:R-:W3:Y:S01]  /*cb2c0*/  LDL.LU R28, [R1+0x3354] ;  /* 0x00335400011c7983 */ /* 0x000ee20000300800 */
[----:B------:R-:W-:Y:S02]  /*cb2d0*/  IADD3 R3, R3, c[0x0][0x198], RZ ;  /* 0x0000660003037a10 */ /* 0x000fe40007ffe0ff */
[----:B------:R-:W-:Y:S02]  /*cb2e0*/  ISETP.LT.AND P5, PT, R233, c[0x0][0x178], !P0 ;  /* 0x00005e00e9007a0c */ /* 0x000fe400047a1270 */
[----:B------:R-:W-:Y:S01]  /*cb2f0*/  ISETP.LT.AND P4, PT, R234, c[0x0][0x178], !P0 ;  /* 0x00005e00ea007a0c */ /* 0x000fe20004781270 */
[----:B----4-:R-:W-:Y:S01]  /*cb300*/  IMAD.WIDE R4, R3, 0x4, R124 ;  /* 0x0000000403047825 */ /* 0x010fe200078e027c */
[----:B------:R-:W-:-:S02]  /*cb310*/  ISETP.GE.AND P6, PT, R16, c[0x0][0x17c], PT ;  /* 0x00005f0010007a0c */ /* 0x000fc40003fc6270 */
[----:B------:R-:W-:Y:S01]  /*cb320*/  ISETP.LT.AND P0, PT, R235, c[0x0][0x178], !P0 ;  /* 0x00005e00eb007a0c */ /* 0x000fe20004701270 */
[----:B------:R1:W-:Y:S01]  /*cb330*/  @P1 STG.E [R8.64], R102 ;  /* 0x0000006608001986 */ /* 0x0003e2000c101906 */
[----:B------:R-:W-:Y:S01]  /*cb340*/  ISETP.LT.AND P1, PT, R232, c[0x0][0x178], !P6 ;  /* 0x00005e00e8007a0c */ /* 0x000fe20007721270 */
[----:B------:R-:W-:Y:S02]  /*cb350*/  IMAD.WIDE R12, R3, 0x4, R184 ;  /* 0x00000004030c7825 */ /* 0x000fe400078e02b8 */
[----:B------:R4:W-:Y:S01]  /*cb360*/  @P3 STG.E [R4.64], R67 ;  /* 0x0000004304003986 */ /* 0x0009e2000c101906 */
[----:B------:R-:W-:Y:S02]  /*cb370*/  ISETP.LT.AND P3, PT, R233, c[0x0][0x178], !P6 ;  /* 0x00005e00e9007a0c */ /* 0x000fe40007761270 */
[C---:B------:R-:W-:Y:S01]  /*cb380*/  IADD3 R29, R3.reuse, c[0x0][0x198], RZ ;  /* 0x00006600031d7a10 */ /* 0x040fe20007ffe0ff */
[----:B-1----:R-:W-:-:S04]  /*cb390*/  IMAD.WIDE R8, R3, 0x4, R186 ;  /* 0x0000000403087825 */ /* 0x002fc800078e02ba */
[----:B------:R-:W-:Y:S01]  /*cb3a0*/  IMAD.WIDE R16, R3, 0x4, R126 ;  /* 0x0000000403107825 */ /* 0x000fe200078e027e */
[----:B------:R1:W-:Y:S03]  /*cb3b0*/  @P5 STG.E [R8.64], R63 ;  /* 0x0000003f08005986 */ /* 0x0003e6000c101906 */
[C---:B------:R-:W-:Y:S01]  /*cb3c0*/  IMAD.WIDE R20, R29.reuse, 0x4, R124 ;  /* 0x000000041d147825 */ /* 0x040fe200078e027c */
[----:B------:R1:W-:Y:S01]  /*cb3d0*/  @P4 STG.E [R12.64], R59 ;  /* 0x0000003b0c004986 */ /* 0x0003e2000c101906 */
[----:B------:R-:W-:Y:S02]  /*cb3e0*/  ISETP.GE.AND P4, PT, R24, c[0x0][0x17c], PT ;  /* 0x00005f0018007a0c */ /* 0x000fe40003f86270 */
[----:B------:R-:W-:Y:S01]  /*cb3f0*/  IMAD.WIDE R24, R29, 0x4, R186 ;  /* 0x000000041d187825 */ /* 0x000fe200078e02ba */
[----:B------:R-:W-:Y:S01]  /*cb400*/  ISETP.LT.AND P5, PT, R234, c[0x0][0x178], !P6 ;  /* 0x00005e00ea007a0c */ /* 0x000fe200077a1270 */
[----:B------:R1:W-:Y:S01]  /*cb410*/  @P0 STG.E [R16.64], R103 ;  /* 0x0000006710000986 */ /* 0x0003e2000c101906 */
[----:B------:R-:W-:-:S03]  /*cb420*/  ISETP.LT.AND P6, PT, R235, c[0x0][0x178], !P6 ;  /* 0x00005e00eb007a0c */ /* 0x000fc600077c1270 */
[----:B------:R1:W-:Y:S01]  /*cb430*/  @P1 STG.E [R20.64], R54 ;  /* 0x0000003614001986 */ /* 0x0003e2000c101906 */
[----:B------:R-:W-:-:S03]  /*cb440*/  ISETP.LT.AND P1, PT, R232, c[0x0][0x178], !P2 ;  /* 0x00005e00e8007a0c */ /* 0x000fc60005721270 */
[----:B------:R-:W-:Y:S01]  /*cb450*/  @P3 STG.E [R24.64], R50 ;  /* 0x0000003218003986 */ /* 0x000fe2000c101906 */
[----:B------:R-:W-:Y:S02]  /*cb460*/  ISETP.LT.AND P3, PT, R233, c[0x0][0x178], !P2 ;  /* 0x00005e00e9007a0c */ /* 0x000fe40005761270 */
[C---:B------:R-:W-:Y:S01]  /*cb470*/  IADD3 R3, R29.reuse, c[0x0][0x198], RZ ;  /* 0x000066001d037a10 */ /* 0x040fe20007ffe0ff */
[----:B----4-:R-:W-:-:S04]  /*cb480*/  IMAD.WIDE R4, R29, 0x4, R184 ;  /* 0x000000041d047825 */ /* 0x010fc800078e02b8 */
[----:B-1----:R-:W-:Y:S01]  /*cb490*/  IMAD.WIDE R8, R29, 0x4, R126 ;  /* 0x000000041d087825 */ /* 0x002fe200078e027e */
[----:B------:R1:W-:Y:S03]  /*cb4a0*/  @P5 STG.E [R4.64], R46 ;  /* 0x0000002e04005986 */ /* 0x0003e6000c101906 */
[C---:B------:R-:W-:Y:S01]  /*cb4b0*/  IMAD.WIDE R12, R3.reuse, 0x4, R124 ;  /* 0x00000004030c7825 */ /* 0x040fe200078e027c */
[----:B------:R4:W-:Y:S03]  /*cb4c0*/  @P6 STG.E [R8.64], R110 ;  /* 0x0000006e08006986 */ /* 0x0009e6000c101906 */
[----:B------:R-:W-:Y:S01]  /*cb4d0*/  IMAD.WIDE R16, R3, 0x4, R186 ;  /* 0x0000000403107825 */ /* 0x000fe200078e02ba */
[----:B------:R1:W-:Y:S04]  /*cb4e0*/  @P1 STG.E [R12.64], R55 ;  /* 0x000000370c001986 */ /* 0x0003e8000c101906 */
[----:B------:R1:W-:Y:S01]  /*cb4f0*/  @P3 STG.E [R16.64], R51 ;  /* 0x0000003310003986 */ /* 0x0003e2000c101906 */
[----:B--2---:R-:W-:-:S03]  /*cb500*/  ISETP.GE.AND P3, PT, R0, c[0x0][0x17c], PT ;  /* 0x00005f0000007a0c */ /* 0x004fc60003f66270 */
[----:B------:R-:W2:Y:S01]  /*cb510*/  LDL.LU R0, [R1+0x3350] ;  /* 0x0033500001007983 */ /* 0x000ea20000300800 */
[----:B------:R-:W-:Y:S02]  /*cb520*/  ISETP.LT.AND P5, PT, R234, c[0x0][0x178], !P2 ;  /* 0x00005e00ea007a0c */ /* 0x000fe400057a1270 */
[----:B------:R-:W-:Y:S01]  /*cb530*/  ISETP.LT.AND P2, PT, R235, c[0x0][0x178], !P2 ;  /* 0x00005e00eb007a0c */ /* 0x000fe20005741270 */
[C---:B------:R-:W-:Y:S01]  /*cb540*/  IMAD.WIDE R20, R3.reuse, 0x4, R184 ;  /* 0x0000000403147825 */ /* 0x040fe200078e02b8 */
[----:B------:R-:W-:Y:S01]  /*cb550*/  ISETP.GE.AND P0, PT, R32, c[0x0][0x17c], PT ;  /* 0x00005f0020007a0c */ /* 0x000fe20003f06270 */
[----:B------:R-:W2:Y:S02]  /*cb560*/  LDL.LU R33, [R1+0x3348] ;  /* 0x0033480001217983 */ /* 0x000ea40000300800 */
[----:B-1----:R-:W-:Y:S01]  /*cb570*/  IMAD.WIDE R4, R3, 0x4, R126 ;  /* 0x0000000403047825 */ /* 0x002fe200078e027e */
[----:B------:R-:W-:Y:S02]  /*cb580*/  ISETP.LT.AND P1, PT, R232, c[0x0][0x178], !P4 ;  /* 0x00005e00e8007a0c */ /* 0x000fe40006721270 */
[----:B------:R-:W-:-:S03]  /*cb590*/  ISETP.LT.AND P6, PT, R233, c[0x0][0x178], !P4 ;  /* 0x00005e00e9007a0c */ /* 0x000fc600067c1270 */
[----:B------:R1:W-:Y:S01]  /*cb5a0*/  @P5 STG.E [R20.64], R47 ;  /* 0x0000002f14005986 */ /* 0x0003e2000c101906 */
[----:B------:R-:W-:Y:S02]  /*cb5b0*/  ISETP.LT.AND P5, PT, R234, c[0x0][0x178], !P4 ;  /* 0x00005e00ea007a0c */ /* 0x000fe400067a1270 */
[----:B------:R-:W-:Y:S01]  /*cb5c0*/  IADD3 R25, R3, c[0x0][0x198], RZ ;  /* 0x0000660003197a10 */ /* 0x000fe20007ffe0ff */
[----:B------:R1:W-:Y:S01]  /*cb5d0*/  @P2 STG.E [R4.64], R111 ;  /* 0x0000006f04002986 */ /* 0x0003e2000c101906 */
[----:B------:R-:W-:Y:S02]  /*cb5e0*/  ISETP.LT.AND P4, PT, R235, c[0x0][0x178], !P4 ;  /* 0x00005e00eb007a0c */ /* 0x000fe40006781270 */
[----:B------:R-:W-:Y:S01]  /*cb5f0*/  ISETP.LT.AND P2, PT, R232, c[0x0][0x178], !P0 ;  /* 0x00005e00e8007a0c */ /* 0x000fe20004741270 */
[C---:B----4-:R-:W-:Y:S01]  /*cb600*/  IMAD.WIDE R8, R25.reuse, 0x4, R124 ;  /* 0x0000000419087825 */ /* 0x050fe200078e027c */
[----:B------:R-:W-:-:S03]  /*cb610*/  IADD3 R3, R25, c[0x0][0x198], RZ ;  /* 0x0000660019037a10 */ /* 0x000fc60007ffe0ff */
[C---:B------:R-:W-:Y:S01]  /*cb620*/  IMAD.WIDE R12, R25.reuse, 0x4, R186 ;  /* 0x00000004190c7825 */ /* 0x040fe200078e02ba */
[----:B------:R4:W-:Y:S03]  /*cb630*/  @P1 STG.E [R8.64], R250 ;  /* 0x000000fa08001986 */ /* 0x0009e6000c101906 */
[C---:B------:R-:W-:Y:S01]  /*cb640*/  IMAD.WIDE R16, R25.reuse, 0x4, R184 ;  /* 0x0000000419107825 */ /* 0x040fe200078e02b8 */
[----:B------:R3:W-:Y:S03]  /*cb650*/  @P6 STG.E [R12.64], R42 ;  /* 0x0000002a0c006986 */ /* 0x0007e6000c101906 */
[----:B-1----:R-:W-:Y:S01]  /*cb660*/  IMAD.WIDE R20, R25, 0x4, R126 ;  /* 0x0000000419147825 */ /* 0x002fe200078e027e */
[----:B------:R-:W-:-:S03]  /*cb670*/  ISETP.LT.AND P1, PT, R233, c[0x0][0x178], !P0 ;  /* 0x00005e00e9007a0c */ /* 0x000fc60004721270 */
[----:B------:R-:W-:Y:S01]  /*cb680*/  IMAD.WIDE R24, R3, 0x4, R124 ;  /* 0x0000000403187825 */ /* 0x000fe200078e027c */
[----:B------:R1:W-:Y:S01]  /*cb690*/  @P5 STG.E [R16.64], R38 ;  /* 0x0000002610005986 */ /* 0x0003e2000c101906 */
[----:B------:R-:W-:Y:S02]  /*cb6a0*/  ISETP.LT.AND P6, PT, R234, c[0x0][0x178], !P0 ;  /* 0x00005e00ea007a0c */ /* 0x000fe400047c1270 */
[----:B------:R-:W-:Y:S01]  /*cb6b0*/  ISETP.LT.AND P0, PT, R235, c[0x0][0x178], !P0 ;  /* 0x00005e00eb007a0c */ /* 0x000fe20004701270 */
[----:B------:R1:W-:Y:S01]  /*cb6c0*/  @P4 STG.E [R20.64], R90 ;  /* 0x0000005a14004986 */ /* 0x0003e2000c101906 */
[----:B------:R-:W-:-:S03]  /*cb6d0*/  IMAD.WIDE R4, R3, 0x4, R186 ;  /* 0x0000000403047825 */ /* 0x000fc600078e02ba */
[----:B------:R-:W-:Y:S01]  /*cb6e0*/  @P2 STG.E [R24.64], R251 ;  /* 0x000000fb18002986 */ /* 0x000fe2000c101906 */
[----:B------:R-:W-:Y:S01]  /*cb6f0*/  ISETP.LT.AND P2, PT, R232, c[0x0][0x178], !P3 ;  /* 0x00005e00e8007a0c */ /* 0x000fe20005f41270 */
[----:B----4-:R-:W-:-:S04]  /*cb700*/  IMAD.WIDE R8, R3, 0x4, R184 ;  /* 0x0000000403087825 */ /* 0x010fc800078e02b8 */
[C---:B---3--:R-:W-:Y:S01]  /*cb710*/  IMAD.WIDE R12, R3.reuse, 0x4, R126 ;  /* 0x00000004030c7825 */ /* 0x048fe200078e027e */
[----:B------:R-:W-:Y:S01]  /*cb720*/  IADD3 R3, R3, c[0x0][0x198], RZ ;  /* 0x0000660003037a10 */ /* 0x000fe20007ffe0ff */
[----:B------:R3:W-:Y:S04]  /*cb730*/  @P1 STG.E [R4.64], R43 ;  /* 0x0000002b04001986 */ /* 0x0007e8000c101906 */
[----:B-1----:R-:W-:Y:S01]  /*cb740*/  IMAD.WIDE R16, R3, 0x4, R124 ;  /* 0x0000000403107825 */ /* 0x002fe200078e027c */
[----:B------:R1:W-:Y:S01]  /*cb750*/  @P6 STG.E [R8.64], R39 ;  /* 0x0000002708006986 */ /* 0x0003e2000c101906 */
[----:B------:R-:W-:-:S03]  /*cb760*/  ISETP.GE.AND P5, PT, R28, c[0x0][0x17c], PT ;  /* 0x00005f001c007a0c */ /* 0x000fc60003fa6270 */
[----:B------:R4:W-:Y:S04]  /*cb770*/  @P0 STG.E [R12.64], R91 ;  /* 0x0000005b0c000986 */ /* 0x0009e8000c101906 */
[----:B------:R-:W4:Y:S04]  /*cb780*/  LDL.LU R28, [R1+0x3324] ;  /* 0x00332400011c7983 */ /* 0x000f280000300800 */
[----:B------:R1:W-:Y:S04]  /*cb790*/  @P2 STG.E [R16.64], R230 ;  /* 0x000000e610002986 */ /* 0x0003e8000c101906 */
[----:B------:R-:W4:Y:S01]  /*cb7a0*/  LDL.LU R32, [R1+0x3318] ;  /* 0x0033180001207983 */ /* 0x000f220000300800 */
[----:B--2---:R-:W-:-:S03]  /*cb7b0*/  ISETP.GE.AND P2, PT, R0, c[0x0][0x17c], PT ;  /* 0x00005f0000007a0c */ /* 0x004fc60003f46270 */
[----:B------:R-:W2:Y:S01]  /*cb7c0*/  LDL.LU R0, [R1+0x3314] ;  /* 0x0033140001007983 */ /* 0x000ea20000300800 */
[----:B------:R-:W-:Y:S02]  /*cb7d0*/  ISETP.LT.AND P4, PT, R233, c[0x0][0x178], !P3 ;  /* 0x00005e00e9007a0c */ /* 0x000fe40005f81270 */
[----:B------:R-:W-:Y:S02]  /*cb7e0*/  ISETP.LT.AND P0, PT, R234, c[0x0][0x178], !P3 ;  /* 0x00005e00ea007a0c */ /* 0x000fe40005f01270 */
[----:B------:R-:W-:Y:S02]  /*cb7f0*/  ISETP.LT.AND P3, PT, R235, c[0x0][0x178], !P3 ;  /* 0x00005e00eb007a0c */ /* 0x000fe40005f61270 */
[----:B------:R-:W-:Y:S02]  /*cb800*/  ISETP.LT.AND P6, PT, R232, c[0x0][0x178], !P5 ;  /* 0x00005e00e8007a0c */ /* 0x000fe40006fc1270 */
[----:B------:R-:W-:Y:S02]  /*cb810*/  ISETP.LT.AND P1, PT, R233, c[0x0][0x178], !P5 ;  /* 0x00005e00e9007a0c */ /* 0x000fe40006f21270 */
[C---:B------:R-:W-:Y:S01]  /*cb820*/  IADD3 R29, R3.reuse, c[0x0][0x198], RZ ;  /* 0x00006600031d7a10 */ /* 0x040fe20007ffe0ff */
[----:B------:R-:W-:-:S04]  /*cb830*/  IMAD.WIDE R20, R3, 0x4, R186 ;  /* 0x0000000403147825 */ /* 0x000fc800078e02ba */
[C---:B---3--:R-:W-:Y:S01]  /*cb840*/  IMAD.WIDE R4, R3.reuse, 0x4, R184 ;  /* 0x0000000403047825 */ /* 0x048fe200078e02b8 */
[----:B------:R-:W-:Y:S03]  /*cb850*/  @P4 STG.E [R20.64], R34 ;  /* 0x0000002214004986 */ /* 0x000fe6000c101906 */
[----:B-1----:R-:W-:Y:S01]  /*cb860*/  IMAD.WIDE R8, R3, 0x4, R126 ;  /* 0x0000000403087825 */ /* 0x002fe200078e027e */
[----:B------:R-:W-:-:S03]  /*cb870*/  ISETP.LT.AND P4, PT, R234, c[0x0][0x178], !P5 ;  /* 0x00005e00ea007a0c */ /* 0x000fc60006f81270 */
[C---:B----4-:R-:W-:Y:S01]  /*cb880*/  IMAD.WIDE R12, R29.reuse, 0x4, R124 ;  /* 0x000000041d0c7825 */ /* 0x050fe200078e027c */
[----:B------:R1:W-:Y:S03]  /*cb890*/  @P0 STG.E [R4.64], R30 ;  /* 0x0000001e04000986 */ /* 0x0003e6000c101906 */
[----:B------:R-:W-:Y:S01]  /*cb8a0*/  IMAD.WIDE R24, R29, 0x4, R186 ;  /* 0x000000041d187825 */ /* 0x000fe200078e02ba */
[----:B------:R3:W-:Y:S01]  /*cb8b0*/  @P3 STG.E [R8.64], R98 ;  /* 0x0000006208003986 */ /* 0x0007e2000c101906 */
[----:B------:R-:W-:-:S03]  /*cb8c0*/  ISETP.LT.AND P5, PT, R235, c[0x0][0x178], !P5 ;  /* 0x00005e00eb007a0c */ /* 0x000fc60006fa1270 */
[----:B------:R4:W-:Y:S01]  /*cb8d0*/  @P6 STG.E [R12.64], R231 ;  /* 0x000000e70c006986 */ /* 0x0009e2000c101906 */
[----:B------:R-:W-:-:S03]  /*cb8e0*/  ISETP.LT.AND P6, PT, R232, c[0x0][0x178], !P2 ;  /* 0x00005e00e8007a0c */ /* 0x000fc600057c1270 */
[----:B------:R-:W-:Y:S01]  /*cb8f0*/  @P1 STG.E [R24.64], R35 ;  /* 0x0000002318001986 */ /* 0x000fe2000c101906 */
[----:B------:R-:W-:Y:S02]  /*cb900*/  ISETP.LT.AND P1, PT, R233, c[0x0][0x178], !P2 ;  /* 0x00005e00e9007a0c */ /* 0x000fe40005721270 */
[----:B------:R-:W-:Y:S02]  /*cb910*/  ISETP.LT.AND P3, PT, R234, c[0x0][0x178], !P2 ;  /* 0x00005e00ea007a0c */ /* 0x000fe40005761270 */
[----:B------:R-:W-:Y:S02]  /*cb920*/  IADD3 R3, R29, c[0x0][0x198], RZ ;  /* 0x000066001d037a10 */ /* 0x000fe40007ffe0ff */
[----:B------:R-:W-:Y:S01]  /*cb930*/  ISETP.LT.AND P2, PT, R235, c[0x0][0x178], !P2 ;  /* 0x00005e00eb007a0c */ /* 0x000fe20005741270 */
[----:B------:R-:W-:-:S04]  /*cb940*/  IMAD.WIDE R16, R29, 0x4, R184 ;  /* 0x000000041d107825 */ /* 0x000fc800078e02b8 */
[----:B-1----:R-:W-:Y:S01]  /*cb950*/  IMAD.WIDE R4, R29, 0x4, R126 ;  /* 0x000000041d047825 */ /* 0x002fe200078e027e */
[----:B------:R1:W-:Y:S03]  /*cb960*/  @P4 STG.E [R16.64], R31 ;  /* 0x0000001f10004986 */ /* 0x0003e6000c101906 */
[C---:B---3--:R-:W-:Y:S01]  /*cb970*/  IMAD.WIDE R8, R3.reuse, 0x4, R124 ;  /* 0x0000000403087825 */ /* 0x048fe200078e027c */
[----:B------:R3:W-:Y:S03]  /*cb980*/  @P5 STG.E [R4.64], R99 ;  /* 0x0000006304005986 */ /* 0x0007e6000c101906 */
[C---:B----4-:R-:W-:Y:S01]  /*cb990*/  IMAD.WIDE R12, R3.reuse, 0x4, R186 ;  /* 0x00000004030c7825 */ /* 0x050fe200078e02ba */
[----:B------:R4:W-:Y:S03]  /*cb9a0*/  @P6 STG.E [R8.64], R26 ;  /* 0x0000001a08006986 */ /* 0x0009e6000c101906 */
[C---:B------:R-:W-:Y:S01]  /*cb9b0*/  IMAD.WIDE R20, R3.reuse, 0x4, R184 ;  /* 0x0000000403147825 */ /* 0x040fe200078e02b8 */
[----:B------:R2:W-:Y:S03]  /*cb9c0*/  @P1 STG.E [R12.64], R22 ;  /* 0x000000160c001986 */ /* 0x0005e6000c101906 */
[----:B-1----:R-:W-:Y:S01]  /*cb9d0*/  IMAD.WIDE R16, R3, 0x4, R126 ;  /* 0x0000000403107825 */ /* 0x002fe200078e027e */
[----:B------:R1:W-:Y:S01]  /*cb9e0*/  @P3 STG.E [R20.64], R18 ;  /* 0x0000001214003986 */ /* 0x0003e2000c101906 */
[----:B------:R-:W-:-:S03]  /*cb9f0*/  ISETP.GE.AND P4, PT, R28, c[0x0][0x17c], PT ;  /* 0x00005f001c007a0c */ /* 0x000fc60003f86270 */
[----:B------:R-:W-:Y:S04]  /*cba00*/  @P2 STG.E [R16.64], R106 ;  /* 0x0000006a10002986 */ /* 0x000fe8000c101906 */
[----:B------:R-:W4:Y:S01]  /*cba10*/  LDL.LU R28, [R1+0x332c] ;  /* 0x00332c00011c7983 */ /* 0x000f220000300800 */
[----:B--2---:R-:W-:-:S03]  /*cba20*/  ISETP.GE.AND P2, PT, R0, c[0x0][0x17c], PT ;  /* 0x00005f0000007a0c */ /* 0x004fc60003f46270 */
[----:B------:R-:W2:Y:S01]  /*cba30*/  LDL.LU R0, [R1+0x3334] ;  /* 0x0033340001007983 */ /* 0x000ea20000300800 */
[----:B------:R-:W-:-:S04]  /*cba40*/  ISETP.GE.AND P0, PT, R33, c[0x0][0x17c], PT ;  /* 0x00005f0021007a0c */ /* 0x000fc80003f06270 */
[----:B------:R-:W-:Y:S02]  /*cba50*/  ISETP.LT.AND P5, PT, R232, c[0x0][0x178], !P0 ;  /* 0x00005e00e8007a0c */ /* 0x000fe400047a1270 */
[----:B------:R-:W-:Y:S02]  /*cba60*/  ISETP.LT.AND P3, PT, R233, c[0x0][0x178], !P0 ;  /* 0x00005e00e9007a0c */ /* 0x000fe40004761270 */
[----:B------:R-:W-:Y:S02]  /*cba70*/  IADD3 R29, R3, c[0x0][0x198], RZ ;  /* 0x00006600031d7a10 */ /* 0x000fe40007ffe0ff */
[----:B------:R-:W-:-:S03]  /*cba80*/  ISETP.LT.AND P1, PT, R234, c[0x0][0x178], !P0 ;  /* 0x00005e00ea007a0c */ /* 0x000fc60004721270 */
[----:B------:R-:W-:-:S04]  /*cba90*/  IMAD.WIDE R24, R29, 0x4, R124 ;  /* 0x000000041d187825 */ /* 0x000fc800078e027c */
[----:B---3--:R-:W-:Y:S01]  /*cbaa0*/  IMAD.WIDE R4, R29, 0x4, R186 ;  /* 0x000000041d047825 */ /* 0x008fe200078e02ba */
[----:B------:R-:W-:Y:S01]  /*cbab0*/  ISETP.LT.AND P6, PT, R235, c[0x0][0x178], !P0 ;  /* 0x00005e00eb007a0c */ /* 0x000fe200047c1270 */
[----:B------:R3:W-:Y:S01]  /*cbac0*/  @P5 STG.E [R24.64], R27 ;  /* 0x0000001b18005986 */ /* 0x0007e2000c101906 */
[----:B------:R-:W-:Y:S01]  /*cbad0*/  ISETP.LT.AND P5, PT, R232, c[0x0][0x178], !P4 ;  /* 0x00005e00e8007a0c */ /* 0x000fe200067a1270 */
[----:B----4-:R-:W-:Y:S02]  /*cbae0*/  IMAD.WIDE R8, R29, 0x4, R184 ;  /* 0x000000041d087825 */ /* 0x010fe400078e02b8 */
[----:B------:R4:W-:Y:S01]  /*cbaf0*/  @P3 STG.E [R4.64], R23 ;  /* 0x0000001704003986 */ /* 0x0009e2000c101906 */
[----:B------:R-:W-:Y:S01]  /*cbb00*/  ISETP.LT.AND P3, PT, R233, c[0x0][0x178], !P4 ;  /* 0x00005e00e9007a0c */ /* 0x000fe20006761270 */
[C---:B------:R-:W-:Y:S01]  /*cbb10*/  IMAD.WIDE R12, R29.reuse, 0x4, R126 ;  /* 0x000000041d0c7825 */ /* 0x040fe200078e027e */
[----:B------:R-:W-:Y:S01]  /*cbb20*/  IADD3 R29, R29, c[0x0][0x198], RZ ;  /* 0x000066001d1d7a10 */ /* 0x000fe20007ffe0ff */
[----:B------:R4:W-:Y:S01]  /*cbb30*/  @P1 STG.E [R8.64], R19 ;  /* 0x0000001308001986 */ /* 0x0009e2000c101906 */
[----:B------:R-:W-:-:S02]  /*cbb40*/  ISETP.GE.AND P0, PT, R32, c[0x0][0x17c], PT ;  /* 0x00005f0020007a0c */ /* 0x000fc40003f06270 */
[----:B------:R-:W-:Y:S01]  /*cbb50*/  ISETP.LT.AND P1, PT, R234, c[0x0][0x178], !P4 ;  /* 0x00005e00ea007a0c */ /* 0x000fe20006721270 */
[----:B-1----:R-:W-:Y:S01]  /*cbb60*/  IMAD.WIDE R20, R29, 0x4, R124 ;  /* 0x000000041d147825 */ /* 0x002fe200078e027c */
[----:B------:R-:W-:-:S03]  /*cbb70*/  ISETP.LT.AND P4, PT, R235, c[0x0][0x178], !P4 ;  /* 0x00005e00eb007a0c */ /* 0x000fc60006781270 */
[----:B---3--:R-:W-:Y:S01]  /*cbb80*/  IMAD.WIDE R24, R29, 0x4, R186 ;  /* 0x000000041d187825 */ /* 0x008fe200078e02ba */
[----:B------:R1:W-:Y:S01]  /*cbb90*/  @P6 STG.E [R12.64], R107 ;  /* 0x0000006b0c006986 */ /* 0x0003e2000c101906 */
[----:B------:R-:W-:-:S03]  /*cbba0*/  ISETP.LT.AND P6, PT, R232, c[0x0][0x178], !P0 ;  /* 0x00005e00e8007a0c */ /* 0x000fc600047c1270 */
[----:B------:R3:W-:Y:S01]  /*cbbb0*/  @P5 STG.E [R20.64], R14 ;  /* 0x0000000e14005986 */ /* 0x0007e2000c101906 */
[----:B------:R-:W-:-:S03]  /*cbbc0*/  ISETP.LT.AND P5, PT, R233, c[0x0][0x178], !P0 ;  /* 0x00005e00e9007a0c */ /* 0x000fc600047a1270 */
[----:B------:R3:W-:Y:S01]  /*cbbd0*/  @P3 STG.E [R24.64], R10 ;  /* 0x0000000a18003986 */ /* 0x0007e2000c101906 */
[----:B------:R-:W-:Y:S01]  /*cbbe0*/  ISETP.LT.AND P3, PT, R234, c[0x0][0x178], !P0 ;  /* 0x00005e00ea007a0c */ /* 0x000fe20004761270 */
[C---:B----4-:R-:W-:Y:S01]  /*cbbf0*/  IMAD.WIDE R4, R29.reuse, 0x4, R184 ;  /* 0x000000041d047825 */ /* 0x050fe200078e02b8 */
[----:B------:R-:W-:Y:S01]  /*cbc00*/  IADD3 R3, R29, c[0x0][0x198], RZ ;  /* 0x000066001d037a10 */ /* 0x000fe20007ffe0ff */
[----:B------:R-:W4:Y:S01]  /*cbc10*/  LDS.128 R16, [R2] ;  /* 0x0000000002107984 */ /* 0x000f220000000c00 */
[----:B------:R-:W-:Y:S01]  /*cbc20*/  ISETP.LT.AND P0, PT, R235, c[0x0][0x178], !P0 ;  /* 0x00005e00eb007a0c */ /* 0x000fe20004701270 */
[----:B------:R-:W-:Y:S02]  /*cbc30*/  IMAD.WIDE R8, R29, 0x4, R126 ;  /* 0x000000041d087825 */ /* 0x000fe400078e027e */
[----:B------:R-:W-:Y:S02]  /*cbc40*/  @P1 STG.E [R4.64], R6 ;  /* 0x0000000604001986 */ /* 0x000fe4000c101906 */
[----:B-1----:R-:W-:-:S02]  /*cbc50*/  IMAD.WIDE R12, R3, 0x4, R124 ;  /* 0x00000004030c7825 */ /* 0x002fc400078e027c */
[----:B------:R1:W-:Y:S02]  /*cbc60*/  @P4 STG.E [R8.64], R114 ;  /* 0x0000007208004986 */ /* 0x0003e4000c101906 */
[C---:B---3--:R-:W-:Y:S02]  /*cbc70*/  IMAD.WIDE R20, R3.reuse, 0x4, R186 ;  /* 0x0000000403147825 */ /* 0x048fe400078e02ba */
[----:B------:R-:W3:Y:S02]  /*cbc80*/  LDL.LU R24, [R1+0x32e4] ;  /* 0x0032e40001187983 */ /* 0x000ee40000300800 */
[C---:B------:R-:W-:Y:S02]  /*cbc90*/  IMAD.WIDE R22, R3.reuse, 0x4, R184 ;  /* 0x0000000403167825 */ /* 0x040fe400078e02b8 */
[----:B------:R2:W-:Y:S02]  /*cbca0*/  @P6 STG.E [R12.64], R15 ;  /* 0x0000000f0c006986 */ /* 0x0005e4000c101906 */
[----:B-1----:R-:W-:-:S02]  /*cbcb0*/  IMAD.WIDE R8, R3, 0x4, R126 ;  /* 0x0000000403087825 */ /* 0x002fc400078e027e */
[----:B------:R1:W-:Y:S04]  /*cbcc0*/  @P5 STG.E [R20.64], R11 ;  /* 0x0000000b14005986 */ /* 0x0003e8000c101906 */
[----:B------:R1:W-:Y:S04]  /*cbcd0*/  @P3 STG.E [R22.64], R7 ;  /* 0x0000000716003986 */ /* 0x0003e8000c101906 */
[----:B------:R-:W-:Y:S01]  /*cbce0*/  @P0 STG.E [R8.64], R115 ;  /* 0x0000007308000986 */ /* 0x000fe2000c101906 */
[----:B--2---:R-:W-:-:S03]  /*cbcf0*/  ISETP.GE.AND P0, PT, R0, c[0x0][0x17c], PT ;  /* 0x00005f0000007a0c */ /* 0x004fc60003f06270 */
[----:B------:R-:W2:Y:S01]  /*cbd00*/  LDL.LU R0, [R1+0x3304] ;  /* 0x0033040001007983 */ /* 0x000ea20000300800 */
[----:B------:R-:W-:Y:S02]  /*cbd10*/  ISETP.LT.AND P4, PT, R232, c[0x0][0x178], !P2 ;  /* 0x00005e00e8007a0c */ /* 0x000fe40005781270 */
[----:B------:R-:W-:Y:S01]  /*cbd20*/  ISETP.LT.AND P5, PT, R233, c[0x0][0x178], !P2 ;  /* 0x00005e00e9007a0c */ /* 0x000fe200057a1270 */
[----:B------:R-:W3:Y:S01]  /*cbd30*/  LDL.LU R26, [R1+0x32f8] ;  /* 0x0032f800011a7983 */ /* 0x000ee20000300800 */
[----:B------:R-:W-:Y:S02]  /*cbd40*/  ISETP.LT.AND P3, PT, R234, c[0x0][0x178], !P2 ;  /* 0x00005e00ea007a0c */ /* 0x000fe40005761270 */
[----:B------:R-:W-:Y:S02]  /*cbd50*/  IADD3 R25, R3, c[0x0][0x198], RZ ;  /* 0x0000660003197a10 */ /* 0x000fe40007ffe0ff */
[----:B------:R-:W-:-:S03]  /*cbd60*/  ISETP.LT.AND P2, PT, R235, c[0x0][0x178], !P2 ;  /* 0x00005e00eb007a0c */ /* 0x000fc60005741270 */
[----:B------:R-:W-:Y:S01]  /*cbd70*/  IMAD.WIDE R12, R25, 0x4, R124 ;  /* 0x00000004190c7825 */ /* 0x000fe200078e027c */
[----:B------:R-:W-:-:S03]  /*cbd80*/  ISETP.GE.AND P1, PT, R28, c[0x0][0x17c], PT ;  /* 0x00005f001c007a0c */ /* 0x000fc60003f26270 */
[----:B-1----:R-:W-:-:S04]  /*cbd90*/  IMAD.WIDE R10, R25, 0x4, R184 ;  /* 0x00000004190a7825 */ /* 0x002fc800078e02b8 */
[C---:B------:R-:W-:Y:S01]  /*cbda0*/  IMAD.WIDE R14, R25.reuse, 0x4, R186 ;  /* 0x00000004190e7825 */ /* 0x040fe200078e02ba */
[----:B------:R1:W-:Y:S03]  /*cbdb0*/  @P4 STG.E [R12.64], R116 ;  /* 0x000000740c004986 */ /* 0x0003e6000c101906 */
[----:B------:R-:W-:Y:S01]  /*cbdc0*/  IMAD.WIDE R20, R25, 0x4, R126 ;  /* 0x0000000419147825 */ /* 0x000fe200078e027e */
[----:B------:R-:W-:Y:S01]  /*cbdd0*/  ISETP.LT.AND P6, PT, R232, c[0x0][0x178], !P1 ;  /* 0x00005e00e8007a0c */ /* 0x000fe20004fc1270 */
[----:B------:R1:W-:Y:S01]  /*cbde0*/  @P5 STG.E [R14.64], R152 ;  /* 0x000000980e005986 */ /* 0x0003e2000c101906 */
[----:B------:R-:W-:Y:S02]  /*cbdf0*/  ISETP.LT.AND P5, PT, R233, c[0x0][0x178], !P1 ;  /* 0x00005e00e9007a0c */ /* 0x000fe40004fa1270 */
[----:B------:R-:W-:Y:S01]  /*cbe00*/  ISETP.LT.AND P4, PT, R234, c[0x0][0x178], !P1 ;  /* 0x00005e00ea007a0c */ /* 0x000fe20004f81270 */
[----:B------:R-:W-:Y:S01]  /*cbe10*/  @P3 STG.E [R10.64], R196 ;  /* 0x000000c40a003986 */ /* 0x000fe2000c101906 */
[----:B------:R-:W-:-:S03]  /*cbe20*/  IADD3 R3, R25, c[0x0][0x198], RZ ;  /* 0x0000660019037a10 */ /* 0x000fc60007ffe0ff */
[----:B----4-:R4:W-:Y:S01]  /*cbe30*/  @P2 STG.E [R20.64], R16 ;  /* 0x0000001014002986 */ /* 0x0109e2000c101906 */
[----:B------:R-:W-:Y:S01]  /*cbe40*/  ISETP.LT.AND P2, PT, R235, c[0x0][0x178], !P1 ;  /* 0x00005e00eb007a0c */ /* 0x000fe20004f41270 */
[C---:B------:R-:W-:Y:S02]  /*cbe50*/  IMAD.WIDE R22, R3.reuse, 0x4, R124 ;  /* 0x0000000403167825 */ /* 0x040fe400078e027c */
[----:B------:R-:W3:Y:S02]  /*cbe60*/  LDL.LU R28, [R1+0x32ec] ;  /* 0x0032ec00011c7983 */ /* 0x000ee40000300800 */
[----:B-1----:R-:W-:-:S04]  /*cbe70*/  IMAD.WIDE R12, R3, 0x4, R186 ;  /* 0x00000004030c7825 */ /* 0x002fc800078e02ba */
[C---:B------:R-:W-:Y:S01]  /*cbe80*/  IMAD.WIDE R14, R3.reuse, 0x4, R184 ;  /* 0x00000004030e7825 */ /* 0x040fe200078e02b8 */
[----:B------:R1:W-:Y:S03]  /*cbe90*/  @P6 STG.E [R22.64], R117 ;  /* 0x0000007516006986 */ /* 0x0003e6000c101906 */
[----:B----4-:R-:W-:Y:S01]  /*cbea0*/  IMAD.WIDE R20, R3, 0x4, R126 ;  /* 0x0000000403147825 */ /* 0x010fe200078e027e */
[----:B------:R4:W-:Y:S04]  /*cbeb0*/  @P5 STG.E [R12.64], R153 ;  /* 0x000000990c005986 */ /* 0x0009e8000c101906 */
[----:B------:R1:W-:Y:S04]  /*cbec0*/  @P4 STG.E [R14.64], R197 ;  /* 0x000000c50e004986 */ /* 0x0003e8000c101906 */
[----:B------:R1:W-:Y:S01]  /*cbed0*/  @P2 STG.E [R20.64], R17 ;  /* 0x0000001114002986 */ /* 0x0003e2000c101906 */
[----:B------:R-:W-:-:S05]  /*cbee0*/  LOP3.LUT R238, R2, 0x20, RZ, 0x3c, !PT ;  /* 0x0000002002ee7812 */ /* 0x000fca00078e3cff */
[----:B------:R-:W1:Y:S01]  /*cbef0*/  LDS.128 R4, [R238] ;  /* 0x00000000ee047984 */ /* 0x000e620000000c00 */
[----:B--2---:R-:W-:-:S03]  /*cbf00*/  ISETP.GE.AND P2, PT, R0, c[0x0][0x17c], PT ;  /* 0x00005f0000007a0c */ /* 0x004fc60003f46270 */
[----:B------:R-:W2:Y:S01]  /*cbf10*/  LDL.LU R0, [R1+0x3300] ;  /* 0x0033000001007983 */ /* 0x000ea20000300800 */
[----:B------:R-:W-:Y:S02]  /*cbf20*/  ISETP.LT.AND P6, PT, R232, c[0x0][0x178], !P0 ;  /* 0x00005e00e8007a0c */ /* 0x000fe400047c1270 */
[----:B------:R-:W-:Y:S01]  /*cbf30*/  ISETP.LT.AND P3, PT, R233, c[0x0][0x178], !P0 ;  /* 0x00005e00e9007a0c */ /* 0x000fe20004761270 */
[----:B------:R-:W2:Y:S01]  /*cbf40*/  LDL.LU R32, [R1+0x32d8] ;  /* 0x0032d80001207983 */ /* 0x000ea20000300800 */
[----:B------:R-:W-:Y:S02]  /*cbf50*/  IADD3 R27, R3, c[0x0][0x198], RZ ;  /* 0x00006600031b7a10 */ /* 0x000fe40007ffe0ff */
[----:B---3--:R-:W-:Y:S01]  /*cbf60*/  ISETP.GE.AND P1, PT, R24, c[0x0][0x17c], PT ;  /* 0x00005f0018007a0c */ /* 0x008fe20003f26270 */
[----:B------:R-:W3:Y:S02]  /*cbf70*/  LDL.LU R30, [R1+0x32c4] ;  /* 0x0032c400011e7983 */ /* 0x000ee40000300800 */
[----:B-1----:R-:W-:Y:S01]  /*cbf80*/  IMAD.WIDE R22, R27, 0x4, R124 ;  /* 0x000000041b167825 */ /* 0x002fe200078e027c */
[----:B------:R-:W-:-:S03]  /*cbf90*/  ISETP.LT.AND P4, PT, R234, c[0x0][0x178], !P0 ;  /* 0x00005e00ea007a0c */ /* 0x000fc60004781270 */
[----:B------:R-:W-:Y:S01]  /*cbfa0*/  IMAD.WIDE R24, R27, 0x4, R186 ;  /* 0x000000041b187825 */ /* 0x000fe200078e02ba */
[----:B------:R-:W-:Y:S01]  /*cbfb0*/  ISETP.LT.AND P0, PT, R235, c[0x0][0x178], !P0 ;  /* 0x00005e00eb007a0c */ /* 0x000fe20004701270 */
[----:B------:R1:W-:Y:S01]  /*cbfc0*/  @P6 STG.E [R22.64], R128 ;  /* 0x0000008016006986 */ /* 0x0003e2000c101906 */
[----:B------:R-:W-:Y:S01]  /*cbfd0*/  ISETP.LT.AND P6, PT, R232, c[0x0][0x178], !P1 ;  /* 0x00005e00e8007a0c */ /* 0x000fe20004fc1270 */
[----:B----4-:R-:W-:Y:S01]  /*cbfe0*/  IMAD.WIDE R12, R27, 0x4, R184 ;  /* 0x000000041b0c7825 */ /* 0x010fe200078e02b8 */
[----:B------:R-:W-:Y:S01]  /*cbff0*/  ISETP.LT.AND P5, PT, R233, c[0x0][0x178], !P1 ;  /* 0x00005e00e9007a0c */ /* 0x000fe20004fa1270 */
[----:B------:R4:W-:Y:S01]  /*cc000*/  @P3 STG.E [R24.64], R160 ;  /* 0x000000a018003986 */ /* 0x0009e2000c101906 */
[----:B------:R-:W-:Y:S01]  /*cc010*/  ISETP.LT.AND P3, PT, R234, c[0x0][0x178], !P1 ;  /* 0x00005e00ea007a0c */ /* 0x000fe20004f61270 */
[C---:B------:R-:W-:Y:S01]  /*cc020*/  IMAD.WIDE R14, R27.reuse, 0x4, R126 ;  /* 0x000000041b0e7825 */ /* 0x040fe200078e027e */
[----:B------:R-:W-:Y:S01]  /*cc030*/  IADD3 R27, R27, c[0x0][0x198], RZ ;  /* 0x000066001b1b7a10 */ /* 0x000fe20007ffe0ff */
[----:B------:R-:W-:Y:S04]  /*cc040*/  @P4 STG.E [R12.64], R204 ;  /* 0x000000cc0c004986 */ /* 0x000fe8000c101906 */
[C---:B------:R-:W-:Y:S01]  /*cc050*/  IMAD.WIDE R16, R27.reuse, 0x4, R124 ;  /* 0x000000041b107825 */ /* 0x040fe200078e027c */
[----:B------:R-:W-:Y:S03]  /*cc060*/  @P0 STG.E [R14.64], R4 ;  /* 0x000000040e000986 */ /* 0x000fe6000c101906 */
[C---:B------:R-:W-:Y:S01]  /*cc070*/  IMAD.WIDE R20, R27.reuse, 0x4, R186 ;  /* 0x000000041b147825 */ /* 0x040fe200078e02ba */
[----:B------:R4:W-:Y:S03]  /*cc080*/  @P6 STG.E [R16.64], R129 ;  /* 0x0000008110006986 */ /* 0x0009e6000c101906 */
[----:B-1----:R-:W-:Y:S01]  /*cc090*/  IMAD.WIDE R22, R27, 0x4, R184 ;  /* 0x000000041b167825 */ /* 0x002fe200078e02b8 */
[----:B------:R-:W-:Y:S01]  /*cc0a0*/  ISETP.LT.AND P1, PT, R235, c[0x0][0x178], !P1 ;  /* 0x00005e00eb007a0c */ /* 0x000fe20004f21270 */
[----:B------:R1:W-:Y:S01]  /*cc0b0*/  @P5 STG.E [R20.64], R161 ;  /* 0x000000a114005986 */ /* 0x0003e2000c101906 */
[----:B------:R-:W-:-:S03]  /*cc0c0*/  ISETP.LT.AND P4, PT, R232, c[0x0][0x178], !P2 ;  /* 0x00005e00e8007a0c */ /* 0x000fc60005781270 */
[----:B------:R1:W-:Y:S01]  /*cc0d0*/  @P3 STG.E [R22.64], R205 ;  /* 0x000000cd16003986 */ /* 0x0003e2000c101906 */
[----:B------:R-:W-:Y:S02]  /*cc0e0*/  ISETP.LT.AND P3, PT, R233, c[0x0][0x178], !P2 ;  /* 0x00005e00e9007a0c */ /* 0x000fe40005761270 */
[----:B------:R-:W-:Y:S01]  /*cc0f0*/  ISETP.LT.AND P5, PT, R234, c[0x0][0x178], !P2 ;  /* 0x00005e00ea007a0c */ /* 0x000fe200057a1270 */
[C---:B----4-:R-:W-:Y:S01]  /*cc100*/  IMAD.WIDE R24, R27.reuse, 0x4, R126 ;  /* 0x000000041b187825 */ /* 0x050fe200078e027e */
[----:B------:R-:W-:Y:S01]  /*cc110*/  IADD3 R3, R27, c[0x0][0x198], RZ ;  /* 0x000066001b037a10 */ /* 0x000fe20007ffe0ff */
[----:B------:R-:W-:Y:S01]  /*cc120*/  LDS.128 R12, [R252] ;  /* 0x00000000fc0c7984 */ /* 0x000fe20000000c00 */
[----:B------:R-:W-:-:S03]  /*cc130*/  ISETP.GE.AND P0, PT, R26, c[0x0][0x17c], PT ;  /* 0x00005f001a007a0c */ /* 0x000fc60003f06270 */
[C---:B------:R-:W-:Y:S01]  /*cc140*/  IMAD.WIDE R26, R3.reuse, 0x4, R124 ;  /* 0x00000004031a7825 */ /* 0x040fe200078e027c */
[----:B------:R4:W-:Y:S03]  /*cc150*/  @P1 STG.E [R24.64], R5 ;  /* 0x0000000518001986 */ /* 0x0009e6000c101906 */
[C---:B------:R-:W-:Y:S01]  /*cc160*/  IMAD.WIDE R16, R3.reuse, 0x4, R186 ;  /* 0x0000000403107825 */ /* 0x040fe200078e02ba */
[----:B------:R-:W-:Y:S03]  /*cc170*/  @P4 STG.E [R26.64], R136 ;  /* 0x000000881a004986 */ /* 0x000fe6000c101906 */
[----:B-1----:R-:W-:Y:S01]  /*cc180*/  IMAD.WIDE R20, R3, 0x4, R184 ;  /* 0x0000000403147825 */ /* 0x002fe200078e02b8 */
[----:B------:R-:W-:Y:S01]  /*cc190*/  @P3 STG.E [R16.64], R168 ;  /* 0x000000a810003986 */ /* 0x000fe2000c101906 */
[----:B------:R-:W-:-:S02]  /*cc1a0*/  ISETP.LT.AND P4, PT, R232, c[0x0][0x178], !P0 ;  /* 0x00005e00e8007a0c */ /* 0x000fc40004781270 */
[----:B------:R-:W-:Y:S01]  /*cc1b0*/  ISETP.LT.AND P1, PT, R233, c[0x0][0x178], !P0 ;  /* 0x00005e00e9007a0c */ /* 0x000fe20004721270 */
[----:B------:R-:W-:Y:S01]  /*cc1c0*/  @P5 STG.E [R20.64], R212 ;  /* 0x000000d414005986 */ /* 0x000fe2000c101906 */
[----:B------:R-:W-:Y:S02]  /*cc1d0*/  ISETP.LT.AND P5, PT, R234, c[0x0][0x178], !P0 ;  /* 0x00005e00ea007a0c */ /* 0x000fe400047a1270 */
[----:B------:R-:W-:Y:S02]  /*cc1e0*/  ISETP.LT.AND P3, PT, R235, c[0x0][0x178], !P0 ;  /* 0x00005e00eb007a0c */ /* 0x000fe40004761270 */
[----:B------:R-:W-:-:S05]  /*cc1f0*/  LOP3.LUT R239, R2, 0x40, RZ, 0x3c, !PT ;  /* 0x0000004002ef7812 */ /* 0x000fca00078e3cff */
[----:B------:R-:W1:Y:S01]  /*cc200*/  LDS.128 R8, [R239] ;  /* 0x00000000ef087984 */ /* 0x000e620000000c00 */
[----:B--2---:R-:W-:-:S03]  /*cc210*/  ISETP.GE.AND P0, PT, R0, c[0x0][0x17c], PT ;  /* 0x00005f0000007a0c */ /* 0x004fc60003f06270 */
[----:B------:R-:W2:Y:S01]  /*cc220*/  LDL.LU R0, [R1+0x32b4] ;  /* 0x0032b40001007983 */ /* 0x000ea20000300800 */
[----:B------:R-:W-:Y:S01]  /*cc230*/  ISETP.LT.AND P6, PT, R235, c[0x0][0x178], !P2 ;  /* 0x00005e00eb007a0c */ /* 0x000fe200057c1270 */
[C---:B------:R-:W-:Y:S01]  /*cc240*/  IMAD.WIDE R22, R3.reuse, 0x4, R126 ;  /* 0x0000000403167825 */ /* 0x040fe200078e027e */
[----:B------:R-:W-:Y:S02]  /*cc250*/  IADD3 R3, R3, c[0x0][0x198], RZ ;  /* 0x0000660003037a10 */ /* 0x000fe40007ffe0ff */
[----:B------:R-:W-:-:S03]  /*cc260*/  ISETP.GE.AND P2, PT, R28, c[0x0][0x17c], PT ;  /* 0x00005f001c007a0c */ /* 0x000fc60003f46270 */
[C---:B----4-:R-:W-:Y:S01]  /*cc270*/  IMAD.WIDE R4, R3.reuse, 0x4, R124 ;  /* 0x0000000403047825 */ /* 0x050fe200078e027c */
[----:B------:R-:W-:-:S05]  /*cc280*/  IADD3 R31, R3, c[0x0][0x198], RZ ;  /* 0x00006600031f7a10 */ /* 0x000fca0007ffe0ff */
[----:B-1----:R-:W-:Y:S01]  /*cc290*/  @P6 STG.E [R22.64], R8 ;  /* 0x0000000816006986 */ /* 0x002fe2000c101906 */
[----:B------:R-:W-:-:S03]  /*cc2a0*/  ISETP.LT.AND P6, PT, R232, c[0x0][0x178], !P2 ;  /* 0x00005e00e8007a0c */ /* 0x000fc600057c1270 */
[----:B------:R1:W-:Y:S01]  /*cc2b0*/  @P4 STG.E [R4.64], R137 ;  /* 0x0000008904004986 */ /* 0x0003e2000c101906 */
[----:B------:R-:W-:Y:S01]  /*cc2c0*/  ISETP.LT.AND P4, PT, R233, c[0x0][0x178], !P2 ;  /* 0x00005e00e9007a0c */ /* 0x000fe20005781270 */
[----:B------:R-:W-:-:S04]  /*cc2d0*/  IMAD.WIDE R24, R3, 0x4, R186 ;  /* 0x0000000403187825 */ /* 0x000fc800078e02ba */
[C---:B------:R-:W-:Y:S01]  /*cc2e0*/  IMAD.WIDE R16, R3.reuse, 0x4, R184 ;  /* 0x0000000403107825 */ /* 0x040fe200078e02b8 */
[----:B------:R4:W-:Y:S03]  /*cc2f0*/  @P1 STG.E [R24.64], R169 ;  /* 0x000000a918001986 */ /* 0x0009e6000c101906 */
[----:B------:R-:W-:Y:S01]  /*cc300*/  IMAD.WIDE R26, R3, 0x4, R126 ;  /* 0x00000004031a7825 */ /* 0x000fe200078e027e */
[----:B------:R-:W-:Y:S03]  /*cc310*/  @P5 STG.E [R16.64], R213 ;  /* 0x000000d510005986 */ /* 0x000fe6000c101906 */
[C---:B------:R-:W-:Y:S01]  /*cc320*/  IMAD.WIDE R28, R31.reuse, 0x4, R124 ;  /* 0x000000041f1c7825 */ /* 0x040fe200078e027c */
[----:B------:R3:W-:Y:S03]  /*cc330*/  @P3 STG.E [R26.64], R9 ;  /* 0x000000091a003986 */ /* 0x0007e6000c101906 */
[----:B-1----:R-:W-:Y:S01]  /*cc340*/  IMAD.WIDE R4, R31, 0x4, R186 ;  /* 0x000000041f047825 */ /* 0x002fe200078e02ba */
[----:B------:R-:W-:Y:S01]  /*cc350*/  ISETP.LT.AND P3, PT, R234, c[0x0][0x178], !P2 ;  /* 0x00005e00ea007a0c */ /* 0x000fe20005761270 */
[----:B------:R-:W-:Y:S01]  /*cc360*/  @P6 STG.E [R28.64], R144 ;  /* 0x000000901c006986 */ /* 0x000fe2000c101906 */
[----:B------:R-:W-:-:S02]  /*cc370*/  ISETP.LT.AND P2, PT, R235, c[0x0][0x178], !P2 ;  /* 0x00005e00eb007a0c */ /* 0x000fc40005741270 */
[----:B------:R-:W-:Y:S01]  /*cc380*/  ISETP.LT.AND P6, PT, R232, c[0x0][0x178], !P0 ;  /* 0x00005e00e8007a0c */ /* 0x000fe200047c1270 */
[----:B------:R-:W-:Y:S01]  /*cc390*/  @P4 STG.E [R4.64], R176 ;  /* 0x000000b004004986 */ /* 0x000fe2000c101906 */
[----:B------:R-:W-:Y:S02]  /*cc3a0*/  ISETP.LT.AND P4, PT, R233, c[0x0][0x178], !P0 ;  /* 0x00005e00e9007a0c */ /* 0x000fe40004781270 */
[C---:B------:R-:W-:Y:S01]  /*cc3b0*/  IADD3 R33, R31.reuse, c[0x0][0x198], RZ ;  /* 0x000066001f217a10 */ /* 0x040fe20007ffe0ff */
[C---:B----4-:R-:W-:Y:S01]  /*cc3c0*/  IMAD.WIDE R24, R31.reuse, 0x4, R184 ;  /* 0x000000041f187825 */ /* 0x050fe200078e02b8 */
[----:B------:R1:W4:Y:S03]  /*cc3d0*/  LDS.128 R20, [R2+0x800] ;  /* 0x0008000002147984 */ /* 0x0003260000000c00 */
[----:B---3--:R-:W-:Y:S01]  /*cc3e0*/  IMAD.WIDE R8, R31, 0x4, R126 ;  /* 0x000000041f087825 */ /* 0x008fe200078e027e */
[----:B------:R-:W-:Y:S03]  /*cc3f0*/  @P3 STG.E [R24.64], R220 ;  /* 0x000000dc18003986 */ /* 0x000fe6000c101906 */
[C---:B------:R-:W-:Y:S01]  /*cc400*/  IMAD.WIDE R16, R33.reuse, 0x4, R124 ;  /* 0x0000000421107825 */ /* 0x040fe200078e027c */
[----:B------:R3:W-:Y:S03]  /*cc410*/  @P2 STG.E [R8.64], R12 ;  /* 0x0000000c08002986 */ /* 0x0007e6000c101906 */
[----:B-1----:R-:W-:Y:S01]  /*cc420*/  IMAD.WIDE R2, R33, 0x4, R186 ;  /* 0x0000000421027825 */ /* 0x002fe200078e02ba */
[----:B------:R-:W-:Y:S01]  /*cc430*/  @P6 STG.E [R16.64], R145 ;  /* 0x0000009110006986 */ /* 0x000fe2000c101906 */
[----:B------:R-:W-:-:S03]  /*cc440*/  ISETP.GE.AND P1, PT, R32, c[0x0][0x17c], PT ;  /* 0x00005f0020007a0c */ /* 0x000fc60003f26270 */
[----:B------:R1:W-:Y:S04]  /*cc450*/  @P4 STG.E [R2.64], R177 ;  /* 0x000000b102004986 */ /* 0x0003e8000c101906 */
[----:B------:R-:W4:Y:S01]  /*cc460*/  LDL.LU R32, [R1+0x32ac] ;  /* 0x0032ac0001207983 */ /* 0x000f220000300800 */
[----:B------:R-:W-:-:S04]  /*cc470*/  IMAD.WIDE R4, R33, 0x4, R184 ;  /* 0x0000000421047825 */ /* 0x000fc800078e02b8 */
[C---:B------:R-:W-:Y:S01]  /*cc480*/  IMAD.WIDE R28, R33.reuse, 0x4, R126 ;  /* 0x00000004211c7825 */ /* 0x040fe200078e027e */
[----:B------:R-:W-:Y:S01]  /*cc490*/  IADD3 R35, R33, c[0x0][0x198], RZ ;  /* 0x0000660021237a10 */ /* 0x000fe20007ffe0ff */
[----:B------:R-:W1:Y:S01]  /*cc4a0*/  LDS.128 R24, [R238+0x800] ;  /* 0x00080000ee187984 */ /* 0x000e620000000c00 */
[----:B--2---:R-:W-:-:S03]  /*cc4b0*/  ISETP.GE.AND P4, PT, R0, c[0x0][0x17c], PT ;  /* 0x00005f0000007a0c */ /* 0x004fc60003f86270 */
[----:B------:R-:W2:Y:S04]  /*cc4c0*/  LDL.LU R0, [R1+0x32a8] ;  /* 0x0032a80001007983 */ /* 0x000ea80000300800 */
[----:B------:R-:W2:Y:S01]  /*cc4d0*/  LDL.LU R36, [R1+0x3298] ;  /* 0x0032980001247983 */ /* 0x000ea20000300800 */
[----:B------:R-:W-:Y:S02]  /*cc4e0*/  ISETP.LT.AND P3, PT, R234, c[0x0][0x178], !P0 ;  /* 0x00005e00ea007a0c */ /* 0x000fe40004761270 */
[----:B------:R-:W-:Y:S02]  /*cc4f0*/  ISETP.LT.AND P0, PT, R235, c[0x0][0x178], !P0 ;  /* 0x00005e00eb007a0c */ /* 0x000fe40004701270 */
[----:B------:R-:W-:Y:S02]  /*cc500*/  ISETP.LT.AND P6, PT, R232, c[0x0][0x178], !P1 ;  /* 0x00005e00e8007a0c */ /* 0x000fe40004fc1270 */
[----:B------:R-:W-:-:S02]  /*cc510*/  ISETP.LT.AND P2, PT, R233, c[0x0][0x178], !P1 ;  /* 0x00005e00e9007a0c */ /* 0x000fc40004f41270 */
[----:B------:R-:W-:Y:S01]  /*cc520*/  ISETP.GE.AND P5, PT, R30, c[0x0][0x17c], PT ;  /* 0x00005f001e007a0c */ /* 0x000fe20003fa6270 */
[----:B---3--:R-:W-:Y:S01]  /*cc530*/  IMAD.WIDE R8, R35, 0x4, R186 ;  /* 0x0000000423087825 */ /* 0x008fe200078e02ba */
[----:B------:R-:W3:Y:S04]  /*cc540*/  LDL.LU R34, [R1+0x327c] ;  /* 0x00327c0001227983 */ /* 0x000ee80000300800 */
[----:B------:R1:W-:Y:S04]  /*cc550*/  @P3 STG.E [R4.64], R221 ;  /* 0x000000dd04003986 */ /* 0x0003e8000c101906 */
[----:B------:R4:W-:Y:S01]  /*cc560*/  @P0 STG.E [R28.64], R13 ;  /* 0x0000000d1c000986 */ /* 0x0009e2000c101906 */
[----:B------:R-:W-:-:S02]  /*cc570*/  ISETP.LT.AND P0, PT, R234, c[0x0][0x178], !P1 ;  /* 0x00005e00ea007a0c */ /* 0x000fc40004f01270 */
[----:B------:R-:W-:Y:S01]  /*cc580*/  ISETP.LT.AND P1, PT, R235, c[0x0][0x178], !P1 ;  /* 0x00005e00eb007a0c */ /* 0x000fe20004f21270 */
[----:B------:R-:W-:-:S04]  /*cc590*/  IMAD.WIDE R30, R35, 0x4, R124 ;  /* 0x00000004231e7825 */ /* 0x000fc800078e027c */
[C---:B-1----:R-:W-:Y:S01]  /*cc5a0*/  IMAD.WIDE R2, R35.reuse, 0x4, R184 ;  /* 0x0000000423027825 */ /* 0x042fe200078e02b8 */
[----:B------:R-:W-:Y:S03]  /*cc5b0*/  @P6 STG.E [R30.64], R120 ;  /* 0x000000781e006986 */ /* 0x000fe6000c101906 */
[----:B------:R-:W-:Y:S01]  /*cc5c0*/  IMAD.WIDE R4, R35, 0x4, R126 ;  /* 0x0000000423047825 */ /* 0x000fe200078e027e */
[----:B------:R1:W-:Y:S04]  /*cc5d0*/  @P2 STG.E [R8.64], R156 ;  /* 0x0000009c08002986 */ /* 0x0003e8000c101906 */
[----:B------:R1:W-:Y:S04]  /*cc5e0*/  @P0 STG.E [R2.64], R200 ;  /* 0x000000c802000986 */ /* 0x0003e8000c101906 */
[----:B----4-:R4:W-:Y:S01]  /*cc5f0*/  @P1 STG.E [R4.64], R20 ;  /* 0x0000001404001986 */ /* 0x0109e2000c101906 */
[----:B------:R-:W-:-:S02]  /*cc600*/  ISETP.LT.AND P3, PT, R232, c[0x0][0x178], !P5 ;  /* 0x00005e00e8007a0c */ /* 0x000fc40006f61270 */
[----:B------:R-:W-:Y:S01]  /*cc610*/  ISETP.LT.AND P2, PT, R233, c[0x0][0x178], !P5 ;  /* 0x00005e00e9007a0c */ /* 0x000fe20006f41270 */
[----:B------:R-:W2:Y:S01]  /*cc620*/  LDS.128 R28, [R239+0x800] ;  /* 0x00080000ef1c7984 */ /* 0x000ea20000000c00 */
[----:B------:R-:W-:Y:S02]  /*cc630*/  ISETP.LT.AND P6, PT, R234, c[0x0][0x178], !P5 ;  /* 0x00005e00ea007a0c */ /* 0x000fe40006fc1270 */
[----:B------:R-:W-:Y:S02]  /*cc640*/  IADD3 R37, R35, c[0x0][0x198], RZ ;  /* 0x0000660023257a10 */ /* 0x000fe40007ffe0ff */
[----:B------:R-:W-:-:S03]  /*cc650*/  ISETP.LT.AND P5, PT, R235, c[0x0][0x178], !P5 ;  /* 0x00005e00eb007a0c */ /* 0x000fc60006fa1270 */
[----:B------:R-:W-:-:S04]  /*cc660*/  IMAD.WIDE R12, R37, 0x4, R124 ;  /* 0x00000004250c7825 */ /* 0x000fc800078e027c */
[C---:B-1----:R-:W-:Y:S01]  /*cc670*/  IMAD.WIDE R8, R37.reuse, 0x4, R186 ;  /* 0x0000000425087825 */ /* 0x042fe200078e02ba */
[----:B--2---:R-:W-:Y:S02]  /*cc680*/  ISETP.GE.AND P1, PT, R0, c[0x0][0x17c], PT ;  /* 0x00005f0000007a0c */ /* 0x004fe40003f26270 */
[----:B------:R-:W2:Y:S01]  /*cc690*/  LDL.LU R0, [R1+0x3270] ;  /* 0x0032700001007983 */ /* 0x000ea20000300800 */
[----:B------:R-:W-:Y:S01]  /*cc6a0*/  ISETP.GE.AND P0, PT, R32, c[0x0][0x17c], PT ;  /* 0x00005f0020007a0c */ /* 0x000fe20003f06270 */
[C---:B------:R-:W-:Y:S02]  /*cc6b0*/  IMAD.WIDE R16, R37.reuse, 0x4, R184 ;  /* 0x0000000425107825 */ /* 0x040fe400078e02b8 */
[----:B------:R-:W-:Y:S02]  /*cc6c0*/  @P3 STG.E [R12.64], R121 ;  /* 0x000000790c003986 */ /* 0x000fe4000c101906 */
[----:B------:R-:W-:Y:S01]  /*cc6d0*/  IMAD.WIDE R32, R37, 0x4, R126 ;  /* 0x0000000425207825 */ /* 0x000fe200078e027e */
[----:B------:R-:W-:Y:S01]  /*cc6e0*/  ISETP.LT.AND P3, PT, R232, c[0x0][0x178], !P4 ;  /* 0x00005e00e8007a0c */ /* 0x000fe20006761270 */
[----:B------:R1:W-:Y:S01]  /*cc6f0*/  @P2 STG.E [R8.64], R157 ;  /* 0x0000009d08002986 */ /* 0x0003e2000c101906 */
[----:B------:R-:W-:-:S03]  /*cc700*/  ISETP.LT.AND P2, PT, R233, c[0x0][0x178], !P4 ;  /* 0x00005e00e9007a0c */ /* 0x000fc60006741270 */
[----:B------:R-:W-:Y:S01]  /*cc710*/  @P6 STG.E [R16.64], R201 ;  /* 0x000000c910006986 */ /* 0x000fe2000c101906 */
[----:B------:R-:W-:-:S03]  /*cc720*/  IADD3 R37, R37, c[0x0][0x198], RZ ;  /* 0x0000660025257a10 */ /* 0x000fc60007ffe0ff */
[----:B------:R-:W-:Y:S01]  /*cc730*/  @P5 STG.E [R32.64], R21 ;  /* 0x0000001520005986 */ /* 0x000fe2000c101906 */
[----:B------:R-:W-:Y:S02]  /*cc740*/  ISETP.LT.AND P5, PT, R234, c[0x0][0x178], !P4 ;  /* 0x00005e00ea007a0c */ /* 0x000fe400067a1270 */
[----:B------:R-:W-:Y:S01]  /*cc750*/  ISETP.LT.AND P4, PT, R235, c[0x0][0x178], !P4 ;  /* 0x00005e00eb007a0c */ /* 0x000fe20006781270 */
[C---:B------:R-:W-:Y:S01]  /*cc760*/  IMAD.WIDE R2, R37.reuse, 0x4, R124 ;  /* 0x0000000425027825 */ /* 0x040fe200078e027c */
[----:B------:R-:W3:Y:S03]  /*cc770*/  LDL.LU R38, [R1+0x3268] ;  /* 0x0032680001267983 */ /* 0x000ee60000300800 */
[C---:B----4-:R-:W-:Y:S01]  /*cc780*/  IMAD.WIDE R4, R37.reuse, 0x4, R186 ;  /* 0x0000000425047825 */ /* 0x050fe200078e02ba */
[----:B------:R-:W-:Y:S03]  /*cc790*/  @P3 STG.E [R2.64], R132 ;  /* 0x0000008402003986 */ /* 0x000fe6000c101906 */
[C---:B-1----:R-:W-:Y:S01]  /*cc7a0*/  IMAD.WIDE R8, R37.reuse, 0x4, R184 ;  /* 0x0000000425087825 */ /* 0x042fe200078e02b8 */
[----:B------:R-:W-:Y:S03]  /*cc7b0*/  @P2 STG.E [R4.64], R164 ;  /* 0x000000a404002986 */ /* 0x000fe6000c101906 */
[----:B------:R-:W-:Y:S01]  /*cc7c0*/  IMAD.WIDE R12, R37, 0x4, R126 ;  /* 0x00000004250c7825 */ /* 0x000fe200078e027e */
[----:B------:R-:W-:Y:S01]  /*cc7d0*/  @P5 STG.E [R8.64], R208 ;  /* 0x000000d008005986 */ /* 0x000fe2000c101906 */
[----:B------:R-:W-:-:S03]  /*cc7e0*/  ISETP.GE.AND P5, PT, R36, c[0x0][0x17c], PT ;  /* 0x00005f0024007a0c */ /* 0x000fc60003fa6270 */
[----:B------:R1:W-:Y:S04]  /*cc7f0*/  @P4 STG.E [R12.64], R24 ;  /* 0x000000180c004986 */ /* 0x0003e8000c101906 */
[----:B------:R-:W4:Y:S04]  /*cc800*/  LDL.LU R36, [R1+0x3260] ;  /* 0x0032600001247983 */ /* 0x000f280000300800 */
[----:B-1----:R-:W4:Y:S01]  /*cc810*/  LDL.LU R24, [R1+0x324c] ;  /* 0x00324c0001187983 */ /* 0x002f220000300800 */
[----:B------:R-:W-:Y:S02]  /*cc820*/  ISETP.LT.AND P6, PT, R232, c[0x0][0x178], !P0 ;  /* 0x00005e00e8007a0c */ /* 0x000fe400047c1270 */
[----:B------:R-:W-:-:S02]  /*cc830*/  ISETP.LT.AND P3, PT, R233, c[0x0][0x178], !P0 ;  /* 0x00005e00e9007a0c */ /* 0x000fc40004761270 */
[----:B------:R-:W-:Y:S02]  /*cc840*/  ISETP.LT.AND P2, PT, R234, c[0x0][0x178], !P0 ;  /* 0x00005e00ea007a0c */ /* 0x000fe40004741270 */
[----:B------:R-:W-:-:S05]  /*cc850*/  IADD3 R35, R37, c[0x0][0x198], RZ ;  /* 0x0000660025237a10 */ /* 0x000fca0007ffe0ff */
[----:B------:R-:W-:-:S04]  /*cc860*/  IMAD.WIDE R16, R35, 0x4, R124 ;  /* 0x0000000423107825 */ /* 0x000fc800078e027c */
[C---:B------:R-:W-:Y:S01]  /*cc870*/  IMAD.WIDE R2, R35.reuse, 0x4, R186 ;  /* 0x0000000423027825 */ /* 0x040fe200078e02ba */
[----:B------:R1:W-:Y:S03]  /*cc880*/  @P6 STG.E [R16.64], R133 ;  /* 0x0000008510006986 */ /* 0x0003e6000c101906 */
[----:B------:R-:W-:Y:S01]  /*cc890*/  IMAD.WIDE R4, R35, 0x4, R184 ;  /* 0x0000000423047825 */ /* 0x000fe200078e02b8 */
[----:B------:R-:W-:Y:S01]  /*cc8a0*/  ISETP.LT.AND P0, PT, R235, c[0x0][0x178], !P0 ;  /* 0x00005e00eb007a0c */ /* 0x000fe20004701270 */
[----:B------:R1:W-:Y:S01]  /*cc8b0*/  @P3 STG.E [R2.64], R165 ;  /* 0x000000a502003986 */ /* 0x0003e2000c101906 */
[----:B------:R-:W-:Y:S02]  /*cc8c0*/  ISETP.LT.AND P6, PT, R232, c[0x0][0x178], !P1 ;  /* 0x00005e00e8007a0c */ /* 0x000fe40004fc1270 */
[----:B------:R-:W-:Y:S01]  /*cc8d0*/  ISETP.LT.AND P4, PT, R233, c[0x0][0x178], !P1 ;  /* 0x00005e00e9007a0c */ /* 0x000fe20004f81270 */
[----:B------:R1:W-:Y:S01]  /*cc8e0*/  @P2 STG.E [R4.64], R209 ;  /* 0x000000d104002986 */ /* 0x0003e2000c101906 */
[----:B------:R-:W-:-:S02]  /*cc8f0*/  ISETP.LT.AND P2, PT, R234, c[0x0][0x178], !P1 ;  /* 0x00005e00ea007a0c */ /* 0x000fc40004f41270 */
[C---:B------:R-:W-:Y:S01]  /*cc900*/  IADD3 R21, R35.reuse, c[0x0][0x198], RZ ;  /* 0x0000660023157a10 */ /* 0x040fe20007ffe0ff */
[----:B------:R-:W-:-:S04]  /*cc910*/  IMAD.WIDE R8, R35, 0x4, R126 ;  /* 0x0000000423087825 */ /* 0x000fc800078e027e */
[C---:B------:R-:W-:Y:S01]  /*cc920*/  IMAD.WIDE R12, R21.reuse, 0x4, R124 ;  /* 0x00000004150c7825 */ /* 0x040fe200078e027c */
[----:B------:R2:W-:Y:S03]  /*cc930*/  @P0 STG.E [R8.64], R25 ;  /* 0x0000001908000986 */ /* 0x0005e6000c101906 */
[C---:B-1----:R-:W-:Y:S01]  /*cc940*/  IMAD.WIDE R16, R21.reuse, 0x4, R186 ;  /* 0x0000000415107825 */ /* 0x042fe200078e02ba */
[----:B------:R1:W-:Y:S03]  /*cc950*/  @P6 STG.E [R12.64], R140 ;  /* 0x0000008c0c006986 */ /* 0x0003e6000c101906 */
[----:B------:R-:W-:Y:S01]  /*cc960*/  IMAD.WIDE R2, R21, 0x4, R184 ;  /* 0x0000000415027825 */ /* 0x000fe200078e02b8 */
[----:B------:R1:W-:Y:S04]  /*cc970*/  @P4 STG.E [R16.64], R172 ;  /* 0x000000ac10004986 */ /* 0x0003e8000c101906 */
[----:B------:R1:W-:Y:S01]  /*cc980*/  @P2 STG.E [R2.64], R216 ;  /* 0x000000d802002986 */ /* 0x0003e2000c101906 */
[----:B--2---:R-:W-:-:S03]  /*cc990*/  ISETP.GE.AND P2, PT, R0, c[0x0][0x17c], PT ;  /* 0x00005f0000007a0c */ /* 0x004fc60003f46270 */
[----:B------:R-:W2:Y:S01]  /*cc9a0*/  LDL.LU R0, [R1+0x3234] ;  /* 0x0032340001007983 */ /* 0x000ea20000300800 */
[----:B---3--:R-:W-:Y:S02]  /*cc9b0*/  ISETP.GE.AND P3, PT, R34, c[0x0][0x17c], PT ;  /* 0x00005f0022007a0c */ /* 0x008fe40003f66270 */
[----:B------:R-:W-:Y:S01]  /*cc9c0*/  ISETP.LT.AND P1, PT, R235, c[0x0][0x178], !P1 ;  /* 0x00005e00eb007a0c */ /* 0x000fe20004f21270 */
[----:B------:R-:W3:Y:S01]  /*cc9d0*/  LDS.128 R32, [R252+0x800] ;  /* 0x00080000fc207984 */ /* 0x000ee20000000c00 */
[----:B------:R-:W-:Y:S01]  /*cc9e0*/  ISETP.LT.AND P4, PT, R232, c[0x0][0x178], !P5 ;  /* 0x00005e00e8007a0c */ /* 0x000fe20006f81270 */
[C---:B------:R-:W-:Y:S01]  /*cc9f0*/  IMAD.WIDE R4, R21.reuse, 0x4, R126 ;  /* 0x0000000415047825 */ /* 0x040fe200078e027e */
[----:B------:R-:W-:Y:S02]  /*cca00*/  IADD3 R21, R21, c[0x0][0x198], RZ ;  /* 0x0000660015157a10 */ /* 0x000fe40007ffe0ff */
[----:B------:R-:W-:-:S03]  /*cca10*/  ISETP.LT.AND P6, PT, R233, c[0x0][0x178], !P5 ;  /* 0x00005e00e9007a0c */ /* 0x000fc60006fc1270 */
[----:B------:R-:W-:Y:S01]  /*cca20*/  IMAD.WIDE R8, R21, 0x4, R124 ;  /* 0x0000000415087825 */ /* 0x000fe200078e027c */
[----:B------:R-:W-:Y:S02]  /*cca30*/  ISETP.LT.AND P0, PT, R234, c[0x0][0x178], !P5 ;  /* 0x00005e00ea007a0c */ /* 0x000fe40006f01270 */
[----:B------:R-:W-:Y:S01]  /*cca40*/  ISETP.LT.AND P5, PT, R235, c[0x0][0x178], !P5 ;  /* 0x00005e00eb007a0c */ /* 0x000fe20006fa1270 */
[----:B------:R1:W-:Y:S01]  /*cca50*/  @P1 STG.E [R4.64], R28 ;  /* 0x0000001c04001986 */ /* 0x0003e2000c101906 */
[----:B------:R-:W-:-:S03]  /*cca60*/  ISETP.LT.AND P1, PT, R232, c[0x0][0x178], !P3 ;  /* 0x00005e00e8007a0c */ /* 0x000fc60005f21270 */
[----:B------:R3:W-:Y:S01]  /*cca70*/  @P4 STG.E [R8.64], R141 ;  /* 0x0000008d08004986 */ /* 0x0007e2000c101906 */
[----:B------:R-:W-:Y:S01]  /*cca80*/  ISETP.LT.AND P4, PT, R233, c[0x0][0x178], !P3 ;  /* 0x00005e00e9007a0c */ /* 0x000fe20005f81270 */
[C---:B-1----:R-:W-:Y:S01]  /*cca90*/  IMAD.WIDE R12, R21.reuse, 0x4, R186 ;  /* 0x00000004150c7825 */ /* 0x042fe200078e02ba */
[----:B------:R-:W-:-:S03]  /*ccaa0*/  IADD3 R25, R21, c[0x0][0x198], RZ ;  /* 0x0000660015197a10 */ /* 0x000fc60007ffe0ff */
[C---:B------:R-:W-:Y:S01]  /*ccab0*/  IMAD.WIDE R16, R21.reuse, 0x4, R184 ;  /* 0x0000000415107825 */ /* 0x040fe200078e02b8 */
[----:B------:R1:W-:Y:S03]  /*ccac0*/  @P6 STG.E [R12.64], R173 ;  /* 0x000000ad0c006986 */ /* 0x0003e6000c101906 */
[----:B------:R-:W-:Y:S01]  /*ccad0*/  IMAD.WIDE R2, R21, 0x4, R126 ;  /* 0x0000000415027825 */ /* 0x000fe200078e027e */
[----:B------:R1:W-:Y:S03]  /*ccae0*/  @P0 STG.E [R16.64], R217 ;  /* 0x000000d910000986 */ /* 0x0003e6000c101906 */
[----:B------:R-:W-:Y:S01]  /*ccaf0*/  IMAD.WIDE R4, R25, 0x4, R124 ;  /* 0x0000000419047825 */ /* 0x000fe200078e027c */
[----:B------:R-:W-:-:S03]  /*ccb00*/  ISETP.LT.AND P0, PT, R234, c[0x0][0x178], !P3 ;  /* 0x00005e00ea007a0c */ /* 0x000fc60005f01270 */
[----:B------:R-:W-:Y:S01]  /*ccb10*/  IMAD.WIDE R20, R25, 0x4, R186 ;  /* 0x0000000419147825 */ /* 0x000fe200078e02ba */
[----:B------:R-:W-:Y:S01]  /*ccb20*/  ISETP.LT.AND P3, PT, R235, c[0x0][0x178], !P3 ;  /* 0x00005e00eb007a0c */ /* 0x000fe20005f61270 */
[----:B------:R1:W-:Y:S01]  /*ccb30*/  @P5 STG.E [R2.64], R29 ;  /* 0x0000001d02005986 */ /* 0x0003e2000c101906 */
[----:B------:R-:W-:Y:S02]  /*ccb40*/  ISETP.LT.AND P6, PT, R232, c[0x0][0x178], !P2 ;  /* 0x00005e00e8007a0c */ /* 0x000fe400057c1270 */
[----:B------:R-:W-:Y:S01]  /*ccb50*/  ISETP.LT.AND P5, PT, R233, c[0x0][0x178], !P2 ;  /* 0x00005e00e9007a0c */ /* 0x000fe200057a1270 */
[----:B------:R4:W-:Y:S01]  /*ccb60*/  @P1 STG.E [R4.64], R148 ;  /* 0x0000009404001986 */ /* 0x0009e2000c101906 */
[----:B------:R-:W-:-:S03]  /*ccb70*/  IADD3 R37, R25, c[0x0][0x198], RZ ;  /* 0x0000660019257a10 */ /* 0x000fc60007ffe0ff */
[----:B------:R-:W-:Y:S01]  /*ccb80*/  @P4 STG.E [R20.64], R180 ;  /* 0x000000b414004986 */ /* 0x000fe2000c101906 */
[----:B------:R-:W-:Y:S01]  /*ccb90*/  ISETP.LT.AND P4, PT, R234, c[0x0][0x178], !P2 ;  /* 0x00005e00ea007a0c */ /* 0x000fe20005781270 */
[----:B---3--:R-:W-:-:S04]  /*ccba0*/  IMAD.WIDE R8, R25, 0x4, R184 ;  /* 0x0000000419087825 */ /* 0x008fc800078e02b8 */
[----:B-1----:R-:W-:Y:S01]  /*ccbb0*/  IMAD.WIDE R12, R25, 0x4, R126 ;  /* 0x00000004190c7825 */ /* 0x002fe200078e027e */
[----:B------:R-:W-:Y:S03]  /*ccbc0*/  @P0 STG.E [R8.64], R224 ;  /* 0x000000e008000986 */ /* 0x000fe6000c101906 */
[----:B------:R-:W-:Y:S01]  /*ccbd0*/  IMAD.WIDE R16, R37, 0x4, R124 ;  /* 0x0000000425107825 */ /* 0x000fe200078e027c */
[----:B------:R-:W-:-:S03]  /*ccbe0*/  ISETP.GE.AND P1, PT, R38, c[0x0][0x17c], PT ;  /* 0x00005f0026007a0c */ /* 0x000fc60003f26270 */
[C---:B------:R-:W-:Y:S01]  /*ccbf0*/  IMAD.WIDE R2, R37.reuse, 0x4, R186 ;  /* 0x0000000425027825 */ /* 0x040fe200078e02ba */
[----:B------:R1:W-:Y:S03]  /*ccc00*/  @P3 STG.E [R12.64], R32 ;  /* 0x000000200c003986 */ /* 0x0003e6000c101906 */
[----:B----4-:R-:W-:Y:S01]  /*ccc10*/  IMAD.WIDE R4, R37, 0x4, R184 ;  /* 0x0000000425047825 */ /* 0x010fe200078e02b8 */
[----:B------:R3:W-:Y:S01]  /*ccc20*/  @P6 STG.E [R16.64], R149 ;  /* 0x0000009510006986 */ /* 0x0007e2000c101906 */
[----:B------:R-:W-:-:S03]  /*ccc30*/  ISETP.LT.AND P6, PT, R232, c[0x0][0x178], !P1 ;  /* 0x00005e00e8007a0c */ /* 0x000fc60004fc1270 */
[----:B------:R4:W-:Y:S01]  /*ccc40*/  @P5 STG.E [R2.64], R181 ;  /* 0x000000b502005986 */ /* 0x0009e2000c101906 */
[----:B------:R-:W-:-:S03]  /*ccc50*/  ISETP.LT.AND P3, PT, R233, c[0x0][0x178], !P1 ;  /* 0x00005e00e9007a0c */ /* 0x000fc60004f61270 */
[----:B-1----:R-:W2:Y:S01]  /*ccc60*/  LDL.LU R32, [R1+0x3220] ;  /* 0x0032200001207983 */ /* 0x002ea20000300800 */
[----:B------:R-:W-:-:S03]  /*ccc70*/  ISETP.LT.AND P5, PT, R235, c[0x0][0x178], !P1 ;  /* 0x00005e00eb007a0c */ /* 0x000fc60004fa1270 */
[----:B------:R1:W-:Y:S01]  /*ccc80*/  @P4 STG.E [R4.64], R225 ;  /* 0x000000e104004986 */ /* 0x0003e2000c101906 */
[----:B------:R-:W-:Y:S02]  /*ccc90*/  ISETP.LT.AND P4, PT, R234, c[0x0][0x178], !P1 ;  /* 0x00005e00ea007a0c */ /* 0x000fe40004f81270 */
[----:B------:R-:W-:Y:S01]  /*ccca0*/  ISETP.GE.AND P1, PT, R24, c[0x0][0x17c], PT ;  /* 0x00005f0018007a0c */ /* 0x000fe20003f26270 */
[----:B------:R-:W2:Y:S04]  /*cccb0*/  LDL.LU R28, [R1+0x3204] ;  /* 0x00320400011c7983 */ /* 0x000ea80000300800 */
[----:B------:R-:W2:Y:S01]  /*cccc0*/  LDL.LU R24, [R1+0x31e8] ;  /* 0x0031e80001187983 */ /* 0x000ea20000300800 */
[----:B------:R-:W-:Y:S02]  /*cccd0*/  ISETP.LT.AND P2, PT, R235, c[0x0][0x178], !P2 ;  /* 0x00005e00eb007a0c */ /* 0x000fe40005741270 */
[C---:B------:R-:W-:Y:S01]  /*ccce0*/  IADD3 R21, R37.reuse, c[0x0][0x198], RZ ;  /* 0x0000660025157a10 */ /* 0x040fe20007ffe0ff */
[----:B------:R-:W-:-:S04]  /*cccf0*/  IMAD.WIDE R8, R37, 0x4, R126 ;  /* 0x0000000425087825 */ /* 0x000fc800078e027e */
[----:B------:R-:W-:-:S04]  /*ccd00*/  IMAD.WIDE R12, R21, 0x4, R124 ;  /* 0x00000004150c7825 */ /* 0x000fc800078e027c */
[C---:B---3--:R-:W-:Y:S02]  /*ccd10*/  IMAD.WIDE R16, R21.reuse, 0x4, R186 ;  /* 0x0000000415107825 */ /* 0x048fe400078e02ba */
[----:B------:R3:W-:Y:S02]  /*ccd20*/  @P2 STG.E [R8.64], R33 ;  /* 0x0000002108002986 */ /* 0x0007e4000c101906 */
[----:B----4-:R-:W-:Y:S02]  /*ccd30*/  IMAD.WIDE R2, R21, 0x4, R184 ;  /* 0x0000000415027825 */ /* 0x010fe400078e02b8 */
[----:B------:R4:W-:Y:S04]  /*ccd40*/  @P6 STG.E [R12.64], R118 ;  /* 0x000000760c006986 */ /* 0x0009e8000c101906 */
[----:B------:R1:W-:Y:S04]  /*ccd50*/  @P3 STG.E [R16.64], R154 ;  /* 0x0000009a10003986 */ /* 0x0003e8000c101906 */
[----:B------:R1:W-:Y:S01]  /*ccd60*/  @P4 STG.E [R2.64], R198 ;  /* 0x000000c602004986 */ /* 0x0003e2000c101906 */
[----:B--2---:R-:W-:-:S03]  /*ccd70*/  ISETP.GE.AND P4, PT, R0, c[0x0][0x17c], PT ;  /* 0x00005f0000007a0c */ /* 0x004fc60003f86270 */
[----:B------:R-:W2:Y:S01]  /*ccd80*/  LDL.LU R0, [R1+0x31d4] ;  /* 0x0031d40001007983 */ /* 0x000ea20000300800 */
[----:B------:R-:W-:Y:S01]  /*ccd90*/  ISETP.GE.AND P0, PT, R36, c[0x0][0x17c], PT ;  /* 0x00005f0024007a0c */ /* 0x000fe20003f06270 */
[----:B-1----:R-:W-:-:S03]  /*ccda0*/  IMAD.WIDE R4, R21, 0x4, R126 ;  /* 0x0000000415047825 */ /* 0x002fc600078e027e */
[----:B------:R-:W-:Y:S02]  /*ccdb0*/  ISETP.LT.AND P2, PT, R232, c[0x0][0x178], !P0 ;  /* 0x00005e00e8007a0c */ /* 0x000fe40004741270 */
[----:B------:R-:W-:Y:S02]  /*ccdc0*/  IADD3 R21, R21, c[0x0][0x198], RZ ;  /* 0x0000660015157a10 */ /* 0x000fe40007ffe0ff */
[----:B------:R-:W-:-:S03]  /*ccdd0*/  ISETP.LT.AND P6, PT, R233, c[0x0][0x178], !P0 ;  /* 0x00005e00e9007a0c */ /* 0x000fc600047c1270 */
[----:B---3--:R-:W-:Y:S01]  /*ccde0*/  IMAD.WIDE R8, R21, 0x4, R124 ;  /* 0x0000000415087825 */ /* 0x008fe200078e027c */
[----:B------:R-:W-:Y:S01]  /*ccdf0*/  ISETP.LT.AND P3, PT, R234, c[0x0][0x178], !P0 ;  /* 0x00005e00ea007a0c */ /* 0x000fe20004761270 */
[----:B------:R1:W-:Y:S01]  /*cce00*/  @P5 STG.E [R4.64], R18 ;  /* 0x0000001204005986 */ /* 0x0003e2000c101906 */
[----:B------:R-:W-:Y:S02]  /*cce10*/  ISETP.LT.AND P0, PT, R235, c[0x0][0x178], !P0 ;  /* 0x00005e00eb007a0c */ /* 0x000fe40004701270 */
[----:B------:R-:W-:Y:S01]  /*cce20*/  ISETP.LT.AND P5, PT, R232, c[0x0][0x178], !P1 ;  /* 0x00005e00e8007a0c */ /* 0x000fe20004fa1270 */
[----:B------:R3:W-:Y:S01]  /*cce30*/  @P2 STG.E [R8.64], R119 ;  /* 0x0000007708002986 */ /* 0x0007e2000c101906 */
[----:B------:R-:W-:Y:S01]  /*cce40*/  ISETP.LT.AND P2, PT, R233, c[0x0][0x178], !P1 ;  /* 0x00005e00e9007a0c */ /* 0x000fe20004f41270 */
[C---:B----4-:R-:W-:Y:S01]  /*cce50*/  IMAD.WIDE R12, R21.reuse, 0x4, R186 ;  /* 0x00000004150c7825 */ /* 0x050fe200078e02ba */
[----:B------:R-:W-:-:S03]  /*cce60*/  IADD3 R25, R21, c[0x0][0x198], RZ ;  /* 0x0000660015197a10 */ /* 0x000fc60007ffe0ff */
[C---:B------:R-:W-:Y:S01]  /*cce70*/  IMAD.WIDE R16, R21.reuse, 0x4, R184 ;  /* 0x0000000415107825 */ /* 0x040fe200078e02b8 */
[----:B------:R4:W-:Y:S03]  /*cce80*/  @P6 STG.E [R12.64], R155 ;  /* 0x0000009b0c006986 */ /* 0x0009e6000c101906 */
[----:B------:R-:W-:Y:S01]  /*cce90*/  IMAD.WIDE R2, R21, 0x4, R126 ;  /* 0x0000000415027825 */ /* 0x000fe200078e027e */
[----:B------:R3:W-:Y:S03]  /*ccea0*/  @P3 STG.E [R16.64], R199 ;  /* 0x000000c710003986 */ /* 0x0007e6000c101906 */
[----:B-1----:R-:W-:Y:S01]  /*cceb0*/  IMAD.WIDE R4, R25, 0x4, R124 ;  /* 0x0000000419047825 */ /* 0x002fe200078e027c */
[----:B------:R-:W-:-:S03]  /*ccec0*/  ISETP.LT.AND P3, PT, R234, c[0x0][0x178], !P1 ;  /* 0x00005e00ea007a0c */ /* 0x000fc60004f61270 */
[----:B------:R-:W-:Y:S01]  /*cced0*/  IMAD.WIDE R20, R25, 0x4, R186 ;  /* 0x0000000419147825 */ /* 0x000fe200078e02ba */
[----:B------:R-:W-:Y:S01]  /*ccee0*/  ISETP.LT.AND P1, PT, R235, c[0x0][0x178], !P1 ;  /* 0x00005e00eb007a0c */ /* 0x000fe20004f21270 */
[----:B------:R1:W-:Y:S01]  /*ccef0*/  @P0 STG.E [R2.64], R19 ;  /* 0x0000001302000986 */ /* 0x0003e2000c101906 */
[----:B------:R-:W-:-:S03]  /*ccf00*/  ISETP.LT.AND P6, PT, R232, c[0x0][0x178], !P4 ;  /* 0x00005e00e8007a0c */ /* 0x000fc600067c1270 */
[----:B------:R1:W-:Y:S01]  /*ccf10*/  @P5 STG.E [R4.64], R130 ;  /* 0x0000008204005986 */ /* 0x0003e2000c101906 */
[----:B------:R-:W-:-:S03]  /*ccf20*/  ISETP.LT.AND P5, PT, R233, c[0x0][0x178], !P4 ;  /* 0x00005e00e9007a0c */ /* 0x000fc600067a1270 */
[----:B------:R1:W-:Y:S01]  /*ccf30*/  @P2 STG.E [R20.64], R162 ;  /* 0x000000a214002986 */ /* 0x0003e2000c101906 */
[----:B------:R-:W-:Y:S02]  /*ccf40*/  ISETP.LT.AND P2, PT, R234, c[0x0][0x178], !P4 ;  /* 0x00005e00ea007a0c */ /* 0x000fe40006741270 */
[C---:B------:R-:W-:Y:S01]  /*ccf50*/  IADD3 R29, R25.reuse, c[0x0][0x198], RZ ;  /* 0x00006600191d7a10 */ /* 0x040fe20007ffe0ff */
[----:B---3--:R-:W-:-:S04]  /*ccf60*/  IMAD.WIDE R8, R25, 0x4, R184 ;  /* 0x0000000419087825 */ /* 0x008fc800078e02b8 */
[----:B----4-:R-:W-:Y:S01]  /*ccf70*/  IMAD.WIDE R12, R25, 0x4, R126 ;  /* 0x00000004190c7825 */ /* 0x010fe200078e027e */
[----:B------:R3:W-:Y:S03]  /*ccf80*/  @P3 STG.E [R8.64], R206 ;  /* 0x000000ce08003986 */ /* 0x0007e6000c101906 */
[C---:B------:R-:W-:Y:S01]  /*ccf90*/  IMAD.WIDE R16, R29.reuse, 0x4, R124 ;  /* 0x000000041d107825 */ /* 0x040fe200078e027c */
[----:B------:R4:W-:Y:S03]  /*ccfa0*/  @P1 STG.E [R12.64], R6 ;  /* 0x000000060c001986 */ /* 0x0009e6000c101906 */
[C---:B-1----:R-:W-:Y:S01]  /*ccfb0*/  IMAD.WIDE R2, R29.reuse, 0x4, R186 ;  /* 0x000000041d027825 */ /* 0x042fe200078e02ba */
[----:B------:R1:W-:Y:S03]  /*ccfc0*/  @P6 STG.E [R16.64], R131 ;  /* 0x0000008310006986 */ /* 0x0003e6000c101906 */
[----:B------:R-:W-:Y:S01]  /*ccfd0*/  IMAD.WIDE R4, R29, 0x4, R184 ;  /* 0x000000041d047825 */ /* 0x000fe200078e02b8 */
[----:B------:R1:W-:Y:S01]  /*ccfe0*/  @P5 STG.E [R2.64], R163 ;  /* 0x000000a302005986 */ /* 0x0003e2000c101906 */
[----:B------:R-:W-:-:S03]  /*ccff0*/  ISETP.GE.AND P0, PT, R32, c[0x0][0x17c], PT ;  /* 0x00005f0020007a0c */ /* 0x000fc60003f06270 */
[----:B------:R1:W-:Y:S01]  /*cd000*/  @P2 STG.E [R4.64], R207 ;  /* 0x000000cf04002986 */ /* 0x0003e2000c101906 */
[----:B------:R-:W-:Y:S02]  /*cd010*/  ISETP.LT.AND P6, PT, R232, c[0x0][0x178], !P0 ;  /* 0x00005e00e8007a0c */ /* 0x000fe400047c1270 */
[----:B------:R-:W-:Y:S02]  /*cd020*/  ISETP.LT.AND P3, PT, R233, c[0x0][0x178], !P0 ;  /* 0x00005e00e9007a0c */ /* 0x000fe40004761270 */
[----:B------:R-:W-:Y:S02]  /*cd030*/  ISETP.LT.AND P2, PT, R234, c[0x0][0x178], !P0 ;  /* 0x00005e00ea007a0c */ /* 0x000fe40004741270 */
[C---:B------:R-:W-:Y:S02]  /*cd040*/  ISETP.LT.AND P5, PT, R235.reuse, c[0x0][0x178], !P0 ;  /* 0x00005e00eb007a0c */ /* 0x040fe400047a1270 */
[----:B------:R-:W-:Y:S02]  /*cd050*/  ISETP.GE.AND P0, PT, R24, c[0x0][0x17c], PT ;  /* 0x00005f0018007a0c */ /* 0x000fe40003f06270 */
[----:B------:R-:W2:Y:S04]  /*cd060*/  LDL.LU R24, [R1+0x31bc] ;  /* 0x0031bc0001187983 */ /* 0x000ea80000300800 */
[----:B------:R-:W2:Y:S04]  /*cd070*/  LDL.LU R20, [R1+0x31a0] ;  /* 0x0031a00001147983 */ /* 0x000ea80000300800 */
[----:B------:R-:W2:Y:S01]  /*cd080*/  LDL.LU R18, [R1+0x3184] ;  /* 0x0031840001127983 */ /* 0x000ea20000300800 */
[----:B------:R-:W-:-:S02]  /*cd090*/  ISETP.LT.AND P4, PT, R235, c[0x0][0x178], !P4 ;  /* 0x00005e00eb007a0c */ /* 0x000fc40006781270 */
[C---:B------:R-:W-:Y:S01]  /*cd0a0*/  IADD3 R19, R29.reuse, c[0x0][0x198], RZ ;  /* 0x000066001d137a10 */ /* 0x040fe20007ffe0ff */
[----:B---3--:R-:W-:-:S04]  /*cd0b0*/  IMAD.WIDE R8, R29, 0x4, R126 ;  /* 0x000000041d087825 */ /* 0x008fc800078e027e */
[----:B----4-:R-:W-:-:S04]  /*cd0c0*/  IMAD.WIDE R12, R19, 0x4, R124 ;  /* 0x00000004130c7825 */ /* 0x010fc800078e027c */
[C---:B-1----:R-:W-:Y:S02]  /*cd0d0*/  IMAD.WIDE R16, R19.reuse, 0x4, R186 ;  /* 0x0000000413107825 */ /* 0x042fe400078e02ba */
[----:B------:R1:W-:Y:S02]  /*cd0e0*/  @P4 STG.E [R8.64], R7 ;  /* 0x0000000708004986 */ /* 0x0003e4000c101906 */
[----:B------:R-:W-:Y:S02]  /*cd0f0*/  IMAD.WIDE R2, R19, 0x4, R184 ;  /* 0x0000000413027825 */ /* 0x000fe400078e02b8 */
[----:B------:R3:W-:Y:S04]  /*cd100*/  @P6 STG.E [R12.64], R138 ;  /* 0x0000008a0c006986 */ /* 0x0007e8000c101906 */
[----:B------:R-:W-:Y:S04]  /*cd110*/  @P3 STG.E [R16.64], R170 ;  /* 0x000000aa10003986 */ /* 0x000fe8000c101906 */
[----:B------:R4:W-:Y:S01]  /*cd120*/  @P2 STG.E [R2.64], R214 ;  /* 0x000000d602002986 */ /* 0x0009e2000c101906 */
[----:B--2---:R-:W-:-:S03]  /*cd130*/  ISETP.GE.AND P2, PT, R0, c[0x0][0x17c], PT ;  /* 0x00005f0000007a0c */ /* 0x004fc60003f46270 */
[----:B------:R-:W2:Y:S01]  /*cd140*/  LDL.LU R0, [R1+0x3178] ;  /* 0x0031780001007983 */ /* 0x000ea20000300800 */
[----:B------:R-:W-:Y:S01]  /*cd150*/  ISETP.GE.AND P1, PT, R28, c[0x0][0x17c], PT ;  /* 0x00005f001c007a0c */ /* 0x000fe20003f26270 */
[----:B------:R-:W-:-:S03]  /*cd160*/  IMAD.WIDE R4, R19, 0x4, R126 ;  /* 0x0000000413047825 */ /* 0x000fc600078e027e */
[----:B------:R-:W-:Y:S02]  /*cd170*/  ISETP.LT.AND P4, PT, R232, c[0x0][0x178], !P1 ;  /* 0x00005e00e8007a0c */ /* 0x000fe40004f81270 */
[----:B------:R-:W-:Y:S02]  /*cd180*/  IADD3 R19, R19, c[0x0][0x198], RZ ;  /* 0x0000660013137a10 */ /* 0x000fe40007ffe0ff */
[----:B------:R-:W-:-:S03]  /*cd190*/  ISETP.LT.AND P6, PT, R233, c[0x0][0x178], !P1 ;  /* 0x00005e00e9007a0c */ /* 0x000fc60004fc1270 */
[----:B-1----:R-:W-:Y:S01]  /*cd1a0*/  IMAD.WIDE R6, R19, 0x4, R124 ;  /* 0x0000000413067825 */ /* 0x002fe200078e027c */
[----:B------:R-:W-:Y:S01]  /*cd1b0*/  ISETP.LT.AND P3, PT, R234, c[0x0][0x178], !P1 ;  /* 0x00005e00ea007a0c */ /* 0x000fe20004f61270 */
[----:B------:R1:W-:Y:S01]  /*cd1c0*/  @P5 STG.E [R4.64], R10 ;  /* 0x0000000a04005986 */ /* 0x0003e2000c101906 */
[----:B------:R-:W-:Y:S02]  /*cd1d0*/  ISETP.LT.AND P1, PT, R235, c[0x0][0x178], !P1 ;  /* 0x00005e00eb007a0c */ /* 0x000fe40004f21270 */
[----:B------:R-:W-:Y:S01]  /*cd1e0*/  ISETP.LT.AND P5, PT, R232, c[0x0][0x178], !P0 ;  /* 0x00005e00e8007a0c */ /* 0x000fe200047a1270 */
[----:B------:R1:W-:Y:S01]  /*cd1f0*/  @P4 STG.E [R6.64], R139 ;  /* 0x0000008b06004986 */ /* 0x0003e2000c101906 */
[----:B------:R-:W-:Y:S01]  /*cd200*/  ISETP.LT.AND P4, PT, R233, c[0x0][0x178], !P0 ;  /* 0x00005e00e9007a0c */ /* 0x000fe20004781270 */
[C---:B------:R-:W-:Y:S01]  /*cd210*/  IMAD.WIDE R8, R19.reuse, 0x4, R186 ;  /* 0x0000000413087825 */ /* 0x040fe200078e02ba */
[----:B------:R-:W-:-:S03]  /*cd220*/  IADD3 R21, R19, c[0x0][0x198], RZ ;  /* 0x0000660013157a10 */ /* 0x000fc60007ffe0ff */
[C---:B---3--:R-:W-:Y:S01]  /*cd230*/  IMAD.WIDE R12, R19.reuse, 0x4, R184 ;  /* 0x00000004130c7825 */ /* 0x048fe200078e02b8 */
[----:B------:R3:W-:Y:S03]  /*cd240*/  @P6 STG.E [R8.64], R171 ;  /* 0x000000ab08006986 */ /* 0x0007e6000c101906 */
[----:B----4-:R-:W-:Y:S01]  /*cd250*/  IMAD.WIDE R2, R19, 0x4, R126 ;  /* 0x0000000413027825 */ /* 0x010fe200078e027e */
        /* <DEDUP_REMOVED lines=12> */
[----:B------:R-:W-:-:S04]  /*cd320*/  IMAD.WIDE R6, R21, 0x4, R184 ;  /* 0x0000000415067825 */ /* 0x000fc800078e02b8 */
[----:B---3--:R-:W-:Y:S01]  /*cd330*/  IMAD.WIDE R8, R21, 0x4, R126 ;  /* 0x0000000415087825 */ /* 0x008fe200078e027e */
[----:B------:R-:W-:Y:S03]  /*cd340*/  @P3 STG.E [R6.64], R222 ;  /* 0x000000de06003986 */ /* 0x000fe6000c101906 */
[C---:B----4-:R-:W-:Y:S01]  /*cd350*/  IMAD.WIDE R12, R19.reuse, 0x4, R124 ;  /* 0x00000004130c7825 */ /* 0x050fe200078e027c */
[----:B------:R3:W-:Y:S03]  /*cd360*/  @P0 STG.E [R8.64], R14 ;  /* 0x0000000e08000986 */ /* 0x0007e6000c101906 */
[C---:B-1----:R-:W-:Y:S01]  /*cd370*/  IMAD.WIDE R2, R19.reuse, 0x4, R186 ;  /* 0x0000000413027825 */ /* 0x042fe200078e02ba */
[----:B------:R-:W-:Y:S03]  /*cd380*/  @P6 STG.E [R12.64], R147 ;  /* 0x000000930c006986 */ /* 0x000fe6000c101906 */
[----:B------:R-:W-:Y:S01]  /*cd390*/  IMAD.WIDE R4, R19, 0x4, R184 ;  /* 0x0000000413047825 */ /* 0x000fe200078e02b8 */
[----:B------:R1:W-:Y:S04]  /*cd3a0*/  @P5 STG.E [R2.64], R179 ;  /* 0x000000b302005986 */ /* 0x0003e8000c101906 */
[----:B------:R4:W-:Y:S01]  /*cd3b0*/  @P4 STG.E [R4.64], R223 ;  /* 0x000000df04004986 */ /* 0x0009e2000c101906 */
[----:B------:R-:W-:-:S04]  /*cd3c0*/  ISETP.GE.AND P1, PT, R24, c[0x0][0x17c], PT ;  /* 0x00005f0018007a0c */ /* 0x000fc80003f26270 */
[----:B------:R-:W-:Y:S02]  /*cd3d0*/  ISETP.LT.AND P6, PT, R232, c[0x0][0x178], !P1 ;  /* 0x00005e00e8007a0c */ /* 0x000fe40004fc1270 */
[----:B------:R-:W-:Y:S02]  /*cd3e0*/  ISETP.LT.AND P3, PT, R233, c[0x0][0x178], !P1 ;  /* 0x00005e00e9007a0c */ /* 0x000fe40004f61270 */
[----:B------:R-:W-:Y:S02]  /*cd3f0*/  ISETP.LT.AND P4, PT, R234, c[0x0][0x178], !P1 ;  /* 0x00005e00ea007a0c */ /* 0x000fe40004f81270 */
[C---:B------:R-:W-:Y:S02]  /*cd400*/  ISETP.LT.AND P5, PT, R235.reuse, c[0x0][0x178], !P1 ;  /* 0x00005e00eb007a0c */ /* 0x040fe40004fa1270 */
[----:B------:R-:W-:Y:S02]  /*cd410*/  ISETP.GE.AND P1, PT, R18, c[0x0][0x17c], PT ;  /* 0x00005f0012007a0c */ /* 0x000fe40003f26270 */
[----:B------:R-:W4:Y:S01]  /*cd420*/  LDL.LU R18, [R1+0x3170] ;  /* 0x0031700001127983 */ /* 0x000f220000300800 */
[----:B------:R-:W-:-:S03]  /*cd430*/  ISETP.LT.AND P2, PT, R235, c[0x0][0x178], !P2 ;  /* 0x00005e00eb007a0c */ /* 0x000fc60005741270 */
[----:B------:R-:W4:Y:S01]  /*cd440*/  LDL.LU R16, [R1+0x3160] ;  /* 0x0031600001107983 */ /* 0x000f220000300800 */
[----:B------:R-:W-:-:S03]  /*cd450*/  IADD3 R17, R19, c[0x0][0x198], RZ ;  /* 0x0000660013117a10 */ /* 0x000fc60007ffe0ff */
[----:B---3--:R-:W3:Y:S01]  /*cd460*/  LDL.LU R14, [R1+0x3158] ;  /* 0x00315800010e7983 */ /* 0x008ee20000300800 */
[----:B------:R-:W-:-:S04]  /*cd470*/  IMAD.WIDE R6, R19, 0x4, R126 ;  /* 0x0000000413067825 */ /* 0x000fc800078e027e */
[C---:B------:R-:W-:Y:S01]  /*cd480*/  IMAD.WIDE R8, R17.reuse, 0x4, R124 ;  /* 0x0000000411087825 */ /* 0x040fe200078e027c */
[----:B------:R2:W-:Y:S03]  /*cd490*/  @P2 STG.E [R6.64], R15 ;  /* 0x0000000f06002986 */ /* 0x0005e6000c101906 */
[C---:B------:R-:W-:Y:S01]  /*cd4a0*/  IMAD.WIDE R10, R17.reuse, 0x4, R186 ;  /* 0x00000004110a7825 */ /* 0x040fe200078e02ba */
[----:B------:R2:W-:Y:S03]  /*cd4b0*/  @P6 STG.E [R8.64], R122 ;  /* 0x0000007a08006986 */ /* 0x0005e6000c101906 */
[----:B-1----:R-:W-:Y:S01]  /*cd4c0*/  IMAD.WIDE R2, R17, 0x4, R184 ;  /* 0x0000000411027825 */ /* 0x002fe200078e02b8 */
[----:B------:R1:W-:Y:S04]  /*cd4d0*/  @P3 STG.E [R10.64], R158 ;  /* 0x0000009e0a003986 */ /* 0x0003e8000c101906 */
[----:B------:R1:W-:Y:S01]  /*cd4e0*/  @P4 STG.E [R2.64], R202 ;  /* 0x000000ca02004986 */ /* 0x0003e2000c101906 */
[----:B--2---:R-:W-:-:S03]  /*cd4f0*/  ISETP.GE.AND P4, PT, R0, c[0x0][0x17c], PT ;  /* 0x00005f0000007a0c */ /* 0x004fc60003f86270 */
[----:B------:R-:W2:Y:S01]  /*cd500*/  LDL.LU R0, [R1+0x338c] ;  /* 0x00338c0001007983 */ /* 0x000ea20000300800 */
[----:B------:R-:W-:Y:S01]  /*cd510*/  ISETP.GE.AND P0, PT, R20, c[0x0][0x17c], PT ;  /* 0x00005f0014007a0c */ /* 0x000fe20003f06270 */
[----:B----4-:R-:W-:-:S03]  /*cd520*/  IMAD.WIDE R4, R17, 0x4, R126 ;  /* 0x0000000411047825 */ /* 0x010fc600078e027e */
[----:B------:R-:W-:Y:S02]  /*cd530*/  ISETP.LT.AND P3, PT, R232, c[0x0][0x178], !P0 ;  /* 0x00005e00e8007a0c */ /* 0x000fe40004761270 */
[----:B------:R-:W-:Y:S02]  /*cd540*/  ISETP.LT.AND P6, PT, R233, c[0x0][0x178], !P0 ;  /* 0x00005e00e9007a0c */ /* 0x000fe400047c1270 */
[----:B------:R-:W-:Y:S02]  /*cd550*/  ISETP.LT.AND P2, PT, R234, c[0x0][0x178], !P0 ;  /* 0x00005e00ea007a0c */ /* 0x000fe40004741270 */
[----:B------:R-:W-:Y:S01]  /*cd560*/  IADD3 R17, R17, c[0x0][0x198], RZ ;  /* 0x0000660011117a10 */ /* 0x000fe20007ffe0ff */
[----:B------:R4:W-:Y:S01]  /*cd570*/  @P5 STG.E [R4.64], R22 ;  /* 0x0000001604005986 */ /* 0x0009e2000c101906 */
[----:B------:R-:W-:Y:S02]  /*cd580*/  ISETP.LT.AND P0, PT, R235, c[0x0][0x178], !P0 ;  /* 0x00005e00eb007a0c */ /* 0x000fe40004701270 */
[----:B------:R-:W-:Y:S01]  /*cd590*/  ISETP.LT.AND P5, PT, R232, c[0x0][0x178], !P1 ;  /* 0x00005e00e8007a0c */ /* 0x000fe20004fa1270 */
[C---:B------:R-:W-:Y:S01]  /*cd5a0*/  IMAD.WIDE R6, R17.reuse, 0x4, R124 ;  /* 0x0000000411067825 */ /* 0x040fe200078e027c */
[----:B------:R-:W-:-:S03]  /*cd5b0*/  IADD3 R15, R17, c[0x0][0x198], RZ ;  /* 0x00006600110f7a10 */ /* 0x000fc60007ffe0ff */
[C---:B------:R-:W-:Y:S01]  /*cd5c0*/  IMAD.WIDE R8, R17.reuse, 0x4, R186 ;  /* 0x0000000411087825 */ /* 0x040fe200078e02ba */
[----:B------:R4:W-:Y:S03]  /*cd5d0*/  @P3 STG.E [R6.64], R123 ;  /* 0x0000007b06003986 */ /* 0x0009e6000c101906 */
[----:B-1----:R-:W-:Y:S01]  /*cd5e0*/  IMAD.WIDE R10, R17, 0x4, R184 ;  /* 0x00000004110a7825 */ /* 0x002fe200078e02b8 */
[----:B------:R1:W-:Y:S01]  /*cd5f0*/  @P6 STG.E [R8.64], R159 ;  /* 0x0000009f08006986 */ /* 0x0003e2000c101906 */
[----:B------:R-:W-:Y:S02]  /*cd600*/  ISETP.LT.AND P3, PT, R233, c[0x0][0x178], !P1 ;  /* 0x00005e00e9007a0c */ /* 0x000fe40004f61270 */
[----:B------:R-:W-:Y:S01]  /*cd610*/  IMAD.WIDE R2, R17, 0x4, R126 ;  /* 0x0000000411027825 */ /* 0x000fe200078e027e */
[----:B------:R1:W-:Y:S01]  /*cd620*/  @P2 STG.E [R10.64], R203 ;  /* 0x000000cb0a002986 */ /* 0x0003e2000c101906 */
[----:B------:R-:W-:-:S02]  /*cd630*/  ISETP.LT.AND P2, PT, R234, c[0x0][0x178], !P1 ;  /* 0x00005e00ea007a0c */ /* 0x000fc40004f41270 */
[----:B----4-:R-:W-:Y:S01]  /*cd640*/  IMAD.WIDE R4, R15, 0x4, R124 ;  /* 0x000000040f047825 */ /* 0x010fe200078e027c */
[----:B------:R-:W-:Y:S01]  /*cd650*/  ISETP.LT.AND P1, PT, R235, c[0x0][0x178], !P1 ;  /* 0x00005e00eb007a0c */ /* 0x000fe20004f21270 */
[----:B------:R4:W-:Y:S01]  /*cd660*/  @P0 STG.E [R2.64], R23 ;  /* 0x0000001702000986 */ /* 0x0009e2000c101906 */
[----:B------:R-:W-:-:S03]  /*cd670*/  ISETP.LT.AND P6, PT, R232, c[0x0][0x178], !P4 ;  /* 0x00005e00e8007a0c */ /* 0x000fc600067c1270 */
[----:B------:R-:W-:Y:S01]  /*cd680*/  @P5 STG.E [R4.64], R134 ;  /* 0x0000008604005986 */ /* 0x000fe2000c101906 */
[----:B------:R-:W-:Y:S02]  /*cd690*/  ISETP.LT.AND P5, PT, R233, c[0x0][0x178], !P4 ;  /* 0x00005e00e9007a0c */ /* 0x000fe400067a1270 */
[C---:B------:R-:W-:Y:S01]  /*cd6a0*/  IADD3 R17, R15.reuse, c[0x0][0x198], RZ ;  /* 0x000066000f117a10 */ /* 0x040fe20007ffe0ff */
[----:B------:R-:W-:-:S04]  /*cd6b0*/  IMAD.WIDE R12, R15, 0x4, R186 ;  /* 0x000000040f0c7825 */ /* 0x000fc800078e02ba */
[C---:B------:R-:W-:Y:S01]  /*cd6c0*/  IMAD.WIDE R6, R15.reuse, 0x4, R184 ;  /* 0x000000040f067825 */ /* 0x040fe200078e02b8 */
[----:B------:R4:W-:Y:S03]  /*cd6d0*/  @P3 STG.E [R12.64], R166 ;  /* 0x000000a60c003986 */ /* 0x0009e6000c101906 */
[----:B-1----:R-:W-:Y:S01]  /*cd6e0*/  IMAD.WIDE R8, R15, 0x4, R126 ;  /* 0x000000040f087825 */ /* 0x002fe200078e027e */
[----:B------:R1:W-:Y:S03]  /*cd6f0*/  @P2 STG.E [R6.64], R210 ;  /* 0x000000d206002986 */ /* 0x0003e6000c101906 */
[C---:B------:R-:W-:Y:S01]  /*cd700*/  IMAD.WIDE R10, R17.reuse, 0x4, R124 ;  /* 0x00000004110a7825 */ /* 0x040fe200078e027c */
[----:B------:R-:W-:Y:S01]  /*cd710*/  ISETP.LT.AND P3, PT, R234, c[0x0][0x178], !P4 ;  /* 0x00005e00ea007a0c */ /* 0x000fe20006761270 */
[----:B------:R1:W-:Y:S02]  /*cd720*/  @P1 STG.E [R8.64], R26 ;  /* 0x0000001a08001986 */ /* 0x0003e4000c101906 */
[----:B----4-:R-:W-:Y:S01]  /*cd730*/  IMAD.WIDE R2, R17, 0x4, R186 ;  /* 0x0000000411027825 */ /* 0x010fe200078e02ba */
[----:B------:R-:W-:Y:S01]  /*cd740*/  ISETP.LT.AND P4, PT, R235, c[0x0][0x178], !P4 ;  /* 0x00005e00eb007a0c */ /* 0x000fe20006781270 */
[----:B------:R4:W-:Y:S01]  /*cd750*/  @P6 STG.E [R10.64], R135 ;  /* 0x000000870a006986 */ /* 0x0009e2000c101906 */
[----:B------:R-:W-:-:S03]  /*cd760*/  IADD3 R13, R17, c[0x0][0x198], RZ ;  /* 0x00006600110d7a10 */ /* 0x000fc60007ffe0ff */
[----:B------:R4:W-:Y:S01]  /*cd770*/  @P5 STG.E [R2.64], R167 ;  /* 0x000000a702005986 */ /* 0x0009e2000c101906 */
[----:B------:R-:W-:-:S04]  /*cd780*/  IMAD.WIDE R4, R17, 0x4, R184 ;  /* 0x0000000411047825 */ /* 0x000fc800078e02b8 */
[----:B-1----:R-:W-:Y:S01]  /*cd790*/  IMAD.WIDE R6, R17, 0x4, R126 ;  /* 0x0000000411067825 */ /* 0x002fe200078e027e */
[----:B------:R1:W-:Y:S03]  /*cd7a0*/  @P3 STG.E [R4.64], R211 ;  /* 0x000000d304003986 */ /* 0x0003e6000c101906 */
[C---:B------:R-:W-:Y:S01]  /*cd7b0*/  IMAD.WIDE R8, R13.reuse, 0x4, R124 ;  /* 0x000000040d087825 */ /* 0x040fe200078e027c */
[----:B------:R1:W-:Y:S03]  /*cd7c0*/  @P4 STG.E [R6.64], R27 ;  /* 0x0000001b06004986 */ /* 0x0003e6000c101906 */
[----:B----4-:R-:W-:-:S04]  /*cd7d0*/  IMAD.WIDE R10, R13, 0x4, R186 ;  /* 0x000000040d0a7825 */ /* 0x010fc800078e02ba */
[----:B------:R-:W-:Y:S01]  /*cd7e0*/  IMAD.WIDE R2, R13, 0x4, R184 ;  /* 0x000000040d027825 */ /* 0x000fe200078e02b8 */
[----:B------:R-:W-:-:S04]  /*cd7f0*/  ISETP.GE.AND P0, PT, R18, c[0x0][0x17c], PT ;  /* 0x00005f0012007a0c */ /* 0x000fc80003f06270 */
[----:B------:R-:W-:Y:S02]  /*cd800*/  ISETP.LT.AND P6, PT, R232, c[0x0][0x178], !P0 ;  /* 0x00005e00e8007a0c */ /* 0x000fe400047c1270 */
[----:B------:R-:W-:Y:S02]  /*cd810*/  ISETP.LT.AND P2, PT, R233, c[0x0][0x178], !P0 ;  /* 0x00005e00e9007a0c */ /* 0x000fe40004741270 */
[----:B------:R-:W-:Y:S02]  /*cd820*/  ISETP.LT.AND P5, PT, R234, c[0x0][0x178], !P0 ;  /* 0x00005e00ea007a0c */ /* 0x000fe400047a1270 */
[----:B------:R-:W-:Y:S02]  /*cd830*/  ISETP.LT.AND P0, PT, R235, c[0x0][0x178], !P0 ;  /* 0x00005e00eb007a0c */ /* 0x000fe40004701270 */
[----:B------:R-:W-:Y:S01]  /*cd840*/  ISETP.GE.AND P1, PT, R16, c[0x0][0x17c], PT ;  /* 0x00005f0010007a0c */ /* 0x000fe20003f26270 */
[----:B-1----:R-:W-:Y:S01]  /*cd850*/  IMAD.WIDE R4, R13, 0x4, R126 ;  /* 0x000000040d047825 */ /* 0x002fe200078e027e */
[----:B---3--:R-:W-:-:S02]  /*cd860*/  ISETP.GE.AND P3, PT, R14, c[0x0][0x17c], PT ;  /* 0x00005f000e007a0c */ /* 0x008fc40003f66270 */
[----:B------:R-:W-:Y:S01]  /*cd870*/  ISETP.LT.AND P4, PT, R232, c[0x0][0x178], !P1 ;  /* 0x00005e00e8007a0c */ /* 0x000fe20004f81270 */
[----:B------:R1:W-:Y:S01]  /*cd880*/  @P6 STG.E [R8.64], R142 ;  /* 0x0000008e08006986 */ /* 0x0003e2000c101906 */
[----:B------:R-:W-:-:S03]  /*cd890*/  ISETP.LT.AND P6, PT, R233, c[0x0][0x178], !P1 ;  /* 0x00005e00e9007a0c */ /* 0x000fc60004fc1270 */
[----:B------:R3:W-:Y:S01]  /*cd8a0*/  @P2 STG.E [R10.64], R174 ;  /* 0x000000ae0a002986 */ /* 0x0007e2000c101906 */
[----:B------:R-:W-:-:S03]  /*cd8b0*/  IADD3 R15, R13, c[0x0][0x198], RZ ;  /* 0x000066000d0f7a10 */ /* 0x000fc60007ffe0ff */
[----:B------:R4:W-:Y:S01]  /*cd8c0*/  @P5 STG.E [R2.64], R218 ;  /* 0x000000da02005986 */ /* 0x0009e2000c101906 */
[----:B------:R-:W-:Y:S02]  /*cd8d0*/  ISETP.LT.AND P5, PT, R234, c[0x0][0x178], !P1 ;  /* 0x00005e00ea007a0c */ /* 0x000fe40004fa1270 */
[----:B------:R-:W-:Y:S01]  /*cd8e0*/  ISETP.LT.AND P1, PT, R235, c[0x0][0x178], !P1 ;  /* 0x00005e00eb007a0c */ /* 0x000fe20004f21270 */
[----:B------:R4:W-:Y:S01]  /*cd8f0*/  @P0 STG.E [R4.64], R30 ;  /* 0x0000001e04000986 */ /* 0x0009e2000c101906 */
[----:B------:R-:W-:Y:S01]  /*cd900*/  ISETP.LT.AND P0, PT, R232, c[0x0][0x178], !P3 ;  /* 0x00005e00e8007a0c */ /* 0x000fe20005f01270 */
[C---:B------:R-:W-:Y:S01]  /*cd910*/  IMAD.WIDE R6, R15.reuse, 0x4, R124 ;  /* 0x000000040f067825 */ /* 0x040fe200078e027c */
[----:B------:R-:W-:-:S03]  /*cd920*/  IADD3 R17, R15, c[0x0][0x198], RZ ;  /* 0x000066000f117a10 */ /* 0x000fc60007ffe0ff */
[C---:B-1----:R-:W-:Y:S01]  /*cd930*/  IMAD.WIDE R8, R15.reuse, 0x4, R186 ;  /* 0x000000040f087825 */ /* 0x042fe200078e02ba */
[----:B------:R1:W-:Y:S03]  /*cd940*/  @P4 STG.E [R6.64], R143 ;  /* 0x0000008f06004986 */ /* 0x0003e6000c101906 */
[C---:B---3--:R-:W-:Y:S01]  /*cd950*/  IMAD.WIDE R10, R15.reuse, 0x4, R184 ;  /* 0x000000040f0a7825 */ /* 0x048fe200078e02b8 */
[----:B------:R3:W-:Y:S03]  /*cd960*/  @P6 STG.E [R8.64], R175 ;  /* 0x000000af08006986 */ /* 0x0007e6000c101906 */
[----:B----4-:R-:W-:Y:S01]  /*cd970*/  IMAD.WIDE R2, R15, 0x4, R126 ;  /* 0x000000040f027825 */ /* 0x010fe200078e027e */
[----:B------:R4:W-:Y:S03]  /*cd980*/  @P5 STG.E [R10.64], R219 ;  /* 0x000000db0a005986 */ /* 0x0009e6000c101906 */
[----:B------:R-:W-:Y:S01]  /*cd990*/  IMAD.WIDE R12, R17, 0x4, R124 ;  /* 0x00000004110c7825 */ /* 0x000fe200078e027c */
[----:B------:R4:W-:Y:S01]  /*cd9a0*/  @P1 STG.E [R2.64], R31 ;  /* 0x0000001f02001986 */ /* 0x0009e2000c101906 */
[----:B------:R-:W-:-:S03]  /*cd9b0*/  ISETP.LT.AND P5, PT, R233, c[0x0][0x178], !P3 ;  /* 0x00005e00e9007a0c */ /* 0x000fc60005fa1270 */
[----:B------:R4:W-:Y:S01]  /*cd9c0*/  @P0 STG.E [R12.64], R150 ;  /* 0x000000960c000986 */ /* 0x0009e2000c101906 */
[----:B------:R-:W-:Y:S02]  /*cd9d0*/  ISETP.LT.AND P0, PT, R234, c[0x0][0x178], !P3 ;  /* 0x00005e00ea007a0c */ /* 0x000fe40005f01270 */
[----:B------:R-:W-:Y:S02]  /*cd9e0*/  ISETP.LT.AND P3, PT, R235, c[0x0][0x178], !P3 ;  /* 0x00005e00eb007a0c */ /* 0x000fe40005f61270 */
[C---:B------:R-:W-:Y:S01]  /*cd9f0*/  IADD3 R15, R17.reuse, c[0x0][0x198], RZ ;  /* 0x00006600110f7a10 */ /* 0x040fe20007ffe0ff */
[----:B------:R-:W-:-:S04]  /*cda00*/  IMAD.WIDE R4, R17, 0x4, R186 ;  /* 0x0000000411047825 */ /* 0x000fc800078e02ba */
[C---:B-1----:R-:W-:Y:S01]  /*cda10*/  IMAD.WIDE R6, R17.reuse, 0x4, R184 ;  /* 0x0000000411067825 */ /* 0x042fe200078e02b8 */
[----:B------:R4:W-:Y:S03]  /*cda20*/  @P5 STG.E [R4.64], R182 ;  /* 0x000000b604005986 */ /* 0x0009e6000c101906 */
[----:B---3--:R-:W-:Y:S01]  /*cda30*/  IMAD.WIDE R8, R17, 0x4, R126 ;  /* 0x0000000411087825 */ /* 0x008fe200078e027e */
[----:B------:R4:W-:Y:S03]  /*cda40*/  @P0 STG.E [R6.64], R226 ;  /* 0x000000e206000986 */ /* 0x0009e6000c101906 */
[C---:B------:R-:W-:Y:S01]  /*cda50*/  IMAD.WIDE R124, R15.reuse, 0x4, R124 ;  /* 0x000000040f7c7825 */ /* 0x040fe200078e027c */
[----:B------:R4:W-:Y:S03]  /*cda60*/  @P3 STG.E [R8.64], R34 ;  /* 0x0000002208003986 */ /* 0x0009e6000c101906 */
[----:B------:R-:W-:-:S04]  /*cda70*/  IMAD.WIDE R186, R15, 0x4, R186 ;  /* 0x000000040fba7825 */ /* 0x000fc800078e02ba */
[----:B------:R-:W-:-:S04]  /*cda80*/  IMAD.WIDE R184, R15, 0x4, R184 ;  /* 0x000000040fb87825 */ /* 0x000fc800078e02b8 */
[----:B------:R-:W-:Y:S01]  /*cda90*/  IMAD.WIDE R126, R15, 0x4, R126 ;  /* 0x000000040f7e7825 */ /* 0x000fe200078e027e */
[----:B--2---:R-:W-:-:S04]  /*cdaa0*/  ISETP.GE.AND P2, PT, R0, c[0x0][0x17c], PT ;  /* 0x00005f0000007a0c */ /* 0x004fc80003f46270 */
[----:B------:R-:W-:Y:S02]  /*cdab0*/  ISETP.LT.AND P4, PT, R232, c[0x0][0x178], !P2 ;  /* 0x00005e00e8007a0c */ /* 0x000fe40005781270 */
[----:B------:R-:W-:Y:S02]  /*cdac0*/  ISETP.LT.AND P6, PT, R233, c[0x0][0x178], !P2 ;  /* 0x00005e00e9007a0c */ /* 0x000fe400057c1270 */
[----:B------:R-:W-:-:S09]  /*cdad0*/  ISETP.LT.AND P1, PT, R234, c[0x0][0x178], !P2 ;  /* 0x00005e00ea007a0c */ /* 0x000fd20005721270 */
[----:B------:R4:W-:Y:S04]  /*cdae0*/  @P4 STG.E [R124.64], R151 ;  /* 0x000000977c004986 */ /* 0x0009e8000c101906 */
[----:B------:R4:W-:Y:S04]  /*cdaf0*/  @P6 STG.E [R186.64], R183 ;  /* 0x000000b7ba006986 */ /* 0x0009e8000c101906 */
[----:B------:R4:W-:Y:S01]  /*cdb00*/  @P1 STG.E [R184.64], R227 ;  /* 0x000000e3b8001986 */ /* 0x0009e2000c101906 */
[----:B------:R-:W-:-:S13]  /*cdb10*/  ISETP.LT.AND P2, PT, R235, c[0x0][0x178], !P2 ;  /* 0x00005e00eb007a0c */ /* 0x000fda0005741270 */
[----:B------:R-:W-:Y:S05]  /*cdb20*/  @!P2 EXIT ;  /* 0x000000000000a94d */ /* 0x000fea0003800000 */
[----:B------:R-:W-:Y:S01]  /*cdb30*/  STG.E [R126.64], R35 ;  /* 0x000000237e007986 */ /* 0x000fe2000c101906 */
[----:B------:R-:W-:Y:S05]  /*cdb40*/  EXIT ;  /* 0x000000000000794d */ /* 0x000fea0003800000 */
.L_x_2:
[----:B------:R-:W-:-:S00]  /*cdb50*/  BRA `(.L_x_2) ;  /* 0xfffffff000007947 */ /* 0x000fc0000383ffff */
[----:B------:R-:W-:-:S00]  /*cdb60*/  NOP ;  /* 0x0000000000007918 */ /* 0x000fc00000000000 */
        /* <DEDUP_REMOVED lines=9> */
.L_x_3:


//--------------------- .nv.shared.matmul_kernel  --------------------------
	.section	.nv.shared.matmul_kernel,"aw",@nobits
	.sectionflags	@""
	.align	16
